// auto-generated by cutlass_sweep.conv — config: {"arch": "sm_90", "cluster_m": 2, "cluster_n": 1, "conv_kind": "fprop", "dtype": "e4m3", "ndim": 3, "tile_k": 32, "tile_m": 256, "tile_n": 128}
#include "cutlass/cutlass.h"
#include "cute/tensor.hpp"
#include "cutlass/kernel_hardware_info.hpp"
#include "cutlass/conv/convolution.h"
#include "cutlass/conv/dispatch_policy.hpp"
#include "cutlass/conv/collective/collective_builder.hpp"
#include "cutlass/conv/kernel/conv_universal.hpp"
#include "cutlass/conv/device/conv_universal_adapter.hpp"
#include "cutlass/epilogue/collective/collective_builder.hpp"

using namespace cute;
using Elem = cutlass::float_e4m3_t;
using Acc  = float;
using LayoutAB = cutlass::layout::TensorNDHWC;
using LayoutC  = cutlass::layout::TensorNDHWC;
constexpr auto ConvOp = cutlass::conv::Operator::kFprop;
using TileShape    = Shape<_256, _128, Shape<_32>>;
using ClusterShape = Shape<_2, _1, _1>;

using CollectiveEpilogue = typename cutlass::epilogue::collective::CollectiveBuilder<
    cutlass::arch::Sm90, cutlass::arch::OpClassTensorOp,
    TileShape, ClusterShape,
    cutlass::epilogue::collective::EpilogueTileAuto,
    Acc, Acc,
    Elem, LayoutC, 128 / cutlass::sizeof_bits<Elem>::value,
    Elem, LayoutC, 128 / cutlass::sizeof_bits<Elem>::value,
    cutlass::epilogue::collective::EpilogueScheduleAuto
  >::CollectiveOp;

using CollectiveMainloop = typename cutlass::conv::collective::CollectiveBuilder<
    cutlass::arch::Sm90, cutlass::arch::OpClassTensorOp, ConvOp,
    Elem, LayoutAB, 128 / cutlass::sizeof_bits<Elem>::value,
    Elem, LayoutAB, 128 / cutlass::sizeof_bits<Elem>::value,
    Acc,
    TileShape, ClusterShape,
    cutlass::conv::collective::StageCountAutoCarveout<
        static_cast<int>(sizeof(typename CollectiveEpilogue::SharedStorage))>,
    cutlass::conv::collective::KernelScheduleAuto
  >::CollectiveOp;

using ProblemShape = cutlass::conv::ConvProblemShape<
    ConvOp, CollectiveMainloop::DispatchPolicy::NumSpatialDimensions>;
using ConvKernel = cutlass::conv::kernel::ConvUniversal<
    ProblemShape, CollectiveMainloop, CollectiveEpilogue>;
using Conv = cutlass::conv::device::ConvUniversalAdapter<ConvKernel>;

auto* _anchor = &cutlass::device_kernel<ConvKernel>;


// ===== COMPILED SASS (sm_90a) =====

	.target	sm_90a

	.elftype	@"ET_EXEC"


//--------------------- .note.nv.tkinfo           --------------------------
	.section	.note.nv.tkinfo,"",@"SHT_NOTE"
	.sectionflags	@"SHF_NOTE_NV_TKINFO"
	.tkinfo
        /*0018*/ 	.word	0x00000002
        /*0030*/ 	.string	""
        /*0030*/ 	.string	"ptxas"
        /*0030*/ 	.string	"Cuda compilation tools, release 13.0, V13.0.88"
        /*0030*/ 	.string	"Build cuda_13.0.r13.0/compiler.36424714_0"
        /*0030*/ 	.string	"-arch sm_90a -m 64 "



//--------------------- .note.nv.cuinfo           --------------------------
	.section	.note.nv.cuinfo,"",@"SHT_NOTE"
	.sectionflags	@"SHF_NOTE_NV_CUINFO"
        /*0018*/ 	.short	0x0002
        /*001a*/ 	.short	0x005a
        /*001c*/ 	.short	0x0082
	.zero		2


//--------------------- .nv.info                  --------------------------
	.section	.nv.info,"",@"SHT_CUDA_INFO"
	.align	4


	//----- nvinfo : EIATTR_REGCOUNT
	.align		4
        /*0000*/ 	.byte	0x04, 0x2f
        /*0002*/ 	.short	(.L_12 - .L_11)
	.align		4
.L_11:
        /*0004*/ 	.word	index@(_ZN7cutlass13device_kernelINS_4conv6kernel13ConvUniversalINS1_16ConvProblemShapeILNS1_8OperatorE0ELi3EEENS1_10collective14CollectiveConvINS1_46MainloopSm90TmaGmmaWarpSpecializedImplicitGemmILS5_0ELi18ELi3EN4cute5tupleIJNSA_1CILi2EEENSC_ILi1EEESE_EEENS1_36KernelImplicitTmaWarpSpecializedSm90ELi1EEENSB_IJNSC_ILi256EEENSC_ILi128EEENSB_IJNSC_ILi32EEEEEEEEENS_12float_e4m3_tESN_NSA_8TiledMMAINSA_8MMA_AtomIJNSA_4SM904GMMA31MMA_64x128x32_F32E4M3E4M3_SS_TNILNSR_7ScaleInE1ELST_1EEEEEENSA_6LayoutINSB_IJSE_SE_SE_EEENSB_IJNSC_ILi0EEESY_SY_EEEEENSB_IJNSA_10UnderscoreES11_S11_EEEEENS7_6detail26Sm90ImplicitGemmTileTraitsINSA_20SM90_TMA_LOAD_IM2COLENSA_14ComposedLayoutINSA_7SwizzleILi1ELi4ELi3EEENSA_18smem_ptr_flag_bitsILi8EEENSW_INSB_IJNSB_IJNSC_ILi8EEESK_EEENSB_IJSK_SE_EEENSB_IJSE_NSC_ILi18EEEEEEEEENSB_IJNSB_IJSK_SI_EEENSB_IJSE_SY_EEENSB_IJSY_NSC_ILi8192EEEEEEEEEEEEEvEENS15_INSA_23SM90_TMA_LOAD_MULTICASTENS17_IS19_S1B_NSW_INSB_IJNSB_IJS1C_NSC_ILi16EEEEEES1E_S1G_EEENSB_IJS1I_S1J_NSB_IJSY_NSC_ILi4096EEEEEEEEEEEEEvEEEENS_8epilogue10collective6detail29Sm90TmaWarpSpecializedAdapterINS22_15DefaultEpilogueISN_NSB_IJNSB_IJllllEEESE_SY_EEES27_NS21_6thread17LinearCombinationISN_Li1EffLNS28_9ScaleType4KindE0ELNS_15FloatRoundStyleE2ESN_EENS_4gemm15EpilogueDefaultEEEEEvvEEEEvNT_6ParamsE)
        /*0008*/ 	.word	0x000000ff


	//----- nvinfo : EIATTR_FRAME_SIZE
	.align		4
.L_12:
        /*000c*/ 	.byte	0x04, 0x11
        /*000e*/ 	.short	(.L_14 - .L_13)
	.align		4
.L_13:
        /*0010*/ 	.word	index@(_ZN7cutlass13device_kernelINS_4conv6kernel13ConvUniversalINS1_16ConvProblemShapeILNS1_8OperatorE0ELi3EEENS1_10collective14CollectiveConvINS1_46MainloopSm90TmaGmmaWarpSpecializedImplicitGemmILS5_0ELi18ELi3EN4cute5tupleIJNSA_1CILi2EEENSC_ILi1EEESE_EEENS1_36KernelImplicitTmaWarpSpecializedSm90ELi1EEENSB_IJNSC_ILi256EEENSC_ILi128EEENSB_IJNSC_ILi32EEEEEEEEENS_12float_e4m3_tESN_NSA_8TiledMMAINSA_8MMA_AtomIJNSA_4SM904GMMA31MMA_64x128x32_F32E4M3E4M3_SS_TNILNSR_7ScaleInE1ELST_1EEEEEENSA_6LayoutINSB_IJSE_SE_SE_EEENSB_IJNSC_ILi0EEESY_SY_EEEEENSB_IJNSA_10UnderscoreES11_S11_EEEEENS7_6detail26Sm90ImplicitGemmTileTraitsINSA_20SM90_TMA_LOAD_IM2COLENSA_14ComposedLayoutINSA_7SwizzleILi1ELi4ELi3EEENSA_18smem_ptr_flag_bitsILi8EEENSW_INSB_IJNSB_IJNSC_ILi8EEESK_EEENSB_IJSK_SE_EEENSB_IJSE_NSC_ILi18EEEEEEEEENSB_IJNSB_IJSK_SI_EEENSB_IJSE_SY_EEENSB_IJSY_NSC_ILi8192EEEEEEEEEEEEEvEENS15_INSA_23SM90_TMA_LOAD_MULTICASTENS17_IS19_S1B_NSW_INSB_IJNSB_IJS1C_NSC_ILi16EEEEEES1E_S1G_EEENSB_IJS1I_S1J_NSB_IJSY_NSC_ILi4096EEEEEEEEEEEEEvEEEENS_8epilogue10collective6detail29Sm90TmaWarpSpecializedAdapterINS22_15DefaultEpilogueISN_NSB_IJNSB_IJllllEEESE_SY_EEES27_NS21_6thread17LinearCombinationISN_Li1EffLNS28_9ScaleType4KindE0ELNS_15FloatRoundStyleE2ESN_EENS_4gemm15EpilogueDefaultEEEEEvvEEEEvNT_6ParamsE)
        /*0014*/ 	.word	0x00000200


	//----- nvinfo : EIATTR_MIN_STACK_SIZE
	.align		4
.L_14:
        /*0018*/ 	.byte	0x04, 0x12
        /*001a*/ 	.short	(.L_16 - .L_15)
	.align		4
.L_15:
        /*001c*/ 	.word	index@(_ZN7cutlass13device_kernelINS_4conv6kernel13ConvUniversalINS1_16ConvProblemShapeILNS1_8OperatorE0ELi3EEENS1_10collective14CollectiveConvINS1_46MainloopSm90TmaGmmaWarpSpecializedImplicitGemmILS5_0ELi18ELi3EN4cute5tupleIJNSA_1CILi2EEENSC_ILi1EEESE_EEENS1_36KernelImplicitTmaWarpSpecializedSm90ELi1EEENSB_IJNSC_ILi256EEENSC_ILi128EEENSB_IJNSC_ILi32EEEEEEEEENS_12float_e4m3_tESN_NSA_8TiledMMAINSA_8MMA_AtomIJNSA_4SM904GMMA31MMA_64x128x32_F32E4M3E4M3_SS_TNILNSR_7ScaleInE1ELST_1EEEEEENSA_6LayoutINSB_IJSE_SE_SE_EEENSB_IJNSC_ILi0EEESY_SY_EEEEENSB_IJNSA_10UnderscoreES11_S11_EEEEENS7_6detail26Sm90ImplicitGemmTileTraitsINSA_20SM90_TMA_LOAD_IM2COLENSA_14ComposedLayoutINSA_7SwizzleILi1ELi4ELi3EEENSA_18smem_ptr_flag_bitsILi8EEENSW_INSB_IJNSB_IJNSC_ILi8EEESK_EEENSB_IJSK_SE_EEENSB_IJSE_NSC_ILi18EEEEEEEEENSB_IJNSB_IJSK_SI_EEENSB_IJSE_SY_EEENSB_IJSY_NSC_ILi8192EEEEEEEEEEEEEvEENS15_INSA_23SM90_TMA_LOAD_MULTICASTENS17_IS19_S1B_NSW_INSB_IJNSB_IJS1C_NSC_ILi16EEEEEES1E_S1G_EEENSB_IJS1I_S1J_NSB_IJSY_NSC_ILi4096EEEEEEEEEEEEEvEEEENS_8epilogue10collective6detail29Sm90TmaWarpSpecializedAdapterINS22_15DefaultEpilogueISN_NSB_IJNSB_IJllllEEESE_SY_EEES27_NS21_6thread17LinearCombinationISN_Li1EffLNS28_9ScaleType4KindE0ELNS_15FloatRoundStyleE2ESN_EENS_4gemm15EpilogueDefaultEEEEEvvEEEEvNT_6ParamsE)
        /*0020*/ 	.word	0x00000200
.L_16:


//--------------------- .nv.compat                --------------------------
	.section	.nv.compat,"",@"SHT_CUDA_COMPAT_INFO"
	.align	4
        /*0000*/ 	.byte	0x02, 0x09, 0x01, 0x00, 0x02, 0x02, 0x04, 0x00, 0x02, 0x05, 0x05, 0x00, 0x03, 0x07, 0x01, 0x01
        /*0010*/ 	.byte	0x02, 0x03, 0x01, 0x00, 0x02, 0x06, 0x01, 0x00, 0x04, 0x0b, 0x08, 0x00, 0x00, 0x00, 0x00, 0x00
        /*0020*/ 	.byte	0x00, 0x00, 0x00, 0x00


//--------------------- .nv.info._ZN7cutlass13device_kernelINS_4conv6kernel13ConvUniversalINS1_16ConvProblemShapeILNS1_8OperatorE0ELi3EEENS1_10collective14CollectiveConvINS1_46MainloopSm90TmaGmmaWarpSpecializedImplicitGemmILS5_0ELi18ELi3EN4cute5tupleIJNSA_1CILi2EEENSC_ILi1EEESE_EEENS1_36KernelImplicitTmaWarpSpecializedSm90ELi1EEENSB_IJNSC_ILi256EEENSC_ILi128EEENSB_IJNSC_ILi32EEEEEEEEENS_12float_e4m3_tESN_NSA_8TiledMMAINSA_8MMA_AtomIJNSA_4SM904GMMA31MMA_64x128x32_F32E4M3E4M3_SS_TNILNSR_7ScaleInE1ELST_1EEEEEENSA_6LayoutINSB_IJSE_SE_SE_EEENSB_IJNSC_ILi0EEESY_SY_EEEEENSB_IJNSA_10UnderscoreES11_S11_EEEEENS7_6detail26Sm90ImplicitGemmTileTraitsINSA_20SM90_TMA_LOAD_IM2COLENSA_14ComposedLayoutINSA_7SwizzleILi1ELi4ELi3EEENSA_18smem_ptr_flag_bitsILi8EEENSW_INSB_IJNSB_IJNSC_ILi8EEESK_EEENSB_IJSK_SE_EEENSB_IJSE_NSC_ILi18EEEEEEEEENSB_IJNSB_IJSK_SI_EEENSB_IJSE_SY_EEENSB_IJSY_NSC_ILi8192EEEEEEEEEEEEEvEENS15_INSA_23SM90_TMA_LOAD_MULTICASTENS17_IS19_S1B_NSW_INSB_IJNSB_IJS1C_NSC_ILi16EEEEEES1E_S1G_EEENSB_IJS1I_S1J_NSB_IJSY_NSC_ILi4096EEEEEEEEEEEEEvEEEENS_8epilogue10collective6detail29Sm90TmaWarpSpecializedAdapterINS22_15DefaultEpilogueISN_NSB_IJNSB_IJllllEEESE_SY_EEES27_NS21_6thread17LinearCombinationISN_Li1EffLNS28_9ScaleType4KindE0ELNS_15FloatRoundStyleE2ESN_EENS_4gemm15EpilogueDefaultEEEEEvvEEEEvNT_6ParamsE --------------------------
	.section	.nv.info._ZN7cutlass13device_kernelINS_4conv6kernel13ConvUniversalINS1_16ConvProblemShapeILNS1_8OperatorE0ELi3EEENS1_10collective14CollectiveConvINS1_46MainloopSm90TmaGmmaWarpSpecializedImplicitGemmILS5_0ELi18ELi3EN4cute5tupleIJNSA_1CILi2EEENSC_ILi1EEESE_EEENS1_36KernelImplicitTmaWarpSpecializedSm90ELi1EEENSB_IJNSC_ILi256EEENSC_ILi128EEENSB_IJNSC_ILi32EEEEEEEEENS_12float_e4m3_tESN_NSA_8TiledMMAINSA_8MMA_AtomIJNSA_4SM904GMMA31MMA_64x128x32_F32E4M3E4M3_SS_TNILNSR_7ScaleInE1ELST_1EEEEEENSA_6LayoutINSB_IJSE_SE_SE_EEENSB_IJNSC_ILi0EEESY_SY_EEEEENSB_IJNSA_10UnderscoreES11_S11_EEEEENS7_6detail26Sm90ImplicitGemmTileTraitsINSA_20SM90_TMA_LOAD_IM2COLENSA_14ComposedLayoutINSA_7SwizzleILi1ELi4ELi3EEENSA_18smem_ptr_flag_bitsILi8EEENSW_INSB_IJNSB_IJNSC_ILi8EEESK_EEENSB_IJSK_SE_EEENSB_IJSE_NSC_ILi18EEEEEEEEENSB_IJNSB_IJSK_SI_EEENSB_IJSE_SY_EEENSB_IJSY_NSC_ILi8192EEEEEEEEEEEEEvEENS15_INSA_23SM90_TMA_LOAD_MULTICASTENS17_IS19_S1B_NSW_INSB_IJNSB_IJS1C_NSC_ILi16EEEEEES1E_S1G_EEENSB_IJS1I_S1J_NSB_IJSY_NSC_ILi4096EEEEEEEEEEEEEvEEEENS_8epilogue10collective6detail29Sm90TmaWarpSpecializedAdapterINS22_15DefaultEpilogueISN_NSB_IJNSB_IJllllEEESE_SY_EEES27_NS21_6thread17LinearCombinationISN_Li1EffLNS28_9ScaleType4KindE0ELNS_15FloatRoundStyleE2ESN_EENS_4gemm15EpilogueDefaultEEEEEvvEEEEvNT_6ParamsE,"",@"SHT_CUDA_INFO"
	.sectionflags	@""
	.align	4


	//----- nvinfo : EIATTR_CUDA_API_VERSION
	.align		4
        /*0000*/ 	.byte	0x04, 0x37
        /*0002*/ 	.short	(.L_18 - .L_17)
.L_17:
        /*0004*/ 	.word	0x00000082


	//----- nvinfo : EIATTR_KPARAM_INFO
	.align		4
.L_18:
        /*0008*/ 	.byte	0x04, 0x17
        /*000a*/ 	.short	(.L_20 - .L_19)
.L_19:
        /*000c*/ 	.word	0x00000000
        /*0010*/ 	.short	0x0000
        /*0012*/ 	.short	0x0070
        /*0014*/ 	.byte	0x00, 0xf0, 0x01, 0x10


	//----- nvinfo : EIATTR_SPARSE_MMA_MASK
	.align		4
.L_20:
        /*0018*/ 	.byte	0x03, 0x50
        /*001a*/ 	.short	0x0000


	//----- nvinfo : EIATTR_MAXREG_COUNT
	.align		4
        /*001c*/ 	.byte	0x03, 0x1b
        /*001e*/ 	.short	0x00ff


	//----- nvinfo : EIATTR_NUM_BARRIERS
	.align		4
        /*0020*/ 	.byte	0x02, 0x4c
        /*0022*/ 	.byte	0x01
	.zero		1


	//----- nvinfo : EIATTR_ANNOTATIONS
	.align		4
        /*0024*/ 	.byte	0x04, 0x55
        /*0026*/ 	.short	(.L_22 - .L_21)


	//   ....[0]....
.L_21:
        /*0028*/ 	.word	0x00000001
        /*002c*/ 	.byte	0xc0, 0x0c, 0x00, 0x00, 0x01, 0x00, 0x00, 0x00, 0x00, 0x0d, 0x00, 0x00, 0x01, 0x00, 0x00, 0x00
        /* <DEDUP_REMOVED lines=202> */
        /*0cdc*/ 	.byte	0x30, 0xa7, 0x01, 0x00, 0x01, 0x00, 0x00, 0x00, 0xc0, 0xa7, 0x01, 0x00


	//----- nvinfo : EIATTR_MERCURY_ISA_VERSION
	.align		4
.L_22:
        /*0ce8*/ 	.byte	0x03, 0x5f
        /*0cea*/ 	.short	0x0101


	//----- nvinfo : EIATTR_INT_WARP_WIDE_INSTR_OFFSETS
	.align		4
        /*0cec*/ 	.byte	0x04, 0x31
        /*0cee*/ 	.short	(.L_24 - .L_23)


	//   ....[0]....
.L_23:
        /*0cf0*/ 	.word	0x0000ead0


	//   ....[1]....
        /*0cf4*/ 	.word	0x0000ebf0


	//   ....[2]....
        /*0cf8*/ 	.word	0x0000ed80


	//   ....[3]....
        /*0cfc*/ 	.word	0x0000eec0


	//   ....[4]....
        /*0d00*/ 	.word	0x0000f020


	//   ....[5]....
        /*0d04*/ 	.word	0x0000f140


	//   ....[6]....
        /*0d08*/ 	.word	0x0000f260


	//   ....[7]....
        /*0d0c*/ 	.word	0x0000f3a0


	//   ....[8]....
        /*0d10*/ 	.word	0x0000f4f0


	//   ....[9]....
        /*0d14*/ 	.word	0x0000f620


	//   ....[10]....
        /*0d18*/ 	.word	0x0000f740


	//   ....[11]....
        /*0d1c*/ 	.word	0x0000f880


	//   ....[12]....
        /*0d20*/ 	.word	0x0000f9d0


	//   ....[13]....
        /*0d24*/ 	.word	0x0000fb00


	//   ....[14]....
        /*0d28*/ 	.word	0x0000fc20


	//   ....[15]....
        /*0d2c*/ 	.word	0x0000fd60


	//   ....[16]....
        /*0d30*/ 	.word	0x0000feb0


	//   ....[17]....
        /*0d34*/ 	.word	0x0000ffe0


	//   ....[18]....
        /*0d38*/ 	.word	0x00010100


	//   ....[19]....
        /*0d3c*/ 	.word	0x00010240


	//   ....[20]....
        /*0d40*/ 	.word	0x00010390


	//   ....[21]....
        /*0d44*/ 	.word	0x000104c0


	//   ....[22]....
        /*0d48*/ 	.word	0x000105e0


	//   ....[23]....
        /*0d4c*/ 	.word	0x00010720


	//   ....[24]....
        /*0d50*/ 	.word	0x00010870


	//   ....[25]....
        /*0d54*/ 	.word	0x000109a0


	//   ....[26]....
        /*0d58*/ 	.word	0x00010ac0


	//   ....[27]....
        /*0d5c*/ 	.word	0x00010c00


	//   ....[28]....
        /*0d60*/ 	.word	0x00010d50


	//   ....[29]....
        /*0d64*/ 	.word	0x00010e80


	//   ....[30]....
        /*0d68*/ 	.word	0x00010fa0


	//   ....[31]....
        /*0d6c*/ 	.word	0x000110e0


	//   ....[32]....
        /*0d70*/ 	.word	0x00011230


	//   ....[33]....
        /*0d74*/ 	.word	0x00011360


	//   ....[34]....
        /*0d78*/ 	.word	0x00011480


	//   ....[35]....
        /*0d7c*/ 	.word	0x000115c0


	//   ....[36]....
        /*0d80*/ 	.word	0x00011710


	//   ....[37]....
        /*0d84*/ 	.word	0x00011840


	//   ....[38]....
        /*0d88*/ 	.word	0x00011960


	//   ....[39]....
        /*0d8c*/ 	.word	0x00011aa0


	//   ....[40]....
        /*0d90*/ 	.word	0x00011bf0


	//   ....[41]....
        /*0d94*/ 	.word	0x00011d20


	//   ....[42]....
        /*0d98*/ 	.word	0x00011e40


	//   ....[43]....
        /*0d9c*/ 	.word	0x00011f80


	//   ....[44]....
        /*0da0*/ 	.word	0x000120d0


	//   ....[45]....
        /*0da4*/ 	.word	0x00012200


	//   ....[46]....
        /*0da8*/ 	.word	0x00012320


	//   ....[47]....
        /*0dac*/ 	.word	0x00012460


	//   ....[48]....
        /*0db0*/ 	.word	0x000125b0


	//   ....[49]....
        /*0db4*/ 	.word	0x000126e0


	//   ....[50]....
        /*0db8*/ 	.word	0x00012800


	//   ....[51]....
        /*0dbc*/ 	.word	0x00012940


	//   ....[52]....
        /*0dc0*/ 	.word	0x00012a90


	//   ....[53]....
        /*0dc4*/ 	.word	0x00012bc0


	//   ....[54]....
        /*0dc8*/ 	.word	0x00012ce0


	//   ....[55]....
        /*0dcc*/ 	.word	0x00012e20


	//   ....[56]....
        /*0dd0*/ 	.word	0x00012f70


	//   ....[57]....
        /*0dd4*/ 	.word	0x00013090


	//   ....[58]....
        /*0dd8*/ 	.word	0x000131a0


	//   ....[59]....
        /*0ddc*/ 	.word	0x000132d0


	//   ....[60]....
        /*0de0*/ 	.word	0x00013410


	//   ....[61]....
        /*0de4*/ 	.word	0x00013530


	//   ....[62]....
        /*0de8*/ 	.word	0x00013640


	//   ....[63]....
        /*0dec*/ 	.word	0x0001ba50


	//   ....[64]....
        /*0df0*/ 	.word	0x0001bb20


	//   ....[65]....
        /*0df4*/ 	.word	0x0001bec0


	//   ....[66]....
        /*0df8*/ 	.word	0x0001bf40


	//   ....[67]....
        /*0dfc*/ 	.word	0x0001c2a0


	//   ....[68]....
        /*0e00*/ 	.word	0x0001c320


	//   ....[69]....
        /*0e04*/ 	.word	0x0001c680


	//   ....[70]....
        /*0e08*/ 	.word	0x0001c700


	//   ....[71]....
        /*0e0c*/ 	.word	0x0001ca60


	//   ....[72]....
        /*0e10*/ 	.word	0x0001cae0


	//   ....[73]....
        /*0e14*/ 	.word	0x0001ce40


	//   ....[74]....
        /*0e18*/ 	.word	0x0001cec0


	//   ....[75]....
        /*0e1c*/ 	.word	0x0001d220


	//   ....[76]....
        /*0e20*/ 	.word	0x0001d2a0


	//   ....[77]....
        /*0e24*/ 	.word	0x0001d600


	//   ....[78]....
        /*0e28*/ 	.word	0x0001d680


	//   ....[79]....
        /*0e2c*/ 	.word	0x0001d9e0


	//   ....[80]....
        /*0e30*/ 	.word	0x0001da60


	//   ....[81]....
        /*0e34*/ 	.word	0x0001ddc0


	//   ....[82]....
        /*0e38*/ 	.word	0x0001de40


	//   ....[83]....
        /*0e3c*/ 	.word	0x0001e1a0


	//   ....[84]....
        /*0e40*/ 	.word	0x0001e220


	//   ....[85]....
        /*0e44*/ 	.word	0x0001e580


	//   ....[86]....
        /*0e48*/ 	.word	0x0001e600


	//   ....[87]....
        /*0e4c*/ 	.word	0x0001e960


	//   ....[88]....
        /*0e50*/ 	.word	0x0001e9e0


	//   ....[89]....
        /*0e54*/ 	.word	0x0001ed40


	//   ....[90]....
        /*0e58*/ 	.word	0x0001edc0


	//   ....[91]....
        /*0e5c*/ 	.word	0x0001f120


	//   ....[92]....
        /*0e60*/ 	.word	0x0001f1a0


	//   ....[93]....
        /*0e64*/ 	.word	0x0001f530


	//   ....[94]....
        /*0e68*/ 	.word	0x0001f550


	//----- nvinfo : EIATTR_COOP_GROUP_MASK_REGIDS
	.align		4
.L_24:
        /*0e6c*/ 	.byte	0x04, 0x29
        /*0e6e*/ 	.short	(.L_26 - .L_25)


	//   ....[0]....
.L_25:
        /*0e70*/ 	.word	0xffffffff


	//   ....[1]....
        /*0e74*/ 	.word	0xffffffff


	//   ....[2]....
        /*0e78*/ 	.word	0xffffffff


	//   ....[3]....
        /*0e7c*/ 	.word	0xffffffff


	//----- nvinfo : EIATTR_COOP_GROUP_INSTR_OFFSETS
	.align		4
.L_26:
        /*0e80*/ 	.byte	0x04, 0x28
        /*0e82*/ 	.short	(.L_28 - .L_27)


	//   ....[0]....
.L_27:
        /*0e84*/ 	.word	0x00000080


	//   ....[1]....
        /*0e88*/ 	.word	0x000000b0


	//   ....[2]....
        /*0e8c*/ 	.word	0x000001b0


	//   ....[3]....
        /*0e90*/ 	.word	0x000008c0


	//----- nvinfo : EIATTR_MBARRIER_INSTR_OFFSETS
	.align		4
.L_28:
        /*0e94*/ 	.byte	0x04, 0x39
        /*0e96*/ 	.short	(.L_30 - .L_29)


	//   ....[0]....
.L_29:
        /*0e98*/ 	.word	0x000003e0
        /*0e9c*/ 	.word	0x000000ff
        /*0ea0*/ 	.word	0x00036000
        /*0ea4*/ 	.short	0x0100
        /*0ea6*/ 	.byte	0x04
	.zero		1


	//   ....[1]....
        /*0ea8*/ 	.word	0x000003f0
        /*0eac*/ 	.word	0x000000ff
        /*0eb0*/ 	.word	0x00036090
        /*0eb4*/ 	.short	0x0100
        /*0eb6*/ 	.byte	0x04
	.zero		1


	//   ....[2]....
        /*0eb8*/ 	.word	0x00000400
        /*0ebc*/ 	.word	0x000000ff
        /*0ec0*/ 	.word	0x00036008
        /*0ec4*/ 	.short	0x0100
        /*0ec6*/ 	.byte	0x04
	.zero		1


	//   ....[3]....
        /*0ec8*/ 	.word	0x00000410
        /*0ecc*/ 	.word	0x000000ff
        /*0ed0*/ 	.word	0x00036098
        /*0ed4*/ 	.short	0x0100
        /*0ed6*/ 	.byte	0x04
	.zero		1


	//   ....[4]....
        /*0ed8*/ 	.word	0x00000420
        /*0edc*/ 	.word	0x000000ff
        /*0ee0*/ 	.word	0x00036010
        /*0ee4*/ 	.short	0x0100
        /*0ee6*/ 	.byte	0x04
	.zero		1


	//   ....[5]....
        /*0ee8*/ 	.word	0x00000430
        /*0eec*/ 	.word	0x000000ff
        /*0ef0*/ 	.word	0x000360a0
        /*0ef4*/ 	.short	0x0100
        /*0ef6*/ 	.byte	0x04
	.zero		1


	//   ....[6]....
        /*0ef8*/ 	.word	0x00000440
        /*0efc*/ 	.word	0x000000ff
        /*0f00*/ 	.word	0x00036018
        /*0f04*/ 	.short	0x0100
        /*0f06*/ 	.byte	0x04
	.zero		1


	//   ....[7]....
        /*0f08*/ 	.word	0x00000450
        /*0f0c*/ 	.word	0x000000ff
        /*0f10*/ 	.word	0x000360a8
        /*0f14*/ 	.short	0x0100
        /*0f16*/ 	.byte	0x04
	.zero		1


	//   ....[8]....
        /*0f18*/ 	.word	0x00000460
        /*0f1c*/ 	.word	0x000000ff
        /*0f20*/ 	.word	0x00036020
        /*0f24*/ 	.short	0x0100
        /*0f26*/ 	.byte	0x04
	.zero		1


	//   ....[9]....
        /*0f28*/ 	.word	0x00000470
        /*0f2c*/ 	.word	0x000000ff
        /*0f30*/ 	.word	0x000360b0
        /*0f34*/ 	.short	0x0100
        /*0f36*/ 	.byte	0x04
	.zero		1


	//   ....[10]....
        /*0f38*/ 	.word	0x00000480
        /*0f3c*/ 	.word	0x000000ff
        /*0f40*/ 	.word	0x00036028
        /*0f44*/ 	.short	0x0100
        /*0f46*/ 	.byte	0x04
	.zero		1


	//   ....[11]....
        /*0f48*/ 	.word	0x00000490
        /*0f4c*/ 	.word	0x000000ff
        /*0f50*/ 	.word	0x000360b8
        /*0f54*/ 	.short	0x0100
        /*0f56*/ 	.byte	0x04
	.zero		1


	//   ....[12]....
        /*0f58*/ 	.word	0x000004a0
        /*0f5c*/ 	.word	0x000000ff
        /*0f60*/ 	.word	0x00036030
        /*0f64*/ 	.short	0x0100
        /*0f66*/ 	.byte	0x04
	.zero		1


	//   ....[13]....
        /*0f68*/ 	.word	0x000004b0
        /*0f6c*/ 	.word	0x000000ff
        /*0f70*/ 	.word	0x000360c0
        /*0f74*/ 	.short	0x0100
        /*0f76*/ 	.byte	0x04
	.zero		1


	//   ....[14]....
        /*0f78*/ 	.word	0x000004c0
        /*0f7c*/ 	.word	0x000000ff
        /*0f80*/ 	.word	0x00036038
        /*0f84*/ 	.short	0x0100
        /*0f86*/ 	.byte	0x04
	.zero		1


	//   ....[15]....
        /*0f88*/ 	.word	0x000004d0
        /*0f8c*/ 	.word	0x000000ff
        /*0f90*/ 	.word	0x000360c8
        /*0f94*/ 	.short	0x0100
        /*0f96*/ 	.byte	0x04
	.zero		1


	//   ....[16]....
        /*0f98*/ 	.word	0x000004e0
        /*0f9c*/ 	.word	0x000000ff
        /*0fa0*/ 	.word	0x00036040
        /*0fa4*/ 	.short	0x0100
        /*0fa6*/ 	.byte	0x04
	.zero		1


	//   ....[17]....
        /*0fa8*/ 	.word	0x000004f0
        /*0fac*/ 	.word	0x000000ff
        /*0fb0*/ 	.word	0x000360d0
        /*0fb4*/ 	.short	0x0100
        /*0fb6*/ 	.byte	0x04
	.zero		1


	//   ....[18]....
        /*0fb8*/ 	.word	0x00000500
        /*0fbc*/ 	.word	0x000000ff
        /*0fc0*/ 	.word	0x00036048
        /*0fc4*/ 	.short	0x0100
        /*0fc6*/ 	.byte	0x04
	.zero		1


	//   ....[19]....
        /*0fc8*/ 	.word	0x00000510
        /*0fcc*/ 	.word	0x000000ff
        /*0fd0*/ 	.word	0x000360d8
        /*0fd4*/ 	.short	0x0100
        /*0fd6*/ 	.byte	0x04
	.zero		1


	//   ....[20]....
        /*0fd8*/ 	.word	0x00000520
        /*0fdc*/ 	.word	0x000000ff
        /*0fe0*/ 	.word	0x00036050
        /*0fe4*/ 	.short	0x0100
        /*0fe6*/ 	.byte	0x04
	.zero		1


	//   ....[21]....
        /*0fe8*/ 	.word	0x00000530
        /*0fec*/ 	.word	0x000000ff
        /*0ff0*/ 	.word	0x000360e0
        /*0ff4*/ 	.short	0x0100
        /*0ff6*/ 	.byte	0x04
	.zero		1


	//   ....[22]....
        /*0ff8*/ 	.word	0x00000540
        /*0ffc*/ 	.word	0x000000ff
        /*1000*/ 	.word	0x00036058
        /*1004*/ 	.short	0x0100
        /*1006*/ 	.byte	0x04
	.zero		1


	//   ....[23]....
        /*1008*/ 	.word	0x00000550
        /*100c*/ 	.word	0x000000ff
        /*1010*/ 	.word	0x000360e8
        /*1014*/ 	.short	0x0100
        /*1016*/ 	.byte	0x04
	.zero		1


	//   ....[24]....
        /*1018*/ 	.word	0x00000560
        /*101c*/ 	.word	0x000000ff
        /*1020*/ 	.word	0x00036060
        /*1024*/ 	.short	0x0100
        /*1026*/ 	.byte	0x04
	.zero		1


	//   ....[25]....
        /*1028*/ 	.word	0x00000570
        /*102c*/ 	.word	0x000000ff
        /*1030*/ 	.word	0x000360f0
        /*1034*/ 	.short	0x0100
        /*1036*/ 	.byte	0x04
	.zero		1


	//   ....[26]....
        /*1038*/ 	.word	0x00000580
        /*103c*/ 	.word	0x000000ff
        /*1040*/ 	.word	0x00036068
        /*1044*/ 	.short	0x0100
        /*1046*/ 	.byte	0x04
	.zero		1


	//   ....[27]....
        /*1048*/ 	.word	0x00000590
        /*104c*/ 	.word	0x000000ff
        /*1050*/ 	.word	0x000360f8
        /*1054*/ 	.short	0x0100
        /*1056*/ 	.byte	0x04
	.zero		1


	//   ....[28]....
        /*1058*/ 	.word	0x000005a0
        /*105c*/ 	.word	0x000000ff
        /*1060*/ 	.word	0x00036070
        /*1064*/ 	.short	0x0100
        /*1066*/ 	.byte	0x04
	.zero		1


	//   ....[29]....
        /*1068*/ 	.word	0x000005b0
        /*106c*/ 	.word	0x000000ff
        /*1070*/ 	.word	0x00036100
        /*1074*/ 	.short	0x0100
        /*1076*/ 	.byte	0x04
	.zero		1


	//   ....[30]....
        /*1078*/ 	.word	0x000005c0
        /*107c*/ 	.word	0x000000ff
        /*1080*/ 	.word	0x00036078
        /*1084*/ 	.short	0x0100
        /*1086*/ 	.byte	0x04
	.zero		1


	//   ....[31]....
        /*1088*/ 	.word	0x000005d0
        /*108c*/ 	.word	0x000000ff
        /*1090*/ 	.word	0x00036108
        /*1094*/ 	.short	0x0100
        /*1096*/ 	.byte	0x04
	.zero		1


	//   ....[32]....
        /*1098*/ 	.word	0x000005e0
        /*109c*/ 	.word	0x000000ff
        /*10a0*/ 	.word	0x00036080
        /*10a4*/ 	.short	0x0100
        /*10a6*/ 	.byte	0x04
	.zero		1


	//   ....[33]....
        /*10a8*/ 	.word	0x000005f0
        /*10ac*/ 	.word	0x000000ff
        /*10b0*/ 	.word	0x00036110
        /*10b4*/ 	.short	0x0100
        /*10b6*/ 	.byte	0x04
	.zero		1


	//   ....[34]....
        /*10b8*/ 	.word	0x00000600
        /*10bc*/ 	.word	0x000000ff
        /*10c0*/ 	.word	0x00036088
        /*10c4*/ 	.short	0x0100
        /*10c6*/ 	.byte	0x04
	.zero		1


	//   ....[35]....
        /*10c8*/ 	.word	0x00000610
        /*10cc*/ 	.word	0x000000ff
        /*10d0*/ 	.word	0x00036118
        /*10d4*/ 	.short	0x0100
        /*10d6*/ 	.byte	0x04
	.zero		1


	//   ....[36]....
        /*10d8*/ 	.word	0x000017a0
        /*10dc*/ 	.word	0x00000003
        /*10e0*/ 	.word	0x00036000
        /*10e4*/ 	.short	0x010a
        /*10e6*/ 	.byte	0x3f
	.zero		1


	//   ....[37]....
        /*10e8*/ 	.word	0x00001d00
        /*10ec*/ 	.word	0x00000000
        /*10f0*/ 	.word	0x00036000
        /*10f4*/ 	.short	0x010a
        /*10f6*/ 	.byte	0x3f
	.zero		1


	//   ....[38]....
        /*10f8*/ 	.word	0x00002790
        /*10fc*/ 	.word	0x00000000
        /*1100*/ 	.word	0x00000000
        /*1104*/ 	.short	0x0101
        /*1106*/ 	.byte	0x3f
	.zero		1


	//   ....[39]....
        /*1108*/ 	.word	0x000029c0
        /*110c*/ 	.word	0x00000007
        /*1110*/ 	.word	0x00000000
        /*1114*/ 	.short	0x0101
        /*1116*/ 	.byte	0x3f
	.zero		1


	//   ....[40]....
        /*1118*/ 	.word	0x0001fa80
        /*111c*/ 	.word	0x00000014
        /*1120*/ 	.word	0x00036090
        /*1124*/ 	.short	0x010a
        /*1126*/ 	.byte	0x3f
	.zero		1


	//   ....[41]....
        /*1128*/ 	.word	0x000202c0
        /*112c*/ 	.word	0x00000003
        /*1130*/ 	.word	0x00000000
        /*1134*/ 	.short	0x010a
        /*1136*/ 	.byte	0x3f
	.zero		1


	//   ....[42]....
        /*1138*/ 	.word	0x00020380
        /*113c*/ 	.word	0x00000003
        /*1140*/ 	.word	0x00000000
        /*1144*/ 	.short	0x010a
        /*1146*/ 	.byte	0x3f
	.zero		1


	//   ....[43]....
        /*1148*/ 	.word	0x00020440
        /*114c*/ 	.word	0x00000003
        /*1150*/ 	.word	0x00000000
        /*1154*/ 	.short	0x010a
        /*1156*/ 	.byte	0x3f
	.zero		1


	//   ....[44]....
        /*1158*/ 	.word	0x00020500
        /*115c*/ 	.word	0x00000003
        /*1160*/ 	.word	0x00000000
        /*1164*/ 	.short	0x010a
        /*1166*/ 	.byte	0x3f
	.zero		1


	//   ....[45]....
        /*1168*/ 	.word	0x000205c0
        /*116c*/ 	.word	0x00000003
        /*1170*/ 	.word	0x00000000
        /*1174*/ 	.short	0x010a
        /*1176*/ 	.byte	0x3f
	.zero		1


	//   ....[46]....
        /*1178*/ 	.word	0x00020680
        /*117c*/ 	.word	0x00000003
        /*1180*/ 	.word	0x00000000
        /*1184*/ 	.short	0x010a
        /*1186*/ 	.byte	0x3f
	.zero		1


	//   ....[47]....
        /*1188*/ 	.word	0x00020740
        /*118c*/ 	.word	0x00000003
        /*1190*/ 	.word	0x00000000
        /*1194*/ 	.short	0x010a
        /*1196*/ 	.byte	0x3f
	.zero		1


	//   ....[48]....
        /*1198*/ 	.word	0x00020800
        /*119c*/ 	.word	0x00000003
        /*11a0*/ 	.word	0x00000000
        /*11a4*/ 	.short	0x010a
        /*11a6*/ 	.byte	0x3f
	.zero		1


	//   ....[49]....
        /*11a8*/ 	.word	0x000208c0
        /*11ac*/ 	.word	0x00000003
        /*11b0*/ 	.word	0x00000000
        /*11b4*/ 	.short	0x010a
        /*11b6*/ 	.byte	0x3f
	.zero		1


	//   ....[50]....
        /*11b8*/ 	.word	0x00020980
        /*11bc*/ 	.word	0x00000003
        /*11c0*/ 	.word	0x00000000
        /*11c4*/ 	.short	0x010a
        /*11c6*/ 	.byte	0x3f
	.zero		1


	//   ....[51]....
        /*11c8*/ 	.word	0x00020a40
        /*11cc*/ 	.word	0x00000003
        /*11d0*/ 	.word	0x00000000
        /*11d4*/ 	.short	0x010a
        /*11d6*/ 	.byte	0x3f
	.zero		1


	//   ....[52]....
        /*11d8*/ 	.word	0x00020b00
        /*11dc*/ 	.word	0x00000003
        /*11e0*/ 	.word	0x00000000
        /*11e4*/ 	.short	0x010a
        /*11e6*/ 	.byte	0x3f
	.zero		1


	//   ....[53]....
        /*11e8*/ 	.word	0x00020bc0
        /*11ec*/ 	.word	0x00000003
        /*11f0*/ 	.word	0x00000000
        /*11f4*/ 	.short	0x010a
        /*11f6*/ 	.byte	0x3f
	.zero		1


	//   ....[54]....
        /*11f8*/ 	.word	0x00020c80
        /*11fc*/ 	.word	0x00000003
        /*1200*/ 	.word	0x00000000
        /*1204*/ 	.short	0x010a
        /*1206*/ 	.byte	0x3f
	.zero		1


	//   ....[55]....
        /*1208*/ 	.word	0x00020d40
        /*120c*/ 	.word	0x00000003
        /*1210*/ 	.word	0x00000000
        /*1214*/ 	.short	0x010a
        /*1216*/ 	.byte	0x3f
	.zero		1


	//   ....[56]....
        /*1218*/ 	.word	0x00020e00
        /*121c*/ 	.word	0x00000003
        /*1220*/ 	.word	0x00000000
        /*1224*/ 	.short	0x010a
        /*1226*/ 	.byte	0x3f
	.zero		1


	//   ....[57]....
        /*1228*/ 	.word	0x00020ec0
        /*122c*/ 	.word	0x00000003
        /*1230*/ 	.word	0x00000000
        /*1234*/ 	.short	0x010a
        /*1236*/ 	.byte	0x3f
	.zero		1


	//   ....[58]....
        /*1238*/ 	.word	0x00020f80
        /*123c*/ 	.word	0x00000003
        /*1240*/ 	.word	0x00000000
        /*1244*/ 	.short	0x010a
        /*1246*/ 	.byte	0x3f
	.zero		1


	//----- nvinfo : EIATTR_NUM_MBARRIERS
	.align		4
.L_30:
        /*1248*/ 	.byte	0x03, 0x38
        /*124a*/ 	.short	0x0024


	//----- nvinfo : EIATTR_EXIT_INSTR_OFFSETS
	.align		4
        /*124c*/ 	.byte	0x04, 0x1c
        /*124e*/ 	.short	(.L_32 - .L_31)


	//   ....[0]....
.L_31:
        /*1250*/ 	.word	0x00000cb0


	//   ....[1]....
        /*1254*/ 	.word	0x00002c30


	//   ....[2]....
        /*1258*/ 	.word	0x000137d0


	//   ....[3]....
        /*125c*/ 	.word	0x000138a0


	//   ....[4]....
        /*1260*/ 	.word	0x0001f780


	//   ....[5]....
        /*1264*/ 	.word	0x0001f850


	//   ....[6]....
        /*1268*/ 	.word	0x0001f870


	//   ....[7]....
        /*126c*/ 	.word	0x000201c0


	//   ....[8]....
        /*1270*/ 	.word	0x00020fb0


	//----- nvinfo : EIATTR_MAX_THREADS
	.align		4
.L_32:
        /*1274*/ 	.byte	0x04, 0x05
        /*1276*/ 	.short	(.L_34 - .L_33)
.L_33:
        /*1278*/ 	.word	0x00000100
        /*127c*/ 	.word	0x00000001
        /*1280*/ 	.word	0x00000001


	//----- nvinfo : EIATTR_CRS_STACK_SIZE
	.align		4
.L_34:
        /*1284*/ 	.byte	0x04, 0x1e
        /*1286*/ 	.short	(.L_36 - .L_35)
.L_35:
        /*1288*/ 	.word	0x00000000


	//----- nvinfo : EIATTR_CBANK_PARAM_SIZE
	.align		4
.L_36:
        /*128c*/ 	.byte	0x03, 0x19
        /*128e*/ 	.short	0x0470


	//----- nvinfo : EIATTR_PARAM_CBANK
	.align		4
        /*1290*/ 	.byte	0x04, 0x0a
        /*1292*/ 	.short	(.L_38 - .L_37)
	.align		4
.L_37:
        /*1294*/ 	.word	index@(.nv.constant0._ZN7cutlass13device_kernelINS_4conv6kernel13ConvUniversalINS1_16ConvProblemShapeILNS1_8OperatorE0ELi3EEENS1_10collective14CollectiveConvINS1_46MainloopSm90TmaGmmaWarpSpecializedImplicitGemmILS5_0ELi18ELi3EN4cute5tupleIJNSA_1CILi2EEENSC_ILi1EEESE_EEENS1_36KernelImplicitTmaWarpSpecializedSm90ELi1EEENSB_IJNSC_ILi256EEENSC_ILi128EEENSB_IJNSC_ILi32EEEEEEEEENS_12float_e4m3_tESN_NSA_8TiledMMAINSA_8MMA_AtomIJNSA_4SM904GMMA31MMA_64x128x32_F32E4M3E4M3_SS_TNILNSR_7ScaleInE1ELST_1EEEEEENSA_6LayoutINSB_IJSE_SE_SE_EEENSB_IJNSC_ILi0EEESY_SY_EEEEENSB_IJNSA_10UnderscoreES11_S11_EEEEENS7_6detail26Sm90ImplicitGemmTileTraitsINSA_20SM90_TMA_LOAD_IM2COLENSA_14ComposedLayoutINSA_7SwizzleILi1ELi4ELi3EEENSA_18smem_ptr_flag_bitsILi8EEENSW_INSB_IJNSB_IJNSC_ILi8EEESK_EEENSB_IJSK_SE_EEENSB_IJSE_NSC_ILi18EEEEEEEEENSB_IJNSB_IJSK_SI_EEENSB_IJSE_SY_EEENSB_IJSY_NSC_ILi8192EEEEEEEEEEEEEvEENS15_INSA_23SM90_TMA_LOAD_MULTICASTENS17_IS19_S1B_NSW_INSB_IJNSB_IJS1C_NSC_ILi16EEEEEES1E_S1G_EEENSB_IJS1I_S1J_NSB_IJSY_NSC_ILi4096EEEEEEEEEEEEEvEEEENS_8epilogue10collective6detail29Sm90TmaWarpSpecializedAdapterINS22_15DefaultEpilogueISN_NSB_IJNSB_IJllllEEESE_SY_EEES27_NS21_6thread17LinearCombinationISN_Li1EffLNS28_9ScaleType4KindE0ELNS_15FloatRoundStyleE2ESN_EENS_4gemm15EpilogueDefaultEEEEEvvEEEEvNT_6ParamsE)
        /*1298*/ 	.short	0x0210
        /*129a*/ 	.short	0x0470


	//----- nvinfo : EIATTR_SW_WAR
	.align		4
.L_38:
        /*129c*/ 	.byte	0x04, 0x36
        /*129e*/ 	.short	(.L_40 - .L_39)
.L_39:
        /*12a0*/ 	.word	0x00000008
.L_40:


//--------------------- .nv.callgraph             --------------------------
	.section	.nv.callgraph,"",@"SHT_CUDA_CALLGRAPH"
	.align	4
	.sectionentsize	8
	.align		4
        /*0000*/ 	.word	0x00000000
	.align		4
        /*0004*/ 	.word	0xffffffff
	.align		4
        /*0008*/ 	.word	0x00000000
	.align		4
        /*000c*/ 	.word	0xfffffffe
	.align		4
        /*0010*/ 	.word	0x00000000
	.align		4
        /*0014*/ 	.word	0xfffffffd
	.align		4
        /*0018*/ 	.word	0x00000000
	.align		4
        /*001c*/ 	.word	0xfffffffc


//--------------------- .nv.constant4             --------------------------
	.section	.nv.constant4,"a",@progbits
	.align	8
	.align		8
.nv.constant4:
        /*0000*/ 	.dword	_ZN39_INTERNAL_8f72e354_4_k_cu_d5347e1b_29624cuda3std3__45__cpo5beginE
	.align		8
        /*0008*/ 	.dword	_ZN39_INTERNAL_8f72e354_4_k_cu_d5347e1b_29624cuda3std3__45__cpo3endE
	.align		8
        /*0010*/ 	.dword	_ZN39_INTERNAL_8f72e354_4_k_cu_d5347e1b_29624cuda3std3__45__cpo6cbeginE
	.align		8
        /*0018*/ 	.dword	_ZN39_INTERNAL_8f72e354_4_k_cu_d5347e1b_29624cuda3std3__45__cpo4cendE
	.align		8
        /*0020*/ 	.dword	_ZN39_INTERNAL_8f72e354_4_k_cu_d5347e1b_29624cuda3std3__441_GLOBAL__N__8f72e354_4_k_cu_d5347e1b_29626ignoreE
	.align		8
        /*0028*/ 	.dword	_ZN39_INTERNAL_8f72e354_4_k_cu_d5347e1b_29624cuda3std3__419piecewise_constructE
	.align		8
        /*0030*/ 	.dword	_ZN39_INTERNAL_8f72e354_4_k_cu_d5347e1b_29624cuda3std3__48in_placeE
	.align		8
        /*0038*/ 	.dword	_ZN39_INTERNAL_8f72e354_4_k_cu_d5347e1b_29624cuda3std6ranges3__45__cpo4swapE
	.align		8
        /*0040*/ 	.dword	_ZN39_INTERNAL_8f72e354_4_k_cu_d5347e1b_29624cuda3std6ranges3__45__cpo9iter_moveE
	.align		8
        /*0048*/ 	.dword	_ZN39_INTERNAL_8f72e354_4_k_cu_d5347e1b_29624cute7productE
	.align		8
        /*0050*/ 	.dword	_ZN39_INTERNAL_8f72e354_4_k_cu_d5347e1b_29624cute1_E


//--------------------- .text._ZN7cutlass13device_kernelINS_4conv6kernel13ConvUniversalINS1_16ConvProblemShapeILNS1_8OperatorE0ELi3EEENS1_10collective14CollectiveConvINS1_46MainloopSm90TmaGmmaWarpSpecializedImplicitGemmILS5_0ELi18ELi3EN4cute5tupleIJNSA_1CILi2EEENSC_ILi1EEESE_EEENS1_36KernelImplicitTmaWarpSpecializedSm90ELi1EEENSB_IJNSC_ILi256EEENSC_ILi128EEENSB_IJNSC_ILi32EEEEEEEEENS_12float_e4m3_tESN_NSA_8TiledMMAINSA_8MMA_AtomIJNSA_4SM904GMMA31MMA_64x128x32_F32E4M3E4M3_SS_TNILNSR_7ScaleInE1ELST_1EEEEEENSA_6LayoutINSB_IJSE_SE_SE_EEENSB_IJNSC_ILi0EEESY_SY_EEEEENSB_IJNSA_10UnderscoreES11_S11_EEEEENS7_6detail26Sm90ImplicitGemmTileTraitsINSA_20SM90_TMA_LOAD_IM2COLENSA_14ComposedLayoutINSA_7SwizzleILi1ELi4ELi3EEENSA_18smem_ptr_flag_bitsILi8EEENSW_INSB_IJNSB_IJNSC_ILi8EEESK_EEENSB_IJSK_SE_EEENSB_IJSE_NSC_ILi18EEEEEEEEENSB_IJNSB_IJSK_SI_EEENSB_IJSE_SY_EEENSB_IJSY_NSC_ILi8192EEEEEEEEEEEEEvEENS15_INSA_23SM90_TMA_LOAD_MULTICASTENS17_IS19_S1B_NSW_INSB_IJNSB_IJS1C_NSC_ILi16EEEEEES1E_S1G_EEENSB_IJS1I_S1J_NSB_IJSY_NSC_ILi4096EEEEEEEEEEEEEvEEEENS_8epilogue10collective6detail29Sm90TmaWarpSpecializedAdapterINS22_15DefaultEpilogueISN_NSB_IJNSB_IJllllEEESE_SY_EEES27_NS21_6thread17LinearCombinationISN_Li1EffLNS28_9ScaleType4KindE0ELNS_15FloatRoundStyleE2ESN_EENS_4gemm15EpilogueDefaultEEEEEvvEEEEvNT_6ParamsE --------------------------
	.section	.text._ZN7cutlass13device_kernelINS_4conv6kernel13ConvUniversalINS1_16ConvProblemShapeILNS1_8OperatorE0ELi3EEENS1_10collective14CollectiveConvINS1_46MainloopSm90TmaGmmaWarpSpecializedImplicitGemmILS5_0ELi18ELi3EN4cute5tupleIJNSA_1CILi2EEENSC_ILi1EEESE_EEENS1_36KernelImplicitTmaWarpSpecializedSm90ELi1EEENSB_IJNSC_ILi256EEENSC_ILi128EEENSB_IJNSC_ILi32EEEEEEEEENS_12float_e4m3_tESN_NSA_8TiledMMAINSA_8MMA_AtomIJNSA_4SM904GMMA31MMA_64x128x32_F32E4M3E4M3_SS_TNILNSR_7ScaleInE1ELST_1EEEEEENSA_6LayoutINSB_IJSE_SE_SE_EEENSB_IJNSC_ILi0EEESY_SY_EEEEENSB_IJNSA_10UnderscoreES11_S11_EEEEENS7_6detail26Sm90ImplicitGemmTileTraitsINSA_20SM90_TMA_LOAD_IM2COLENSA_14ComposedLayoutINSA_7SwizzleILi1ELi4ELi3EEENSA_18smem_ptr_flag_bitsILi8EEENSW_INSB_IJNSB_IJNSC_ILi8EEESK_EEENSB_IJSK_SE_EEENSB_IJSE_NSC_ILi18EEEEEEEEENSB_IJNSB_IJSK_SI_EEENSB_IJSE_SY_EEENSB_IJSY_NSC_ILi8192EEEEEEEEEEEEEvEENS15_INSA_23SM90_TMA_LOAD_MULTICASTENS17_IS19_S1B_NSW_INSB_IJNSB_IJS1C_NSC_ILi16EEEEEES1E_S1G_EEENSB_IJS1I_S1J_NSB_IJSY_NSC_ILi4096EEEEEEEEEEEEEvEEEENS_8epilogue10collective6detail29Sm90TmaWarpSpecializedAdapterINS22_15DefaultEpilogueISN_NSB_IJNSB_IJllllEEESE_SY_EEES27_NS21_6thread17LinearCombinationISN_Li1EffLNS28_9ScaleType4KindE0ELNS_15FloatRoundStyleE2ESN_EENS_4gemm15EpilogueDefaultEEEEEvvEEEEvNT_6ParamsE,"ax",@progbits
	.align	128
.text._ZN7cutlass13device_kernelINS_4conv6kernel13ConvUniversalINS1_16ConvProblemShapeILNS1_8OperatorE0ELi3EEENS1_10collective14CollectiveConvINS1_46MainloopSm90TmaGmmaWarpSpecializedImplicitGemmILS5_0ELi18ELi3EN4cute5tupleIJNSA_1CILi2EEENSC_ILi1EEESE_EEENS1_36KernelImplicitTmaWarpSpecializedSm90ELi1EEENSB_IJNSC_ILi256EEENSC_ILi128EEENSB_IJNSC_ILi32EEEEEEEEENS_12float_e4m3_tESN_NSA_8TiledMMAINSA_8MMA_AtomIJNSA_4SM904GMMA31MMA_64x128x32_F32E4M3E4M3_SS_TNILNSR_7ScaleInE1ELST_1EEEEEENSA_6LayoutINSB_IJSE_SE_SE_EEENSB_IJNSC_ILi0EEESY_SY_EEEEENSB_IJNSA_10UnderscoreES11_S11_EEEEENS7_6detail26Sm90ImplicitGemmTileTraitsINSA_20SM90_TMA_LOAD_IM2COLENSA_14ComposedLayoutINSA_7SwizzleILi1ELi4ELi3EEENSA_18smem_ptr_flag_bitsILi8EEENSW_INSB_IJNSB_IJNSC_ILi8EEESK_EEENSB_IJSK_SE_EEENSB_IJSE_NSC_ILi18EEEEEEEEENSB_IJNSB_IJSK_SI_EEENSB_IJSE_SY_EEENSB_IJSY_NSC_ILi8192EEEEEEEEEEEEEvEENS15_INSA_23SM90_TMA_LOAD_MULTICASTENS17_IS19_S1B_NSW_INSB_IJNSB_IJS1C_NSC_ILi16EEEEEES1E_S1G_EEENSB_IJS1I_S1J_NSB_IJSY_NSC_ILi4096EEEEEEEEEEEEEvEEEENS_8epilogue10collective6detail29Sm90TmaWarpSpecializedAdapterINS22_15DefaultEpilogueISN_NSB_IJNSB_IJllllEEESE_SY_EEES27_NS21_6thread17LinearCombinationISN_Li1EffLNS28_9ScaleType4KindE0ELNS_15FloatRoundStyleE2ESN_EENS_4gemm15EpilogueDefaultEEEEEvvEEEEvNT_6ParamsE:
        .type           _ZN7cutlass13device_kernelINS_4conv6kernel13ConvUniversalINS1_16ConvProblemShapeILNS1_8OperatorE0ELi3EEENS1_10collective14CollectiveConvINS1_46MainloopSm90TmaGmmaWarpSpecializedImplicitGemmILS5_0ELi18ELi3EN4cute5tupleIJNSA_1CILi2EEENSC_ILi1EEESE_EEENS1_36KernelImplicitTmaWarpSpecializedSm90ELi1EEENSB_IJNSC_ILi256EEENSC_ILi128EEENSB_IJNSC_ILi32EEEEEEEEENS_12float_e4m3_tESN_NSA_8TiledMMAINSA_8MMA_AtomIJNSA_4SM904GMMA31MMA_64x128x32_F32E4M3E4M3_SS_TNILNSR_7ScaleInE1ELST_1EEEEEENSA_6LayoutINSB_IJSE_SE_SE_EEENSB_IJNSC_ILi0EEESY_SY_EEEEENSB_IJNSA_10UnderscoreES11_S11_EEEEENS7_6detail26Sm90ImplicitGemmTileTraitsINSA_20SM90_TMA_LOAD_IM2COLENSA_14ComposedLayoutINSA_7SwizzleILi1ELi4ELi3EEENSA_18smem_ptr_flag_bitsILi8EEENSW_INSB_IJNSB_IJNSC_ILi8EEESK_EEENSB_IJSK_SE_EEENSB_IJSE_NSC_ILi18EEEEEEEEENSB_IJNSB_IJSK_SI_EEENSB_IJSE_SY_EEENSB_IJSY_NSC_ILi8192EEEEEEEEEEEEEvEENS15_INSA_23SM90_TMA_LOAD_MULTICASTENS17_IS19_S1B_NSW_INSB_IJNSB_IJS1C_NSC_ILi16EEEEEES1E_S1G_EEENSB_IJS1I_S1J_NSB_IJSY_NSC_ILi4096EEEEEEEEEEEEEvEEEENS_8epilogue10collective6detail29Sm90TmaWarpSpecializedAdapterINS22_15DefaultEpilogueISN_NSB_IJNSB_IJllllEEESE_SY_EEES27_NS21_6thread17LinearCombinationISN_Li1EffLNS28_9ScaleType4KindE0ELNS_15FloatRoundStyleE2ESN_EENS_4gemm15EpilogueDefaultEEEEEvvEEEEvNT_6ParamsE,@function
        .size           _ZN7cutlass13device_kernelINS_4conv6kernel13ConvUniversalINS1_16ConvProblemShapeILNS1_8OperatorE0ELi3EEENS1_10collective14CollectiveConvINS1_46MainloopSm90TmaGmmaWarpSpecializedImplicitGemmILS5_0ELi18ELi3EN4cute5tupleIJNSA_1CILi2EEENSC_ILi1EEESE_EEENS1_36KernelImplicitTmaWarpSpecializedSm90ELi1EEENSB_IJNSC_ILi256EEENSC_ILi128EEENSB_IJNSC_ILi32EEEEEEEEENS_12float_e4m3_tESN_NSA_8TiledMMAINSA_8MMA_AtomIJNSA_4SM904GMMA31MMA_64x128x32_F32E4M3E4M3_SS_TNILNSR_7ScaleInE1ELST_1EEEEEENSA_6LayoutINSB_IJSE_SE_SE_EEENSB_IJNSC_ILi0EEESY_SY_EEEEENSB_IJNSA_10UnderscoreES11_S11_EEEEENS7_6detail26Sm90ImplicitGemmTileTraitsINSA_20SM90_TMA_LOAD_IM2COLENSA_14ComposedLayoutINSA_7SwizzleILi1ELi4ELi3EEENSA_18smem_ptr_flag_bitsILi8EEENSW_INSB_IJNSB_IJNSC_ILi8EEESK_EEENSB_IJSK_SE_EEENSB_IJSE_NSC_ILi18EEEEEEEEENSB_IJNSB_IJSK_SI_EEENSB_IJSE_SY_EEENSB_IJSY_NSC_ILi8192EEEEEEEEEEEEEvEENS15_INSA_23SM90_TMA_LOAD_MULTICASTENS17_IS19_S1B_NSW_INSB_IJNSB_IJS1C_NSC_ILi16EEEEEES1E_S1G_EEENSB_IJS1I_S1J_NSB_IJSY_NSC_ILi4096EEEEEEEEEEEEEvEEEENS_8epilogue10collective6detail29Sm90TmaWarpSpecializedAdapterINS22_15DefaultEpilogueISN_NSB_IJNSB_IJllllEEESE_SY_EEES27_NS21_6thread17LinearCombinationISN_Li1EffLNS28_9ScaleType4KindE0ELNS_15FloatRoundStyleE2ESN_EENS_4gemm15EpilogueDefaultEEEEEvvEEEEvNT_6ParamsE,(.L_x_118 - _ZN7cutlass13device_kernelINS_4conv6kernel13ConvUniversalINS1_16ConvProblemShapeILNS1_8OperatorE0ELi3EEENS1_10collective14CollectiveConvINS1_46MainloopSm90TmaGmmaWarpSpecializedImplicitGemmILS5_0ELi18ELi3EN4cute5tupleIJNSA_1CILi2EEENSC_ILi1EEESE_EEENS1_36KernelImplicitTmaWarpSpecializedSm90ELi1EEENSB_IJNSC_ILi256EEENSC_ILi128EEENSB_IJNSC_ILi32EEEEEEEEENS_12float_e4m3_tESN_NSA_8TiledMMAINSA_8MMA_AtomIJNSA_4SM904GMMA31MMA_64x128x32_F32E4M3E4M3_SS_TNILNSR_7ScaleInE1ELST_1EEEEEENSA_6LayoutINSB_IJSE_SE_SE_EEENSB_IJNSC_ILi0EEESY_SY_EEEEENSB_IJNSA_10UnderscoreES11_S11_EEEEENS7_6detail26Sm90ImplicitGemmTileTraitsINSA_20SM90_TMA_LOAD_IM2COLENSA_14ComposedLayoutINSA_7SwizzleILi1ELi4ELi3EEENSA_18smem_ptr_flag_bitsILi8EEENSW_INSB_IJNSB_IJNSC_ILi8EEESK_EEENSB_IJSK_SE_EEENSB_IJSE_NSC_ILi18EEEEEEEEENSB_IJNSB_IJSK_SI_EEENSB_IJSE_SY_EEENSB_IJSY_NSC_ILi8192EEEEEEEEEEEEEvEENS15_INSA_23SM90_TMA_LOAD_MULTICASTENS17_IS19_S1B_NSW_INSB_IJNSB_IJS1C_NSC_ILi16EEEEEES1E_S1G_EEENSB_IJS1I_S1J_NSB_IJSY_NSC_ILi4096EEEEEEEEEEEEEvEEEENS_8epilogue10collective6detail29Sm90TmaWarpSpecializedAdapterINS22_15DefaultEpilogueISN_NSB_IJNSB_IJllllEEESE_SY_EEES27_NS21_6thread17LinearCombinationISN_Li1EffLNS28_9ScaleType4KindE0ELNS_15FloatRoundStyleE2ESN_EENS_4gemm15EpilogueDefaultEEEEEvvEEEEvNT_6ParamsE)
        .other          _ZN7cutlass13device_kernelINS_4conv6kernel13ConvUniversalINS1_16ConvProblemShapeILNS1_8OperatorE0ELi3EEENS1_10collective14CollectiveConvINS1_46MainloopSm90TmaGmmaWarpSpecializedImplicitGemmILS5_0ELi18ELi3EN4cute5tupleIJNSA_1CILi2EEENSC_ILi1EEESE_EEENS1_36KernelImplicitTmaWarpSpecializedSm90ELi1EEENSB_IJNSC_ILi256EEENSC_ILi128EEENSB_IJNSC_ILi32EEEEEEEEENS_12float_e4m3_tESN_NSA_8TiledMMAINSA_8MMA_AtomIJNSA_4SM904GMMA31MMA_64x128x32_F32E4M3E4M3_SS_TNILNSR_7ScaleInE1ELST_1EEEEEENSA_6LayoutINSB_IJSE_SE_SE_EEENSB_IJNSC_ILi0EEESY_SY_EEEEENSB_IJNSA_10UnderscoreES11_S11_EEEEENS7_6detail26Sm90ImplicitGemmTileTraitsINSA_20SM90_TMA_LOAD_IM2COLENSA_14ComposedLayoutINSA_7SwizzleILi1ELi4ELi3EEENSA_18smem_ptr_flag_bitsILi8EEENSW_INSB_IJNSB_IJNSC_ILi8EEESK_EEENSB_IJSK_SE_EEENSB_IJSE_NSC_ILi18EEEEEEEEENSB_IJNSB_IJSK_SI_EEENSB_IJSE_SY_EEENSB_IJSY_NSC_ILi8192EEEEEEEEEEEEEvEENS15_INSA_23SM90_TMA_LOAD_MULTICASTENS17_IS19_S1B_NSW_INSB_IJNSB_IJS1C_NSC_ILi16EEEEEES1E_S1G_EEENSB_IJS1I_S1J_NSB_IJSY_NSC_ILi4096EEEEEEEEEEEEEvEEEENS_8epilogue10collective6detail29Sm90TmaWarpSpecializedAdapterINS22_15DefaultEpilogueISN_NSB_IJNSB_IJllllEEESE_SY_EEES27_NS21_6thread17LinearCombinationISN_Li1EffLNS28_9ScaleType4KindE0ELNS_15FloatRoundStyleE2ESN_EENS_4gemm15EpilogueDefaultEEEEEvvEEEEvNT_6ParamsE,@"STO_CUDA_ENTRY STV_DEFAULT"
_ZN7cutlass13device_kernelINS_4conv6kernel13ConvUniversalINS1_16ConvProblemShapeILNS1_8OperatorE0ELi3EEENS1_10collective14CollectiveConvINS1_46MainloopSm90TmaGmmaWarpSpecializedImplicitGemmILS5_0ELi18ELi3EN4cute5tupleIJNSA_1CILi2EEENSC_ILi1EEESE_EEENS1_36KernelImplicitTmaWarpSpecializedSm90ELi1EEENSB_IJNSC_ILi256EEENSC_ILi128EEENSB_IJNSC_ILi32EEEEEEEEENS_12float_e4m3_tESN_NSA_8TiledMMAINSA_8MMA_AtomIJNSA_4SM904GMMA31MMA_64x128x32_F32E4M3E4M3_SS_TNILNSR_7ScaleInE1ELST_1EEEEEENSA_6LayoutINSB_IJSE_SE_SE_EEENSB_IJNSC_ILi0EEESY_SY_EEEEENSB_IJNSA_10UnderscoreES11_S11_EEEEENS7_6detail26Sm90ImplicitGemmTileTraitsINSA_20SM90_TMA_LOAD_IM2COLENSA_14ComposedLayoutINSA_7SwizzleILi1ELi4ELi3EEENSA_18smem_ptr_flag_bitsILi8EEENSW_INSB_IJNSB_IJNSC_ILi8EEESK_EEENSB_IJSK_SE_EEENSB_IJSE_NSC_ILi18EEEEEEEEENSB_IJNSB_IJSK_SI_EEENSB_IJSE_SY_EEENSB_IJSY_NSC_ILi8192EEEEEEEEEEEEEvEENS15_INSA_23SM90_TMA_LOAD_MULTICASTENS17_IS19_S1B_NSW_INSB_IJNSB_IJS1C_NSC_ILi16EEEEEES1E_S1G_EEENSB_IJS1I_S1J_NSB_IJSY_NSC_ILi4096EEEEEEEEEEEEEvEEEENS_8epilogue10collective6detail29Sm90TmaWarpSpecializedAdapterINS22_15DefaultEpilogueISN_NSB_IJNSB_IJllllEEESE_SY_EEES27_NS21_6thread17LinearCombinationISN_Li1EffLNS28_9ScaleType4KindE0ELNS_15FloatRoundStyleE2ESN_EENS_4gemm15EpilogueDefaultEEEEEvvEEEEvNT_6ParamsE:
[----:B------:R-:W0:Y:S01]  /*0000*/  LDC R1, c[0x0][0x28] ;  /* 0x00000a00ff017b82 */ /* 0x000e220000000800 */
[----:B------:R-:W1:Y:S01]  /*0010*/  S2R R4, SR_TID.X ;  /* 0x0000000000047919 */ /* 0x000e620000002100 */
[----:B------:R-:W-:Y:S01]  /*0020*/  ELECT P0, URZ, PT ;  /* 0x00000000003f782f */ /* 0x000fe20003800000 */
[----:B------:R-:W-:Y:S01]  /*0030*/  BSSY B0, `(.L_x_0) ;  /* 0x0000017000007945 */ /* 0x000fe20003800000 */
[----:B0-----:R-:W-:Y:S01]  /*0040*/  VIADD R1, R1, 0xfffffe00 ;  /* 0xfffffe0001017836 */ /* 0x001fe20000000000 */
[----:B------:R-:W0:Y:S01]  /*0050*/  S2R R8, SR_CTAID.X ;  /* 0x0000000000087919 */ /* 0x000e220000002500 */
[--C-:B-1----:R-:W-:Y:S02]  /*0060*/  SHF.R.U32.HI R0, RZ, 0x5, R4.reuse ;  /* 0x00000005ff007819 */ /* 0x102fe40000011604 */
[----:B------:R-:W-:-:S03]  /*0070*/  SHF.R.S32.HI R3, RZ, 0x1f, R4 ;  /* 0x0000001fff037819 */ /* 0x000fc60000011404 */
[----:B------:R-:W1:Y:S02]  /*0080*/  SHFL.IDX PT, R2, R0, RZ, 0x1f ;  /* 0x00001fff00027589 */ /* 0x000e6400000e0000 */
[----:B-1----:R-:W-:Y:S02]  /*0090*/  R2UR UR4, R2 ;  /* 0x00000000020472ca */ /* 0x002fe400000e0000 */
[----:B------:R-:W-:-:S06]  /*00a0*/  SHF.R.U32.HI R2, RZ, 0x7, R4 ;  /* 0x00000007ff027819 */ /* 0x000fcc0000011604 */
[----:B------:R-:W1:Y:S05]  /*00b0*/  SHFL.IDX PT, R2, R2, RZ, 0x1f ;  /* 0x00001fff02027589 */ /* 0x000e6a00000e0000 */
[----:B------:R-:W-:Y:S02]  /*00c0*/  USHF.R.S32.HI UR5, URZ, 0x1f, UR4 ;  /* 0x0000001f3f057899 */ /* 0x000fe40008011404 */
[----:B------:R-:W-:Y:S02]  /*00d0*/  ISETP.NE.OR P0, PT, RZ, UR4, !P0 ;  /* 0x00000004ff007c0c */ /* 0x000fe4000c705670 */
[----:B------:R-:W-:-:S04]  /*00e0*/  ULEA.HI UR5, UR5, UR4, URZ, 0x2 ;  /* 0x0000000405057291 */ /* 0x000fc8000f8f103f */
[----:B------:R-:W-:-:S04]  /*00f0*/  ULOP3.LUT UR5, UR5, 0xfffffffc, URZ, 0xc0, !UPT ;  /* 0xfffffffc05057892 */ /* 0x000fc8000f8ec03f */
[----:B------:R-:W-:-:S03]  /*0100*/  UIADD3 UR10, UR4, -UR5, URZ ;  /* 0x80000005040a7290 */ /* 0x000fc6000fffe03f */
[----:B0-----:R-:W-:Y:S09]  /*0110*/  @P0 BRA `(.L_x_1) ;  /* 0x0000000000200947 */ /* 0x001ff20003800000 */
[----:B------:R-:W-:Y:S02]  /*0120*/  ULDC.64 UR4, c[0x0][0x198] ;  /* 0x0000660000047ab9 */ /* 0x000fe40000000a00 */
[----:B------:R-:W-:Y:S02]  /*0130*/  UIADD3 UR6, UP0, UR4, 0xf0, URZ ;  /* 0x000000f004067890 */ /* 0x000fe4000ff1e03f */
[----:B------:R-:W-:Y:S02]  /*0140*/  UIADD3 UR4, UP1, UR4, 0x270, URZ ;  /* 0x0000027004047890 */ /* 0x000fe4000ff3e03f */
[----:B------:R-:W-:Y:S02]  /*0150*/  UIADD3.X UR7, URZ, UR5, URZ, UP0, !UPT ;  /* 0x000000053f077290 */ /* 0x000fe400087fe43f */
[----:B------:R-:W-:-:S07]  /*0160*/  UIADD3.X UR5, URZ, UR5, URZ, UP1, !UPT ;  /* 0x000000053f057290 */ /* 0x000fce0008ffe43f */
[----:B------:R0:W-:Y:S02]  /*0170*/  UTMACCTL.PF [UR6] ;  /* 0x00000000060079b9 */ /* 0x0001e40008040000 */
[----:B------:R0:W-:Y:S02]  /*0180*/  UTMACCTL.PF [UR4] ;  /* 0x00000000040079b9 */ /* 0x0001e40008040000 */
[----:B0-----:R-:W-:Y:S01]  /*0190*/  NOP ;  /* 0x0000000000007918 */ /* 0x001fe20000000000 */
.L_x_1:
[----:B------:R-:W-:Y:S05]  /*01a0*/  BSYNC B0 ;  /* 0x0000000000007941 */ /* 0x000fea0003800000 */
.L_x_0:
[----:B------:R-:W0:Y:S01]  /*01b0*/  SHFL.IDX PT, R0, R0, RZ, 0x1f ;  /* 0x00001fff00007589 */ /* 0x000e2200000e0000 */
[----:B------:R-:W-:Y:S02]  /*01c0*/  LEA.HI R3, R3, R4, RZ, 0x7 ;  /* 0x0000000403037211 */ /* 0x000fe400078f38ff */
[----:B-1----:R-:W-:Y:S01]  /*01d0*/  R2UR UR11, R2 ;  /* 0x00000000020b72ca */ /* 0x002fe200000e0000 */
[----:B------:R-:W1:Y:S01]  /*01e0*/  S2R R9, SR_CTAID.Y ;  /* 0x0000000000097919 */ /* 0x000e620000002600 */
[----:B------:R-:W-:Y:S02]  /*01f0*/  LOP3.LUT R3, R3, 0xffffff80, RZ, 0xc0, !PT ;  /* 0xffffff8003037812 */ /* 0x000fe400078ec0ff */
[----:B------:R-:W-:-:S03]  /*0200*/  I2FP.F32.U32 R6, R8 ;  /* 0x0000000800067245 */ /* 0x000fc60000201000 */
[----:B------:R-:W-:-:S05]  /*0210*/  IMAD.IADD R11, R4, 0x1, -R3 ;  /* 0x00000001040b7824 */ /* 0x000fca00078e0a03 */
[----:B------:R-:W-:Y:S01]  /*0220*/  SHF.R.S32.HI R2, RZ, 0x1f, R11 ;  /* 0x0000001fff027819 */ /* 0x000fe2000001140b */
[----:B------:R-:W-:Y:S02]  /*0230*/  ULOP3.LUT UP0, URZ, UR11, UR10, URZ, 0xfc, !UPT ;  /* 0x0000000a0b3f7292 */ /* 0x000fe4000f80fc3f */
[----:B------:R-:W-:Y:S01]  /*0240*/  UISETP.NE.AND UP1, UPT, UR11, 0x1, UPT ;  /* 0x000000010b00788c */ /* 0x000fe2000bf25270 */
[----:B------:R-:W-:Y:S01]  /*0250*/  LEA.HI R2, R2, R11, RZ, 0x3 ;  /* 0x0000000b02027211 */ /* 0x000fe200078f18ff */
[----:B------:R-:W-:-:S03]  /*0260*/  USEL UR5, URZ, 0x1, UP0 ;  /* 0x000000013f057887 */ /* 0x000fc60008000000 */
[--C-:B------:R-:W-:Y:S01]  /*0270*/  SHF.R.S32.HI R3, RZ, 0x3, R2.reuse ;  /* 0x00000003ff037819 */ /* 0x100fe20000011402 */
[----:B------:R-:W-:Y:S01]  /*0280*/  USEL UR5, UR5, 0x2, UP1 ;  /* 0x0000000205057887 */ /* 0x000fe20008800000 */
[----:B0-----:R-:W-:Y:S02]  /*0290*/  ISETP.NE.AND P0, PT, R0, RZ, PT ;  /* 0x000000ff0000720c */ /* 0x001fe40003f05270 */
[----:B------:R-:W-:Y:S02]  /*02a0*/  SHF.R.S32.HI R2, RZ, 0x1f, R2 ;  /* 0x0000001fff027819 */ /* 0x000fe40000011402 */
[----:B------:R-:W-:Y:S02]  /*02b0*/  SHF.R.S32.HI R5, RZ, 0x1f, R0 ;  /* 0x0000001fff057819 */ /* 0x000fe40000011400 */
[----:B------:R-:W-:Y:S02]  /*02c0*/  LEA.HI R2, R2, R3, RZ, 0x2 ;  /* 0x0000000302027211 */ /* 0x000fe400078f10ff */
[----:B------:R-:W-:-:S05]  /*02d0*/  LEA.HI R5, R5, R0, RZ, 0x2 ;  /* 0x0000000005057211 */ /* 0x000fca00078f10ff */
[----:B-1----:R-:W-:Y:S05]  /*02e0*/  @P0 BRA `(.L_x_2) ;  /* 0x0000000000d40947 */ /* 0x002fea0003800000 */
[----:B------:R-:W-:Y:S01]  /*02f0*/  ELECT P0, URZ, PT ;  /* 0x00000000003f782f */ /* 0x000fe20003800000 */
[----:B------:R-:W-:-:S12]  /*0300*/  BSSY B0, `(.L_x_2) ;  /* 0x0000033000007945 */ /* 0x000fd80003800000 */
[----:B------:R-:W-:Y:S05]  /*0310*/  @!P0 BRA `(.L_x_3) ;  /* 0x0000000000c48947 */ /* 0x000fea0003800000 */
[----:B------:R-:W0:Y:S01]  /*0320*/  S2UR UR6, SR_CgaCtaId ;  /* 0x00000000000679c3 */ /* 0x000e220000008800 */
[----:B------:R-:W-:Y:S01]  /*0330*/  UMOV UR4, 0x400 ;  /* 0x0000040000047882 */ /* 0x000fe20000000000 */
[----:B------:R-:W-:Y:S01]  /*0340*/  UMOV UR7, 0x1 ;  /* 0x0000000100077882 */ /* 0x000fe20000000000 */
[----:B------:R-:W-:Y:S02]  /*0350*/  UMOV UR8, 0x2 ;  /* 0x0000000200087882 */ /* 0x000fe40000000000 */
[----:B------:R-:W-:-:S04]  /*0360*/  UIADD3 UR8, -UR8, 0x100000, URZ ;  /* 0x0010000008087890 */ /* 0x000fc8000fffe13f */
[----:B------:R-:W-:Y:S02]  /*0370*/  USHF.L.U32 UR9, UR8, 0xb, URZ ;  /* 0x0000000b08097899 */ /* 0x000fe4000800063f */
[----:B------:R-:W-:Y:S02]  /*0380*/  USHF.L.U32 UR8, UR8, 0x1, URZ ;  /* 0x0000000108087899 */ /* 0x000fe4000800063f */
[----:B0-----:R-:W-:Y:S02]  /*0390*/  ULEA UR4, UR6, UR4, 0x18 ;  /* 0x0000000406047291 */ /* 0x001fe4000f8ec03f */
[----:B------:R-:W-:-:S04]  /*03a0*/  UIADD3 UR6, -UR7, 0x100000, URZ ;  /* 0x0010000007067890 */ /* 0x000fc8000fffe13f */
[----:B------:R-:W-:Y:S02]  /*03b0*/  USHF.L.U32 UR7, UR6, 0xb, URZ ;  /* 0x0000000b06077899 */ /* 0x000fe4000800063f */
[----:B------:R-:W-:Y:S01]  /*03c0*/  USHF.L.U32 UR6, UR6, 0x1, URZ ;  /* 0x0000000106067899 */ /* 0x000fe2000800063f */
[----:B------:R-:W0:Y:S11]  /*03d0*/  FENCE.VIEW.ASYNC.S ;  /* 0x00000000000073c6 */ /* 0x000e360000000000 */
[----:B0-----:R0:W1:Y:S01]  /*03e0*/  SYNCS.EXCH.64 URZ, [UR4+0x36000], UR6 ;  /* 0x03600006043f75b2 */ /* 0x0010620008000100 */
[----:B------:R0:W2:Y:S01]  /*03f0*/  SYNCS.EXCH.64 URZ, [UR4+0x36090], UR8 ;  /* 0x03609008043f75b2 */ /* 0x0000a20008000100 */
[----:B------:R0:W3:Y:S01]  /*0400*/  SYNCS.EXCH.64 URZ, [UR4+0x36008], UR6 ;  /* 0x03600806043f75b2 */ /* 0x0000e20008000100 */
[----:B------:R0:W4:Y:S01]  /*0410*/  SYNCS.EXCH.64 URZ, [UR4+0x36098], UR8 ;  /* 0x03609808043f75b2 */ /* 0x0001220008000100 */
[----:B------:R0:W0:Y:S01]  /*0420*/  SYNCS.EXCH.64 URZ, [UR4+0x36010], UR6 ;  /* 0x03601006043f75b2 */ /* 0x0000220008000100 */
        /* <DEDUP_REMOVED lines=31> */
[----:B-1234-:R-:W-:Y:S01]  /*0620*/  NOP ;  /* 0x0000000000007918 */ /* 0x01efe20000000000 */
.L_x_3:
[----:B0-----:R-:W-:Y:S05]  /*0630*/  BSYNC B0 ;  /* 0x0000000000007941 */ /* 0x001fea0003800000 */
.L_x_2:
[----:B------:R-:W-:Y:S01]  /*0640*/  ULDC UR4, c[0x0][0x150] ;  /* 0x0000540000047ab9 */ /* 0x000fe20000000800 */
[----:B------:R-:W-:Y:S01]  /*0650*/  LOP3.LUT R2, R2, 0xfffffffc, RZ, 0xc0, !PT ;  /* 0xfffffffc02027812 */ /* 0x000fe200078ec0ff */
[----:B------:R-:W-:Y:S01]  /*0660*/  FMUL R6, R6, UR4 ;  /* 0x0000000406067c20 */ /* 0x000fe20008400000 */
[----:B------:R-:W-:Y:S01]  /*0670*/  LOP3.LUT R5, R5, 0x3ffffffc, RZ, 0xc0, !PT ;  /* 0x3ffffffc05057812 */ /* 0x000fe200078ec0ff */
[----:B------:R-:W-:Y:S01]  /*0680*/  ULDC UR4, c[0x0][0x154] ;  /* 0x0000550000047ab9 */ /* 0x000fe20000000800 */
[----:B------:R-:W0:Y:S01]  /*0690*/  LDC R10, c[0x0][0x140] ;  /* 0x00005000ff0a7b82 */ /* 0x000e220000000800 */
[----:B------:R-:W-:Y:S01]  /*06a0*/  IMAD.IADD R2, R3, 0x1, -R2 ;  /* 0x0000000103027824 */ /* 0x000fe200078e0a02 */
[----:B------:R-:W-:Y:S01]  /*06b0*/  LOP3.LUT P0, RZ, R11, 0x7, RZ, 0xc0, !PT ;  /* 0x000000070bff7812 */ /* 0x000fe2000780c0ff */
[----:B------:R-:W1:Y:S01]  /*06c0*/  F2I.U32.TRUNC.NTZ R6, R6 ;  /* 0x0000000600067305 */ /* 0x000e62000020f000 */
[----:B------:R-:W-:Y:S01]  /*06d0*/  IMAD.IADD R5, R0, 0x1, -R5 ;  /* 0x0000000100057824 */ /* 0x000fe200078e0a05 */
[----:B------:R-:W-:Y:S01]  /*06e0*/  NOP ;  /* 0x0000000000007918 */ /* 0x000fe20000000000 */
[----:B------:R-:W-:-:S02]  /*06f0*/  NOP ;  /* 0x0000000000007918 */ /* 0x000fc40000000000 */
[----:B------:R-:W-:Y:S01]  /*0700*/  IMAD R2, R5, 0x4, R2 ;  /* 0x0000000405027824 */ /* 0x000fe200078e0202 */
[----:B------:R-:W-:-:S04]  /*0710*/  I2FP.F32.U32 R5, R9 ;  /* 0x0000000900057245 */ /* 0x000fc80000201000 */
[----:B------:R-:W-:Y:S01]  /*0720*/  LEA.HI R0, R2, R2, RZ, 0x1 ;  /* 0x0000000202007211 */ /* 0x000fe200078f08ff */
[----:B------:R-:W-:Y:S01]  /*0730*/  FMUL R5, R5, UR4 ;  /* 0x0000000405057c20 */ /* 0x000fe20008400000 */
[----:B------:R-:W-:Y:S02]  /*0740*/  ULDC UR4, c[0x0][0x144] ;  /* 0x0000510000047ab9 */ /* 0x000fe40000000800 */
[----:B------:R-:W-:Y:S01]  /*0750*/  LOP3.LUT R3, R0, 0xfffffffe, RZ, 0xc0, !PT ;  /* 0xfffffffe00037812 */ /* 0x000fe200078ec0ff */
[----:B-1----:R-:W-:Y:S02]  /*0760*/  IMAD.MOV R7, RZ, RZ, -R6 ;  /* 0x000000ffff077224 */ /* 0x002fe400078e0a06 */
[----:B------:R-:W1:Y:S01]  /*0770*/  F2I.U32.TRUNC.NTZ R5, R5 ;  /* 0x0000000500057305 */ /* 0x000e62000020f000 */
[----:B------:R-:W-:Y:S02]  /*0780*/  IMAD.MOV.U32 R6, RZ, RZ, 0x1 ;  /* 0x00000001ff067424 */ /* 0x000fe400078e00ff */
[----:B------:R-:W-:Y:S01]  /*0790*/  IMAD.IADD R3, R2, 0x1, -R3 ;  /* 0x0000000102037824 */ /* 0x000fe200078e0a03 */
[----:B0-----:R-:W-:Y:S01]  /*07a0*/  ISETP.EQ.U32.AND P1, PT, R10, 0x1, PT ;  /* 0x000000010a00780c */ /* 0x001fe20003f22070 */
[----:B------:R-:W-:Y:S01]  /*07b0*/  IMAD R0, R7, UR4, R8 ;  /* 0x0000000407007c24 */ /* 0x000fe2000f8e0208 */
[----:B------:R-:W-:Y:S01]  /*07c0*/  ULDC UR4, c[0x0][0x148] ;  /* 0x0000520000047ab9 */ /* 0x000fe20000000800 */
[----:B------:R-:W-:-:S03]  /*07d0*/  IMAD.SHL.U32 R7, R2, 0x4, RZ ;  /* 0x0000000402077824 */ /* 0x000fc600078e00ff */
[----:B------:R-:W-:Y:S02]  /*07e0*/  ISETP.NE.AND P2, PT, R3, R0, PT ;  /* 0x000000000300720c */ /* 0x000fe40003f45270 */
[----:B------:R-:W-:Y:S01]  /*07f0*/  LOP3.LUT R7, R2, 0xc, R7, 0x78, !PT ;  /* 0x0000000c02077812 */ /* 0x000fe200078e7807 */
[----:B-1----:R-:W-:-:S03]  /*0800*/  IMAD.MOV R2, RZ, RZ, -R5 ;  /* 0x000000ffff027224 */ /* 0x002fc600078e0a05 */
[----:B------:R-:W-:Y:S01]  /*0810*/  ISETP.LT.U32.AND P0, PT, R7, 0x2, !P0 ;  /* 0x000000020700780c */ /* 0x000fe20004701070 */
[----:B------:R-:W-:-:S06]  /*0820*/  IMAD R3, R2, UR4, R9 ;  /* 0x0000000402037c24 */ /* 0x000fcc000f8e0209 */
[----:B------:R-:W-:-:S04]  /*0830*/  @P2 LEA.HI R0, R7, R7, RZ, 0x1 ;  /* 0x0000000707002211 */ /* 0x000fc800078f08ff */
[----:B------:R-:W-:-:S04]  /*0840*/  @P2 SHF.R.S32.HI R0, RZ, 0x1, R0 ;  /* 0x00000001ff002819 */ /* 0x000fc80000011400 */
[----:B------:R-:W-:Y:S02]  /*0850*/  @P2 ISETP.NE.AND P3, PT, R0, R3, PT ;  /* 0x000000030000220c */ /* 0x000fe40003f65270 */
[----:B------:R-:W-:Y:S02]  /*0860*/  SEL R3, RZ, 0x1, !P0 ;  /* 0x00000001ff037807 */ /* 0x000fe40004000000 */
[----:B------:R-:W-:-:S04]  /*0870*/  @P2 SEL R6, RZ, 0x1, P3 ;  /* 0x00000001ff062807 */ /* 0x000fc80001800000 */
[----:B------:R-:W-:Y:S01]  /*0880*/  LOP3.LUT R6, R6, R3, RZ, 0xc0, !PT ;  /* 0x0000000306067212 */ /* 0x000fe200078ec0ff */
[----:B------:R-:W-:Y:S06]  /*0890*/  @!P1 BRA `(.L_x_4) ;  /* 0x0000000000089947 */ /* 0x000fec0003800000 */
[----:B------:R-:W-:Y:S01]  /*08a0*/  UCGABAR_ARV ;  /* 0x00000000000079c7 */ /* 0x000fe20008000000 */
[----:B------:R-:W-:Y:S05]  /*08b0*/  BRA `(.L_x_5) ;  /* 0x0000000000047947 */ /* 0x000fea0003800000 */
.L_x_4:
[----:B------:R-:W-:Y:S01]  /*08c0*/  NOP ;  /* 0x0000000000007918 */ /* 0x000fe20000000000 */
.L_x_5:
[----:B------:R-:W-:Y:S01]  /*08d0*/  ULDC.64 UR6, c[0x0][0x618] ;  /* 0x0001860000067ab9 */ /* 0x000fe20000000a00 */
[----:B------:R-:W-:Y:S01]  /*08e0*/  ULDC.64 UR12, c[0x0][0x208] ;  /* 0x00008200000c7ab9 */ /* 0x000fe20000000a00 */
[----:B------:R-:W-:-:S04]  /*08f0*/  ISETP.NE.U32.AND P0, PT, RZ, UR6, PT ;  /* 0x00000006ff007c0c */ /* 0x000fc8000bf05070 */
[----:B------:R-:W-:-:S13]  /*0900*/  ISETP.NE.AND.EX P0, PT, RZ, UR7, PT, P0 ;  /* 0x00000007ff007c0c */ /* 0x000fda000bf05300 */
[----:B------:R-:W-:Y:S05]  /*0910*/  @!P0 BRA `(.L_x_6) ;  /* 0x0000000000208947 */ /* 0x000fea0003800000 */
[----:B------:R-:W0:Y:S02]  /*0920*/  LDC.64 R2, c[0x0][0x618] ;  /* 0x00018600ff027b82 */ /* 0x000e240000000a00 */
[----:B0-----:R-:W2:Y:S02]  /*0930*/  LDG.E.64 R2, desc[UR12][R2.64] ;  /* 0x0000000c02027981 */ /* 0x001ea4000c1e1b00 */
[----:B--2---:R-:W-:-:S04]  /*0940*/  ISETP.NE.U32.AND P0, PT, R2, RZ, PT ;  /* 0x000000ff0200720c */ /* 0x004fc80003f05070 */
[----:B------:R-:W-:-:S13]  /*0950*/  ISETP.NE.AND.EX P0, PT, R3, RZ, PT, P0 ;  /* 0x000000ff0300720c */ /* 0x000fda0003f05300 */
[----:B------:R-:W-:Y:S05]  /*0960*/  @!P0 BRA `(.L_x_6) ;  /* 0x00000000000c8947 */ /* 0x000fea0003800000 */
[----:B------:R-:W2:Y:S02]  /*0970*/  LD.E R2, desc[UR12][R2.64] ;  /* 0x0000000c02027980 */ /* 0x000ea4000c101900 */
[----:B--2---:R-:W-:Y:S01]  /*0980*/  R2UR UR15, R2 ;  /* 0x00000000020f72ca */ /* 0x004fe200000e0000 */
[----:B------:R-:W-:-:S14]  /*0990*/  BRA `(.L_x_7) ;  /* 0x0000000000247947 */ /* 0x000fdc0003800000 */
.L_x_6:
[----:B------:R-:W-:Y:S02]  /*09a0*/  ULDC.64 UR6, c[0x0][0x608] ;  /* 0x0001820000067ab9 */ /* 0x000fe40000000a00 */
[----:B------:R-:W-:-:S04]  /*09b0*/  ISETP.NE.U32.AND P0, PT, RZ, UR6, PT ;  /* 0x00000006ff007c0c */ /* 0x000fc8000bf05070 */
[----:B------:R-:W-:-:S13]  /*09c0*/  ISETP.NE.AND.EX P0, PT, RZ, UR7, PT, P0 ;  /* 0x00000007ff007c0c */ /* 0x000fda000bf05300 */
[----:B------:R-:W-:Y:S05]  /*09d0*/  @!P0 BRA `(.L_x_8) ;  /* 0x0000000000108947 */ /* 0x000fea0003800000 */
[----:B------:R-:W0:Y:S02]  /*09e0*/  LDC.64 R2, c[0x0][0x608] ;  /* 0x00018200ff027b82 */ /* 0x000e240000000a00 */
[----:B0-----:R-:W2:Y:S02]  /*09f0*/  LDG.E R2, desc[UR12][R2.64] ;  /* 0x0000000c02027981 */ /* 0x001ea4000c1e1900 */
[----:B--2---:R-:W-:Y:S01]  /*0a00*/  R2UR UR15, R2 ;  /* 0x00000000020f72ca */ /* 0x004fe200000e0000 */
[----:B------:R-:W-:-:S14]  /*0a10*/  BRA `(.L_x_7) ;  /* 0x0000000000047947 */ /* 0x000fdc0003800000 */
.L_x_8:
[----:B------:R-:W-:-:S05]  /*0a20*/  ULDC UR15, c[0x0][0x600] ;  /* 0x00018000000f7ab9 */ /* 0x000fca0000000800 */
.L_x_7:
[----:B------:R-:W-:Y:S02]  /*0a30*/  ULDC.64 UR6, c[0x0][0x620] ;  /* 0x0001880000067ab9 */ /* 0x000fe40000000a00 */
        /* <DEDUP_REMOVED lines=11> */
.L_x_9:
        /* <DEDUP_REMOVED lines=8> */
.L_x_11:
[----:B------:R-:W-:-:S05]  /*0b70*/  ULDC UR16, c[0x0][0x604] ;  /* 0x0001810000107ab9 */ /* 0x000fca0000000800 */
.L_x_10:
[----:B------:R-:W-:Y:S01]  /*0b80*/  ULDC UR4, c[0x0][0x3dc] ;  /* 0x0000f70000047ab9 */ /* 0x000fe20000000800 */
[----:B------:R-:W-:Y:S01]  /*0b90*/  ULDC.64 UR8, c[0x0][0x3e0] ;  /* 0x0000f80000087ab9 */ /* 0x000fe20000000a00 */
[----:B------:R-:W-:Y:S02]  /*0ba0*/  UIADD3 UR4, UR4, 0x1f, URZ ;  /* 0x0000001f04047890 */ /* 0x000fe4000fffe03f */
[----:B------:R-:W-:Y:S02]  /*0bb0*/  UIMAD UR7, UR9, UR8, URZ ;  /* 0x00000008090772a4 */ /* 0x000fe4000f8e023f */
[----:B------:R-:W-:-:S04]  /*0bc0*/  USHF.R.S32.HI UR6, URZ, 0x1f, UR4 ;  /* 0x0000001f3f067899 */ /* 0x000fc80008011404 */
[----:B------:R-:W-:-:S03]  /*0bd0*/  ULEA.HI UR4, UR6, UR4, URZ, 0x5 ;  /* 0x0000000406047291 */ /* 0x000fc6000f8f283f */
[----:B------:R-:W-:Y:S01]  /*0be0*/  ULDC UR6, c[0x0][0x3e8] ;  /* 0x0000fa0000067ab9 */ /* 0x000fe20000000800 */
[----:B------:R-:W-:Y:S02]  /*0bf0*/  USHF.R.S32.HI UR4, URZ, 0x5, UR4 ;  /* 0x000000053f047899 */ /* 0x000fe40008011404 */
[----:B------:R-:W-:-:S04]  /*0c00*/  UIMAD UR6, UR7, UR6, URZ ;  /* 0x00000006070672a4 */ /* 0x000fc8000f8e023f */
[----:B------:R-:W-:Y:S01]  /*0c10*/  UIMAD UR6, UR4, UR6, URZ ;  /* 0x00000006040672a4 */ /* 0x000fe2000f8e023f */
[----:B------:R-:W-:Y:S11]  /*0c20*/  @!P1 BRA `(.L_x_12) ;  /* 0x00000000000c9947 */ /* 0x000ff60003800000 */
[----:B------:R-:W-:Y:S01]  /*0c30*/  UCGABAR_WAIT ;  /* 0x0000000000007dc7 */ /* 0x000fe20008000000 */
[----:B------:R-:W-:Y:S01]  /*0c40*/  CCTL.IVALL ;  /* 0x00000000ff00798f */ /* 0x000fe20002000000 */
[----:B------:R-:W-:Y:S05]  /*0c50*/  BRA `(.L_x_13) ;  /* 0x0000000000047947 */ /* 0x000fea0003800000 */
.L_x_12:
[----:B------:R-:W-:Y:S06]  /*0c60*/  BAR.SYNC.DEFER_BLOCKING 0x0 ;  /* 0x0000000000007b1d */ /* 0x000fec0000010000 */
.L_x_13:
[----:B------:R-:W-:-:S13]  /*0c70*/  ISETP.NE.AND P0, PT, RZ, UR11, PT ;  /* 0x0000000bff007c0c */ /* 0x000fda000bf05270 */
[----:B------:R-:W-:Y:S05]  /*0c80*/  @!P0 BRA `(.L_x_14) ;  /* 0x000001e800f48947 */ /* 0x000fea0003800000 */
[----:B------:R-:W-:-:S06]  /*0c90*/  UISETP.NE.AND UP0, UPT, UR11, 0x1, UPT ;  /* 0x000000010b00788c */ /* 0x000fcc000bf05270 */
[----:B------:R-:W-:-:S13]  /*0ca0*/  PLOP3.LUT P0, PT, PT, PT, UP0, 0x80, 0x0 ;  /* 0x000000000000781c */ /* 0x000fda0003f0f008 */
[----:B------:R-:W-:Y:S05]  /*0cb0*/  @P0 EXIT ;  /* 0x000000000000094d */ /* 0x000fea0003800000 */
[----:B------:R0:W-:Y:S01]  /*0cc0*/  STL [R1], RZ ;  /* 0x000000ff01007387 */ /* 0x0001e20000100800 */
[----:B------:R-:W-:Y:S01]  /*0cd0*/  UISETP.GE.AND UP0, UPT, UR6, 0x1, UPT ;  /* 0x000000010600788c */ /* 0x000fe2000bf06270 */
[----:B------:R-:W-:Y:S01]  /*0ce0*/  CS2R R86, SRZ ;  /* 0x0000000000567805 */ /* 0x000fe2000001ff00 */
[----:B------:R-:W-:Y:S01]  /*0cf0*/  UMOV UR4, URZ ;  /* 0x0000003f00047c82 */ /* 0x000fe20008000000 */
[----:B------:R0:W-:Y:S01]  /*0d00*/  STL [R1+0x4], RZ ;  /* 0x000004ff01007387 */ /* 0x0001e20000100800 */
[----:B------:R-:W-:Y:S02]  /*0d10*/  CS2R R152, SRZ ;  /* 0x0000000000987805 */ /* 0x000fe4000001ff00 */
[----:B------:R-:W-:Y:S02]  /*0d20*/  CS2R R154, SRZ ;  /* 0x00000000009a7805 */ /* 0x000fe4000001ff00 */
[----:B------:R-:W-:Y:S01]  /*0d30*/  PLOP3.LUT P0, PT, PT, PT, UP0, 0x80, 0x0 ;  /* 0x000000000000781c */ /* 0x000fe20003f0f008 */
[----:B------:R0:W-:Y:S01]  /*0d40*/  STL [R1+0x8], RZ ;  /* 0x000008ff01007387 */ /* 0x0001e20000100800 */
[----:B------:R-:W-:-:S02]  /*0d50*/  CS2R R156, SRZ ;  /* 0x00000000009c7805 */ /* 0x000fc4000001ff00 */
[----:B------:R-:W-:Y:S02]  /*0d60*/  CS2R R158, SRZ ;  /* 0x00000000009e7805 */ /* 0x000fe4000001ff00 */
[----:B------:R-:W-:Y:S01]  /*0d70*/  CS2R R160, SRZ ;  /* 0x0000000000a07805 */ /* 0x000fe2000001ff00 */
[----:B------:R0:W-:Y:S01]  /*0d80*/  STL [R1+0xc], RZ ;  /* 0x00000cff01007387 */ /* 0x0001e20000100800 */
[----:B------:R-:W-:Y:S02]  /*0d90*/  CS2R R162, SRZ ;  /* 0x0000000000a27805 */ /* 0x000fe4000001ff00 */
[----:B------:R-:W-:Y:S02]  /*0da0*/  CS2R R164, SRZ ;  /* 0x0000000000a47805 */ /* 0x000fe4000001ff00 */
[----:B------:R-:W-:Y:S01]  /*0db0*/  CS2R R166, SRZ ;  /* 0x0000000000a67805 */ /* 0x000fe2000001ff00 */
        /* <DEDUP_REMOVED lines=116> */
[----:B------:R0:W-:Y:S04]  /*1500*/  STL [R1+0x84], RZ ;  /* 0x000084ff01007387 */ /* 0x0001e80000100800 */
        /* <DEDUP_REMOVED lines=29> */
[----:B------:R0:W-:Y:S01]  /*16e0*/  STL [R1+0xfc], RZ ;  /* 0x0000fcff01007387 */ /* 0x0001e20000100800 */
[----:B------:R-:W-:Y:S05]  /*16f0*/  @!P0 BRA `(.L_x_15) ;  /* 0x00000004002c8947 */ /* 0x000fea0003800000 */
[----:B------:R-:W-:-:S04]  /*1700*/  ULOP3.LUT UR4, UR5, 0x1, URZ, 0xfc, !UPT ;  /* 0x0000000105047892 */ /* 0x000fc8000f8efc3f */
[----:B------:R-:W-:-:S06]  /*1710*/  UISETP.NE.AND UP0, UPT, UR4, 0x3, UPT ;  /* 0x000000030400788c */ /* 0x000fcc000bf05270 */
[----:B------:R-:W-:-:S13]  /*1720*/  PLOP3.LUT P1, PT, PT, PT, UP0, 0x80, 0x0 ;  /* 0x000000000000781c */ /* 0x000fda0003f2f008 */
[----:B------:R-:W-:Y:S05]  /*1730*/  @!P1 BRA `(.L_x_16) ;  /* 0x0000000000049947 */ /* 0x000fea0003800000 */
[----:B------:R-:W-:Y:S01]  /*1740*/  BPT.TRAP 0x1 ;  /* 0x000000040000795c */ /* 0x000fe20000300000 */
.L_x_16:
[----:B------:R-:W1:Y:S01]  /*1750*/  S2UR UR7, SR_CgaCtaId ;  /* 0x00000000000779c3 */ /* 0x000e620000008800 */
[----:B------:R-:W-:Y:S01]  /*1760*/  SHF.L.U32 R0, RZ, 0x1f, RZ ;  /* 0x0000001fff007819 */ /* 0x000fe200000006ff */
[----:B------:R-:W-:Y:S02]  /*1770*/  UMOV UR4, 0x400 ;  /* 0x0000040000047882 */ /* 0x000fe40000000000 */
[----:B-1----:R-:W-:-:S12]  /*1780*/  ULEA UR4, UR7, UR4, 0x18 ;  /* 0x0000000407047291 */ /* 0x002fd8000f8ec03f */
.L_x_17:
[----:B-1----:R-:W-:-:S04]  /*1790*/  IMAD.U32 R3, RZ, RZ, UR4 ;  /* 0x00000004ff037e24 */ /* 0x002fc8000f8e00ff */
[----:B------:R1:W2:Y:S03]  /*17a0*/  SYNCS.PHASECHK.TRANS64.TRYWAIT P1, [R3+URZ+0x36000], R0 ;  /* 0x03600000030075a7 */ /* 0x0002a6000802017f */
[----:B--2---:R-:W-:Y:S05]  /*17b0*/  @!P1 NANOSLEEP.SYNCS 0x989680 ;  /* 0x009896800000995d */ /* 0x004fea0003900000 */
[----:B------:R-:W2:Y:S02]  /*17c0*/  @!P1 SYNCS.PHASECHK.TRANS64 P1, [R3+URZ+0x36000], R0 ;  /* 0x03600000030095a7 */ /* 0x000ea4000802007f */
[----:B--2---:R-:W-:Y:S05]  /*17d0*/  @!P1 BRA `(.L_x_17) ;  /* 0xfffffffc00ec9947 */ /* 0x004fea000383ffff */
[----:B------:R-:W-:Y:S01]  /*17e0*/  UIADD3 UR7, UR4, 0x24000, URZ ;  /* 0x0002400004077890 */ /* 0x000fe2000fffe03f */
[----:B------:R-:W-:Y:S01]  /*17f0*/  WARPGROUP.ARRIVE ;  /* 0x00000000000079c5 */ /* 0x000fe20000000000 */
[----:B------:R-:W-:Y:S02]  /*1800*/  USHF.R.U32.HI UR4, URZ, 0x4, UR4 ;  /* 0x000000043f047899 */ /* 0x000fe40008011604 */
[----:B------:R-:W-:Y:S02]  /*1810*/  USHF.R.U32.HI UR7, URZ, 0x4, UR7 ;  /* 0x000000043f077899 */ /* 0x000fe40008011607 */
[----:B------:R-:W-:Y:S02]  /*1820*/  ULOP3.LUT UR4, UR4, 0x3fff, URZ, 0xc0, !UPT ;  /* 0x00003fff04047892 */ /* 0x000fe4000f8ec03f */
[----:B------:R-:W-:Y:S02]  /*1830*/  ULOP3.LUT UR7, UR7, 0x3fff, URZ, 0xc0, !UPT ;  /* 0x00003fff07077892 */ /* 0x000fe4000f8ec03f */
[----:B------:R-:W-:-:S02]  /*1840*/  ULOP3.LUT UR4, UR4, 0x10000, URZ, 0xfc, !UPT ;  /* 0x0001000004047892 */ /* 0x000fc4000f8efc3f */
[----:B------:R-:W-:Y:S01]  /*1850*/  ULOP3.LUT UR10, UR7, 0x10000, URZ, 0xfc, !UPT ;  /* 0x00010000070a7892 */ /* 0x000fe2000f8efc3f */
[----:B------:R-:W-:Y:S01]  /*1860*/  UMOV UR9, 0xc0000010 ;  /* 0xc000001000097882 */ /* 0x000fe20000000000 */
[----:B------:R-:W-:-:S03]  /*1870*/  UMOV UR11, 0xc0000010 ;  /* 0xc0000010000b7882 */ /* 0x000fc60000000000 */
[----:B------:R-:W-:-:S04]  /*1880*/  UMOV UR8, UR4 ;  /* 0x0000000400087c82 */ /* 0x000fc80008000000 */
[----:B------:R-:W-:Y:S01]  /*1890*/  QGMMA.64x128x32.F32.E4M3.E4M3 R24, gdesc[UR8], RZ, !UPT, gsb0 ;  /* 0x01e00000081879f3 */ /* 0x000fe2000c0008ff */
[----:B------:R-:W-:Y:S01]  /*18a0*/  UIADD3 UR8, UR4, 0x80, URZ ;  /* 0x0000008004087890 */ /* 0x000fe2000fffe03f */
[----:B------:R-:W-:Y:S01]  /*18b0*/  UMOV UR9, 0xc0000010 ;  /* 0xc000001000097882 */ /* 0x000fe20000000000 */
[----:B------:R-:W-:Y:S02]  /*18c0*/  WARPGROUP.DEPBAR.LE gsb0, 0x0 ;  /* 0x00008000000079c5 */ /* 0x000fe40000010000 */
[----:B------:R-:W-:Y:S01]  /*18d0*/  WARPGROUP.ARRIVE ;  /* 0x00000000000079c5 */ /* 0x000fe20000000000 */
[----:B------:R-:W-:Y:S04]  /*18e0*/  STL.64 [R1], R24 ;  /* 0x0000001801007387 */ /* 0x000fe80000100a00 */
[----:B------:R-:W-:Y:S02]  /*18f0*/  STL.64 [R1+0x8], R26 ;  /* 0x0000081a01007387 */ /* 0x000fe40000100a00 */
[----:B------:R-:W-:Y:S01]  /*1900*/  QGMMA.64x128x32.F32.E4M3.E4M3 R152, gdesc[UR8], RZ, !UPT, gsb0 ;  /* 0x01e00000089879f3 */ /* 0x000fe2000c0008ff */
[----:B------:R-:W-:Y:S01]  /*1910*/  UIADD3 UR8, UR4, 0x100, URZ ;  /* 0x0000010004087890 */ /* 0x000fe2000fffe03f */
[----:B------:R-:W-:Y:S01]  /*1920*/  UMOV UR9, 0xc0000010 ;  /* 0xc000001000097882 */ /* 0x000fe20000000000 */
[----:B------:R-:W-:Y:S04]  /*1930*/  STL.64 [R1+0x10], R28 ;  /* 0x0000101c01007387 */ /* 0x000fe80000100a00 */
        /* <DEDUP_REMOVED lines=28> */
[----:B------:R2:W-:Y:S01]  /*1b00*/  STL.64 [R1+0xf8], R86 ;  /* 0x0000f85601007387 */ /* 0x0005e20000100a00 */
[----:B------:R-:W-:-:S02]  /*1b10*/  WARPGROUP.DEPBAR.LE gsb0, 0x0 ;  /* 0x00008000000079c5 */ /* 0x000fc40000010000 */
[----:B------:R-:W-:-:S06]  /*1b20*/  WARPGROUP.ARRIVE ;  /* 0x00000000000079c5 */ /* 0x000fcc0000000000 */
[----:B------:R-:W-:Y:S01]  /*1b30*/  QGMMA.64x128x32.F32.E4M3.E4M3 R88, gdesc[UR8], RZ, !UPT, gsb0 ;  /* 0x01e00000085879f3 */ /* 0x000fe2000c0008ff */
[----:B------:R-:W-:Y:S01]  /*1b40*/  UIADD3 UR8, UR4, 0x180, URZ ;  /* 0x0000018004087890 */ /* 0x000fe2000fffe03f */
[----:B------:R-:W-:Y:S02]  /*1b50*/  UMOV UR9, 0xc0000010 ;  /* 0xc000001000097882 */ /* 0x000fe40000000000 */
[----:B------:R-:W-:Y:S01]  /*1b60*/  UMOV UR4, 0x1 ;  /* 0x0000000100047882 */ /* 0x000fe20000000000 */
[----:B------:R-:W-:Y:S02]  /*1b70*/  WARPGROUP.DEPBAR.LE gsb0, 0x0 ;  /* 0x00008000000079c5 */ /* 0x000fe40000010000 */
[----:B--2---:R-:W-:-:S06]  /*1b80*/  WARPGROUP.ARRIVE ;  /* 0x00000000000079c5 */ /* 0x004fcc0000000000 */
[----:B------:R-:W-:Y:S03]  /*1b90*/  QGMMA.64x128x32.F32.E4M3.E4M3 R24, gdesc[UR8], RZ, !UPT, gsb0 ;  /* 0x01e00000081879f3 */ /* 0x000fe6000c0008ff */
[----:B------:R-:W-:Y:S02]  /*1ba0*/  WARPGROUP.DEPBAR.LE gsb0, 0x0 ;  /* 0x00008000000079c5 */ /* 0x000fe40000010000 */
.L_x_15:
[----:B------:R-:W-:-:S04]  /*1bb0*/  UISETP.LT.AND UP0, UPT, UR6, 0x1, UPT ;  /* 0x000000010600788c */ /* 0x000fc8000bf01270 */
[----:B------:R-:W-:-:S04]  /*1bc0*/  USEL UR7, UR6, 0x1, UP0 ;  /* 0x0000000106077887 */ /* 0x000fc80008000000 */
[----:B------:R-:W-:-:S04]  /*1bd0*/  UIADD3 UR14, UR6, -UR7, URZ ;  /* 0x80000007060e7290 */ /* 0x000fc8000fffe03f */
[----:B------:R-:W-:-:S06]  /*1be0*/  UISETP.GE.AND UP0, UPT, UR14, 0x1, UPT ;  /* 0x000000010e00788c */ /* 0x000fcc000bf06270 */
[----:B------:R-:W-:-:S13]  /*1bf0*/  PLOP3.LUT P1, PT, PT, PT, UP0, 0x80, 0x0 ;  /* 0x000000000000781c */ /* 0x000fda0003f2f008 */
[----:B------:R-:W-:Y:S05]  /*1c00*/  @!P1 BRA `(.L_x_18) ;  /* 0x0000000c00209947 */ /* 0x000fea0003800000 */
[----:B------:R-:W-:Y:S01]  /*1c10*/  IMAD.MOV.U32 R5, RZ, RZ, RZ ;  /* 0x000000ffff057224 */ /* 0x000fe200078e00ff */
[----:B------:R-:W-:Y:S01]  /*1c20*/  ULOP3.LUT UR17, UR5, 0x1, URZ, 0xfc, !UPT ;  /* 0x0000000105117892 */ /* 0x000fe2000f8efc3f */
[----:B------:R-:W-:Y:S01]  /*1c30*/  IMAD.U32 R4, RZ, RZ, UR14 ;  /* 0x0000000eff047e24 */ /* 0x000fe2000f8e00ff */
[----:B------:R-:W-:Y:S01]  /*1c40*/  UISETP.NE.U32.AND UP0, UPT, UR4, URZ, UPT ;  /* 0x0000003f0400728c */ /* 0x000fe2000bf05070 */
[----:B-1----:R-:W-:-:S10]  /*1c50*/  IMAD.MOV.U32 R3, RZ, RZ, RZ ;  /* 0x000000ffff037224 */ /* 0x002fd400078e00ff */
.L_x_23:
[----:B------:R-:W-:-:S06]  /*1c60*/  UISETP.NE.AND UP1, UPT, UR17, 0x3, UPT ;  /* 0x000000031100788c */ /* 0x000fcc000bf25270 */
[----:B------:R-:W-:-:S13]  /*1c70*/  PLOP3.LUT P2, PT, PT, PT, UP1, 0x80, 0x0 ;  /* 0x000000000000781c */ /* 0x000fda0003f4f018 */
[----:B------:R-:W-:Y:S05]  /*1c80*/  @!P2 BRA `(.L_x_19) ;  /* 0x000000000004a947 */ /* 0x000fea0003800000 */
[----:B------:R-:W-:Y:S01]  /*1c90*/  BPT.TRAP 0x1 ;  /* 0x000000040000795c */ /* 0x000fe20000300000 */
.L_x_19:
[----:B------:R-:W1:Y:S01]  /*1ca0*/  S2UR UR7, SR_CgaCtaId ;  /* 0x00000000000779c3 */ /* 0x000e620000008800 */
[----:B------:R-:W-:Y:S01]  /*1cb0*/  UMOV UR6, 0x400 ;  /* 0x0000040000067882 */ /* 0x000fe20000000000 */
[----:B------:R-:W-:Y:S01]  /*1cc0*/  SHF.L.U32 R2, R5, 0x1f, RZ ;  /* 0x0000001f05027819 */ /* 0x000fe200000006ff */
[----:B-1----:R-:W-:-:S04]  /*1cd0*/  ULEA UR7, UR7, UR6, 0x18 ;  /* 0x0000000607077291 */ /* 0x002fc8000f8ec03f */
[----:B------:R-:W-:-:S12]  /*1ce0*/  ULEA UR6, UR4, UR7, 0x3 ;  /* 0x0000000704067291 */ /* 0x000fd8000f8e183f */
.L_x_20:
[----:B-1----:R-:W-:-:S04]  /*1cf0*/  IMAD.U32 R0, RZ, RZ, UR6 ;  /* 0x00000006ff007e24 */ /* 0x002fc8000f8e00ff */
[----:B------:R1:W2:Y:S03]  /*1d00*/  SYNCS.PHASECHK.TRANS64.TRYWAIT P1, [R0+URZ+0x36000], R2 ;  /* 0x03600002000075a7 */ /* 0x0002a6000802017f */
[----:B--2---:R-:W-:Y:S05]  /*1d10*/  @!P1 NANOSLEEP.SYNCS 0x989680 ;  /* 0x009896800000995d */ /* 0x004fea0003900000 */
[----:B------:R-:W2:Y:S02]  /*1d20*/  @!P1 SYNCS.PHASECHK.TRANS64 P1, [R0+URZ+0x36000], R2 ;  /* 0x03600002000095a7 */ /* 0x000ea4000802007f */
[----:B--2---:R-:W-:Y:S05]  /*1d30*/  @!P1 BRA `(.L_x_20) ;  /* 0xfffffffc00ec9947 */ /* 0x004fea000383ffff */
        /* <DEDUP_REMOVED lines=31> */
[----:B------:R2:W-:Y:S04]  /*1f30*/  STL.64 [R1+0x100], R24 ;  /* 0x0001001801007387 */ /* 0x0005e80000100a00 */
[----:B--2---:R-:W2:Y:S04]  /*1f40*/  LDL.LU.64 R24, [R1] ;  /* 0x0000000001187983 */ /* 0x004ea80000300a00 */
[----:B------:R-:W2:Y:S04]  /*1f50*/  LDL.LU.64 R26, [R1+0x8] ;  /* 0x00000800011a7983 */ /* 0x000ea80000300a00 */
        /* <DEDUP_REMOVED lines=29> */
[----:B------:R-:W2:Y:S01]  /*2130*/  LDL.LU.64 R86, [R1+0xf8] ;  /* 0x0000f80001567983 */ /* 0x000ea20000300a00 */
[----:B------:R-:W-:-:S02]  /*2140*/  UIADD3 UR6, UR7, 0x24000, URZ ;  /* 0x0002400007067890 */ /* 0x000fc4000fffe03f */
[----:B------:R-:W-:Y:S02]  /*2150*/  USHF.R.U32.HI UR8, URZ, 0x4, UR7 ;  /* 0x000000043f087899 */ /* 0x000fe40008011607 */
[----:B------:R-:W-:Y:S02]  /*2160*/  USHF.R.U32.HI UR6, URZ, 0x4, UR6 ;  /* 0x000000043f067899 */ /* 0x000fe40008011606 */
[----:B------:R-:W-:Y:S02]  /*2170*/  ULOP3.LUT UR8, UR8, 0x3fff, URZ, 0xc0, !UPT ;  /* 0x00003fff08087892 */ /* 0x000fe4000f8ec03f */
[----:B------:R-:W-:Y:S02]  /*2180*/  ULOP3.LUT UR6, UR6, 0x3fff, URZ, 0xc0, !UPT ;  /* 0x00003fff06067892 */ /* 0x000fe4000f8ec03f */
[----:B------:R-:W-:Y:S02]  /*2190*/  ULOP3.LUT UR8, UR8, 0x10000, URZ, 0xfc, !UPT ;  /* 0x0001000008087892 */ /* 0x000fe4000f8efc3f */
[----:B------:R-:W-:-:S02]  /*21a0*/  ULOP3.LUT UR10, UR6, 0x10000, URZ, 0xfc, !UPT ;  /* 0x00010000060a7892 */ /* 0x000fc4000f8efc3f */
[----:B------:R-:W-:Y:S02]  /*21b0*/  ULEA UR6, UR4, UR8, 0x9 ;  /* 0x0000000804067291 */ /* 0x000fe4000f8e483f */
[----:B------:R-:W-:Y:S01]  /*21c0*/  ULEA UR10, UR4, UR10, 0x8 ;  /* 0x0000000a040a7291 */ /* 0x000fe2000f8e403f */
[----:B------:R-:W-:Y:S01]  /*21d0*/  UMOV UR9, 0xc0000010 ;  /* 0xc000001000097882 */ /* 0x000fe20000000000 */
[----:B------:R-:W-:-:S03]  /*21e0*/  UMOV UR11, 0xc0000010 ;  /* 0xc0000010000b7882 */ /* 0x000fc60000000000 */
[----:B------:R-:W-:Y:S01]  /*21f0*/  UMOV UR8, UR6 ;  /* 0x0000000600087c82 */ /* 0x000fe20008000000 */
[----:B--2---:R-:W-:-:S06]  /*2200*/  WARPGROUP.ARRIVE ;  /* 0x00000000000079c5 */ /* 0x004fcc0000000000 */
[----:B------:R-:W-:Y:S01]  /*2210*/  QGMMA.64x128x32.F32.E4M3.E4M3 R24, gdesc[UR8], R24, UP0, gsb0 ;  /* 0x01e00000081879f3 */ /* 0x000fe2000b800818 */
[----:B------:R-:W-:Y:S02]  /*2220*/  UIADD3 UR8, UR6, 0x80, URZ ;  /* 0x0000008006087890 */ /* 0x000fe4000fffe03f */
[----:B------:R-:W-:Y:S02]  /*2230*/  WARPGROUP.DEPBAR.LE gsb0, 0x0 ;  /* 0x00008000000079c5 */ /* 0x000fe40000010000 */
[----:B------:R-:W-:Y:S04]  /*2240*/  STL.64 [R1], R24 ;  /* 0x0000001801007387 */ /* 0x000fe80000100a00 */
        /* <DEDUP_REMOVED lines=31> */
[----:B--2---:R-:W2:Y:S04]  /*2440*/  LDL.LU.64 R86, [R1+0x1f8] ;  /* 0x0001f80001567983 */ /* 0x004ea80000300a00 */
        /* <DEDUP_REMOVED lines=31> */
[----:B------:R-:W-:Y:S01]  /*2640*/  WARPGROUP.ARRIVE ;  /* 0x00000000000079c5 */ /* 0x000fe20000000000 */
[----:B------:R-:W-:-:S05]  /*2650*/  UMOV UR9, 0xc0000010 ;  /* 0xc000001000097882 */ /* 0x000fca0000000000 */
[----:B------:R-:W-:Y:S01]  /*2660*/  QGMMA.64x128x32.F32.E4M3.E4M3 R152, gdesc[UR8], R152, UP0, gsb0 ;  /* 0x01e00000089879f3 */ /* 0x000fe2000b800898 */
[----:B------:R-:W-:Y:S01]  /*2670*/  UIADD3 UR8, UR6, 0x100, URZ ;  /* 0x0000010006087890 */ /* 0x000fe2000fffe03f */
[----:B------:R-:W-:Y:S01]  /*2680*/  UMOV UR9, 0xc0000010 ;  /* 0xc000001000097882 */ /* 0x000fe20000000000 */
[----:B------:R-:W-:Y:S02]  /*2690*/  WARPGROUP.DEPBAR.LE gsb0, 0x0 ;  /* 0x00008000000079c5 */ /* 0x000fe40000010000 */
[----:B------:R-:W-:-:S07]  /*26a0*/  WARPGROUP.ARRIVE ;  /* 0x00000000000079c5 */ /* 0x000fce0000000000 */
[----:B------:R-:W-:Y:S01]  /*26b0*/  QGMMA.64x128x32.F32.E4M3.E4M3 R88, gdesc[UR8], R88, UP0, gsb0 ;  /* 0x01e00000085879f3 */ /* 0x000fe2000b800858 */
[----:B------:R-:W-:Y:S01]  /*26c0*/  UIADD3 UR8, UR6, 0x180, URZ ;  /* 0x0000018006087890 */ /* 0x000fe2000fffe03f */
[----:B------:R-:W-:Y:S01]  /*26d0*/  UMOV UR9, 0xc0000010 ;  /* 0xc000001000097882 */ /* 0x000fe20000000000 */
[----:B------:R-:W-:Y:S02]  /*26e0*/  WARPGROUP.DEPBAR.LE gsb0, 0x0 ;  /* 0x00008000000079c5 */ /* 0x000fe40000010000 */
[----:B--2---:R-:W-:-:S07]  /*26f0*/  WARPGROUP.ARRIVE ;  /* 0x00000000000079c5 */ /* 0x004fce0000000000 */
[----:B------:R-:W-:Y:S03]  /*2700*/  QGMMA.64x128x32.F32.E4M3.E4M3 R24, gdesc[UR8], R24, UP0, gsb0 ;  /* 0x01e00000081879f3 */ /* 0x000fe6000b800818 */
[----:B------:R-:W-:Y:S02]  /*2710*/  WARPGROUP.DEPBAR.LE gsb0, 0x0 ;  /* 0x00008000000079c5 */ /* 0x000fe40000010000 */
[----:B------:R-:W-:Y:S05]  /*2720*/  @!P2 BRA `(.L_x_21) ;  /* 0x000000000004a947 */ /* 0x000fea0003800000 */
[----:B------:R-:W-:Y:S01]  /*2730*/  BPT.TRAP 0x1 ;  /* 0x000000040000795c */ /* 0x000fe20000300000 */
.L_x_21:
[----:B------:R-:W-:Y:S01]  /*2740*/  ISETP.NE.AND P1, PT, R6, RZ, PT ;  /* 0x000000ff0600720c */ /* 0x000fe20003f25270 */
[----:B------:R-:W-:-:S12]  /*2750*/  UISETP.GT.U32.AND UP0, UPT, UR5, 0x1, UPT ;  /* 0x000000010500788c */ /* 0x000fd8000bf04070 */
[----:B-1----:R-:W-:-:S05]  /*2760*/  @P1 LEA R0, R3, UR7, 0x3 ;  /* 0x0000000703001c11 */ /* 0x002fca000f8e18ff */
[----:B------:R-:W-:-:S05]  /*2770*/  @P1 VIADD R0, R0, 0x36090 ;  /* 0x0003609000001836 */ /* 0x000fca0000000000 */
[----:B------:R-:W-:-:S04]  /*2780*/  @P1 PRMT R0, R7, 0x654, R0 ;  /* 0x0000065407001816 */ /* 0x000fc80000000000 */
[----:B------:R1:W-:Y:S01]  /*2790*/  @P1 SYNCS.ARRIVE.TRANS64.RED.A1T0 RZ, [R0+URZ], RZ ;  /* 0x000000ff00ff19a7 */ /* 0x0003e2000810043f */
[----:B------:R-:W-:-:S13]  /*27a0*/  PLOP3.LUT P1, PT, PT, PT, UP0, 0x80, 0x0 ;  /* 0x000000000000781c */ /* 0x000fda0003f2f008 */
[----:B-1----:R-:W-:Y:S05]  /*27b0*/  @P1 BRA `(.L_x_22) ;  /* 0x0000000000041947 */ /* 0x002fea0003800000 */
[----:B------:R-:W-:Y:S01]  /*27c0*/  BPT.TRAP 0x1 ;  /* 0x000000040000795c */ /* 0x000fe20000300000 */
.L_x_22:
[----:B------:R-:W-:Y:S01]  /*27d0*/  UIADD3 UR4, UR4, 0x1, URZ ;  /* 0x0000000104047890 */ /* 0x000fe2000fffe03f */
[C---:B------:R-:W-:Y:S01]  /*27e0*/  ISETP.GT.AND P2, PT, R4.reuse, 0x1, PT ;  /* 0x000000010400780c */ /* 0x040fe20003f44270 */
[----:B------:R-:W-:Y:S02]  /*27f0*/  VIADD R3, R3, 0x1 ;  /* 0x0000000103037836 */ /* 0x000fe40000000000 */
[----:B------:R-:W-:Y:S01]  /*2800*/  UISETP.NE.AND UP0, UPT, UR4, 0x12, UPT ;  /* 0x000000120400788c */ /* 0x000fe2000bf05270 */
[----:B------:R-:W-:Y:S02]  /*2810*/  VIADD R4, R4, 0xffffffff ;  /* 0xffffffff04047836 */ /* 0x000fe40000000000 */
[C---:B------:R-:W-:Y:S01]  /*2820*/  ISETP.NE.AND P1, PT, R3.reuse, 0x12, PT ;  /* 0x000000120300780c */ /* 0x040fe20003f25270 */
[----:B------:R-:W-:Y:S02]  /*2830*/  USEL UR6, URZ, 0x1, UP0 ;  /* 0x000000013f067887 */ /* 0x000fe40008000000 */
[----:B------:R-:W-:Y:S01]  /*2840*/  USEL UR4, UR4, URZ, UP0 ;  /* 0x0000003f04047287 */ /* 0x000fe20008000000 */
[----:B------:R-:W-:Y:S01]  /*2850*/  SEL R3, R3, RZ, P1 ;  /* 0x000000ff03037207 */ /* 0x000fe20000800000 */
[----:B------:R-:W-:-:S02]  /*2860*/  UPLOP3.LUT UP0, UPT, UPT, UPT, UPT, 0x80, 0x0 ;  /* 0x000000000000789c */ /* 0x000fc40003f0f070 */
[----:B------:R-:W-:Y:S01]  /*2870*/  LOP3.LUT R5, R5, UR6, RZ, 0x3c, !PT ;  /* 0x0000000605057c12 */ /* 0x000fe2000f8e3cff */
[----:B------:R-:W-:Y:S08]  /*2880*/  @P2 BRA `(.L_x_23) ;  /* 0xfffffff000f42947 */ /* 0x000ff0000383ffff */
.L_x_18:
[----:B------:R-:W-:Y:S05]  /*2890*/  @!P0 BRA `(.L_x_24) ;  /* 0x0000000000608947 */ /* 0x000fea0003800000 */
[----:B------:R-:W-:-:S04]  /*28a0*/  ULOP3.LUT UR4, UR5, 0x1, URZ, 0xfc, !UPT ;  /* 0x0000000105047892 */ /* 0x000fc8000f8efc3f */
[----:B------:R-:W-:-:S06]  /*28b0*/  UISETP.NE.AND UP0, UPT, UR4, 0x3, UPT ;  /* 0x000000030400788c */ /* 0x000fcc000bf05270 */
[----:B------:R-:W-:-:S13]  /*28c0*/  PLOP3.LUT P0, PT, PT, PT, UP0, 0x80, 0x0 ;  /* 0x000000000000781c */ /* 0x000fda0003f0f008 */
[----:B------:R-:W-:Y:S05]  /*28d0*/  @!P0 BRA `(.L_x_25) ;  /* 0x0000000000048947 */ /* 0x000fea0003800000 */
[----:B------:R-:W-:Y:S01]  /*28e0*/  BPT.TRAP 0x1 ;  /* 0x000000040000795c */ /* 0x000fe20000300000 */
.L_x_25:
[----:B------:R-:W-:Y:S01]  /*28f0*/  ISETP.NE.AND P0, PT, R6, RZ, PT ;  /* 0x000000ff0600720c */ /* 0x000fe20003f05270 */
[----:B------:R-:W-:-:S12]  /*2900*/  BSSY B0, `(.L_x_26) ;  /* 0x000000d000007945 */ /* 0x000fd80003800000 */
[----:B------:R-:W-:Y:S05]  /*2910*/  @!P0 BRA `(.L_x_27) ;  /* 0x00000000002c8947 */ /* 0x000fea0003800000 */
[----:B------:R-:W2:Y:S01]  /*2920*/  S2UR UR8, SR_CgaCtaId ;  /* 0x00000000000879c3 */ /* 0x000ea20000008800 */
[----:B------:R-:W-:-:S04]  /*2930*/  UIMAD.WIDE.U32 UR6, UR14, 0x38e38e39, URZ ;  /* 0x38e38e390e0678a5 */ /* 0x000fc8000f8e003f */
[----:B------:R-:W-:-:S03]  /*2940*/  USHF.R.U32.HI UR4, URZ, 0x2, UR7 ;  /* 0x000000023f047899 */ /* 0x000fc60008011607 */
[----:B------:R-:W-:Y:S01]  /*2950*/  UMOV UR6, 0x400 ;  /* 0x0000040000067882 */ /* 0x000fe20000000000 */
[----:B------:R-:W-:Y:S02]  /*2960*/  UIMAD UR4, UR4, -0x12, UR14 ;  /* 0xffffffee040478a4 */ /* 0x000fe4000f8e020e */
[----:B--2---:R-:W-:-:S04]  /*2970*/  ULEA UR6, UR8, UR6, 0x18 ;  /* 0x0000000608067291 */ /* 0x004fc8000f8ec03f */
[----:B------:R-:W-:-:S04]  /*2980*/  ULEA UR4, UR4, UR6, 0x3 ;  /* 0x0000000604047291 */ /* 0x000fc8000f8e183f */
[----:B------:R-:W-:-:S06]  /*2990*/  UIADD3 UR4, UR4, 0x36090, URZ ;  /* 0x0003609004047890 */ /* 0x000fcc000fffe03f */
[----:B-1----:R-:W-:-:S05]  /*29a0*/  IMAD.U32 R0, RZ, RZ, UR4 ;  /* 0x00000004ff007e24 */ /* 0x002fca000f8e00ff */
[----:B------:R-:W-:-:S04]  /*29b0*/  PRMT R7, R7, 0x654, R0 ;  /* 0x0000065407077816 */ /* 0x000fc80000000000 */
[----:B------:R2:W-:Y:S03]  /*29c0*/  SYNCS.ARRIVE.TRANS64.RED.A1T0 RZ, [R7+URZ], RZ ;  /* 0x000000ff07ff79a7 */ /* 0x0005e6000810043f */
.L_x_27:
[----:B------:R-:W-:Y:S05]  /*29d0*/  BSYNC B0 ;  /* 0x0000000000007941 */ /* 0x000fea0003800000 */
.L_x_26:
[----:B------:R-:W-:-:S06]  /*29e0*/  UISETP.GT.U32.AND UP0, UPT, UR5, 0x1, UPT ;  /* 0x000000010500788c */ /* 0x000fcc000bf04070 */
[----:B------:R-:W-:-:S13]  /*29f0*/  PLOP3.LUT P0, PT, PT, PT, UP0, 0x80, 0x0 ;  /* 0x000000000000781c */ /* 0x000fda0003f0f008 */
[----:B------:R-:W-:Y:S05]  /*2a00*/  @P0 BRA `(.L_x_24) ;  /* 0x0000000000040947 */ /* 0x000fea0003800000 */
[----:B------:R-:W-:Y:S01]  /*2a10*/  BPT.TRAP 0x1 ;  /* 0x000000040000795c */ /* 0x000fe20000300000 */
.L_x_24:
[----:B------:R-:W1:Y:S01]  /*2a20*/  S2R R2, SR_TID.X ;  /* 0x0000000000027919 */ /* 0x000e620000002100 */
[----:B------:R-:W-:Y:S01]  /*2a30*/  ULDC.64 UR6, c[0x0][0x280] ;  /* 0x0000a00000067ab9 */ /* 0x000fe20000000a00 */
[----:B------:R-:W3:Y:S01]  /*2a40*/  S2R R4, SR_CTAID.Y ;  /* 0x0000000000047919 */ /* 0x000ee20000002600 */
[----:B-1----:R-:W-:-:S04]  /*2a50*/  SHF.R.S32.HI R0, RZ, 0x1f, R2 ;  /* 0x0000001fff007819 */ /* 0x002fc80000011402 */
[----:B------:R-:W-:Y:S01]  /*2a60*/  LEA.HI R0, R0, R2, RZ, 0x7 ;  /* 0x0000000200007211 */ /* 0x000fe200078f38ff */
[----:B---3--:R-:W-:-:S03]  /*2a70*/  IMAD.SHL.U32 R4, R4, 0x80, RZ ;  /* 0x0000008004047824 */ /* 0x008fc600078e00ff */
[----:B------:R-:W-:Y:S02]  /*2a80*/  LOP3.LUT R0, R0, 0xffffff80, RZ, 0xc0, !PT ;  /* 0xffffff8000007812 */ /* 0x000fe400078ec0ff */
[----:B------:R-:W-:-:S03]  /*2a90*/  ISETP.GE.AND P0, PT, R4, UR7, PT ;  /* 0x0000000704007c0c */ /* 0x000fc6000bf06270 */
[----:B------:R-:W-:-:S05]  /*2aa0*/  IMAD.IADD R0, R2, 0x1, -R0 ;  /* 0x0000000102007824 */ /* 0x000fca00078e0a00 */
[----:B------:R-:W-:-:S04]  /*2ab0*/  SHF.R.S32.HI R3, RZ, 0x1f, R0 ;  /* 0x0000001fff037819 */ /* 0x000fc80000011400 */
[CC--:B------:R-:W-:Y:S02]  /*2ac0*/  LEA.HI R2, R3.reuse, R0.reuse, RZ, 0x2 ;  /* 0x0000000003027211 */ /* 0x0c0fe400078f10ff */
[----:B------:R-:W-:Y:S02]  /*2ad0*/  LEA.HI R3, R3, R0, RZ, 0x5 ;  /* 0x0000000003037211 */ /* 0x000fe400078f28ff */
[--C-:B------:R-:W-:Y:S02]  /*2ae0*/  SHF.R.S32.HI R12, RZ, 0x2, R2.reuse ;  /* 0x00000002ff0c7819 */ /* 0x100fe40000011402 */
[----:B------:R-:W-:Y:S02]  /*2af0*/  SHF.R.S32.HI R13, RZ, 0x1f, R2 ;  /* 0x0000001fff0d7819 */ /* 0x000fe40000011402 */
[----:B------:R-:W-:Y:S02]  /*2b00*/  LOP3.LUT R2, R2, 0x7ffffffc, RZ, 0xc0, !PT ;  /* 0x7ffffffc02027812 */ /* 0x000fe400078ec0ff */
[----:B------:R-:W-:-:S03]  /*2b10*/  LEA.HI R13, R13, R12, RZ, 0x3 ;  /* 0x0000000c0d0d7211 */ /* 0x000fc600078f18ff */
[----:B------:R-:W-:Y:S01]  /*2b20*/  IMAD.IADD R2, R0, 0x1, -R2 ;  /* 0x0000000100027824 */ /* 0x000fe200078e0a02 */
[----:B------:R-:W-:-:S03]  /*2b30*/  LOP3.LUT R13, R13, 0xfffffff8, RZ, 0xc0, !PT ;  /* 0xfffffff80d0d7812 */ /* 0x000fc600078ec0ff */
[----:B------:R-:W-:Y:S02]  /*2b40*/  IMAD.SHL.U32 R0, R2, 0x2, RZ ;  /* 0x0000000202007824 */ /* 0x000fe400078e00ff */
[----:B------:R-:W-:-:S03]  /*2b50*/  IMAD.IADD R12, R12, 0x1, -R13 ;  /* 0x000000010c0c7824 */ /* 0x000fc600078e0a0d */
[----:B------:R-:W-:Y:S02]  /*2b60*/  SHF.R.S32.HI R2, RZ, 0x1f, R0 ;  /* 0x0000001fff027819 */ /* 0x000fe40000011400 */
[----:B------:R-:W-:Y:S02]  /*2b70*/  IADD3 R14, P1, R4, R0, RZ ;  /* 0x00000000040e7210 */ /* 0x000fe40007f3e0ff */
[----:B------:R-:W-:Y:S02]  /*2b80*/  IADD3 R0, -R0, UR7, -R4 ;  /* 0x0000000700007c10 */ /* 0x000fe4000fffe904 */
[----:B------:R-:W-:Y:S02]  /*2b90*/  LEA.HI.X.SX32 R15, R4, R2, 0x1, P1 ;  /* 0x00000002040f7211 */ /* 0x000fe400008f0eff */
[----:B------:R-:W1:Y:S01]  /*2ba0*/  S2R R4, SR_CTAID.X ;  /* 0x0000000000047919 */ /* 0x000e620000002500 */
[----:B------:R-:W-:Y:S02]  /*2bb0*/  SHF.R.S32.HI R2, RZ, 0x5, R3 ;  /* 0x00000005ff027819 */ /* 0x000fe40000011403 */
[----:B------:R-:W-:Y:S01]  /*2bc0*/  SHF.R.S32.HI R13, RZ, 0x1f, R12 ;  /* 0x0000001fff0d7819 */ /* 0x000fe2000001140c */
[----:B-1----:R-:W-:-:S02]  /*2bd0*/  IMAD.SHL.U32 R3, R4, 0x100, RZ ;  /* 0x0000010004037824 */ /* 0x002fc400078e00ff */
[----:B------:R-:W-:-:S03]  /*2be0*/  IMAD.WIDE R10, R4, 0x100, R12 ;  /* 0x00000100040a7825 */ /* 0x000fc600078e020c */
[----:B------:R-:W-:Y:S01]  /*2bf0*/  ISETP.GE.OR P0, PT, R3, UR6, P0 ;  /* 0x0000000603007c0c */ /* 0x000fe20008706670 */
[----:B------:R-:W-:-:S04]  /*2c00*/  IMAD.WIDE R10, R2, 0x10, R10 ;  /* 0x00000010020a7825 */ /* 0x000fc800078e020a */
[----:B------:R-:W-:-:S05]  /*2c10*/  IMAD R2, R2, -0x10, -R3 ;  /* 0xfffffff002027824 */ /* 0x000fca00078e0a03 */
[----:B------:R-:W-:-:S03]  /*2c20*/  IADD3 R12, R2, UR6, -R12 ;  /* 0x00000006020c7c10 */ /* 0x000fc6000fffe80c */
[----:B------:R-:W-:Y:S05]  /*2c30*/  @P0 EXIT ;  /* 0x000000000000094d */ /* 0x000fea0003800000 */
[----:B------:R-:W-:Y:S01]  /*2c40*/  FSETP.NEU.AND P0, PT, RZ, UR16, PT ;  /* 0x00000010ff007c0b */ /* 0x000fe2000bf0d000 */
[----:B------:R-:W-:Y:S02]  /*2c50*/  ULDC.64 UR6, c[0x0][0x658] ;  /* 0x0001960000067ab9 */ /* 0x000fe40000000a00 */
[----:B------:R-:W-:Y:S01]  /*2c60*/  IMAD R2, R11, UR6, RZ ;  /* 0x000000060b027c24 */ /* 0x000fe2000f8e02ff */
[----:B------:R-:W-:Y:S02]  /*2c70*/  USHF.L.U64.HI UR5, UR6, 0x3, UR7 ;  /* 0x0000000306057899 */ /* 0x000fe40008010207 */
[----:B------:R-:W-:Y:S01]  /*2c80*/  IMAD.WIDE.U32 R4, R10, UR6, R14 ;  /* 0x000000060a047c25 */ /* 0x000fe2000f8e000e */
[----:B------:R-:W-:-:S03]  /*2c90*/  USHF.L.U32 UR8, UR6, 0x3, URZ ;  /* 0x0000000306087899 */ /* 0x000fc6000800063f */
[----:B------:R-:W-:-:S04]  /*2ca0*/  IMAD R2, R10, UR7, R2 ;  /* 0x000000070a027c24 */ /* 0x000fc8000f8e0202 */
[----:B------:R-:W-:Y:S01]  /*2cb0*/  IMAD.IADD R3, R5, 0x1, R2 ;  /* 0x0000000105037824 */ /* 0x000fe200078e0202 */
[----:B------:R-:W-:Y:S06]  /*2cc0*/  @!P0 BRA `(.L_x_28) ;  /* 0x0000010800f88947 */ /* 0x000fec0003800000 */
[----:B------:R-:W-:Y:S01]  /*2cd0*/  ULDC.64 UR18, c[0x0][0x630] ;  /* 0x00018c0000127ab9 */ /* 0x000fe20000000a00 */
[----:B------:R-:W-:Y:S01]  /*2ce0*/  ULDC.64 UR20, c[0x0][0x628] ;  /* 0x00018a0000147ab9 */ /* 0x000fe20000000a00 */
[----:B------:R-:W-:Y:S01]  /*2cf0*/  IMAD R2, R11, UR18, RZ ;  /* 0x000000120b027c24 */ /* 0x000fe2000f8e02ff */
[----:B------:R-:W3:Y:S01]  /*2d00*/  LDL.LU R17, [R1] ;  /* 0x0000000001117983 */ /* 0x000ee20000300800 */
[----:B--2---:R-:W-:Y:S01]  /*2d10*/  IMAD.WIDE.U32 R6, R10, UR18, R14 ;  /* 0x000000120a067c25 */ /* 0x004fe2000f8e000e */
[----:B------:R-:W-:Y:S02]  /*2d20*/  ISETP.GE.AND P1, PT, R12, 0x1, PT ;  /* 0x000000010c00780c */ /* 0x000fe40003f26270 */
[----:B------:R-:W2:Y:S01]  /*2d30*/  LDL.LU R16, [R1+0x4] ;  /* 0x0000040001107983 */ /* 0x000ea20000300800 */
[----:B------:R-:W-:Y:S01]  /*2d40*/  IMAD R2, R10, UR19, R2 ;  /* 0x000000130a027c24 */ /* 0x000fe2000f8e0202 */
[----:B------:R-:W-:Y:S02]  /*2d50*/  IADD3 R8, P0, R6, UR20, RZ ;  /* 0x0000001406087c10 */ /* 0x000fe4000ff1e0ff */
[----:B------:R1:W-:Y:S02]  /*2d60*/  STL [R1+0x140], R71 ;  /* 0x0001404701007387 */ /* 0x0003e40000100800 */
[----:B------:R-:W-:-:S02]  /*2d70*/  IADD3.X R9, R7, UR21, R2, P0, !PT ;  /* 0x0000001507097c10 */ /* 0x000fc400087fe402 */
[----:B------:R-:W-:Y:S02]  /*2d80*/  ISETP.LT.OR P0, PT, R0, 0x1, !P1 ;  /* 0x000000010000780c */ /* 0x000fe40004f01670 */
[----:B------:R-:W-:Y:S01]  /*2d90*/  PRMT R2, RZ, 0x7610, R2 ;  /* 0x00007610ff027816 */ /* 0x000fe20000000002 */
[----:B-1----:R-:W4:Y:S04]  /*2da0*/  LDL.LU R71, [R1+0x8] ;  /* 0x0000080001477983 */ /* 0x002f280000300800 */
[----:B------:R1:W-:Y:S06]  /*2db0*/  STL [R1+0x13c], R72 ;  /* 0x00013c4801007387 */ /* 0x0003ec0000100800 */
[----:B------:R-:W0:Y:S01]  /*2dc0*/  @!P0 LDC.64 R6, c[0x0][0x650] ;  /* 0x00019400ff068b82 */ /* 0x000e220000000a00 */
[----:B------:R-:W3:Y:S04]  /*2dd0*/  @!P0 LDG.E.U8 R2, desc[UR12][R8.64] ;  /* 0x0000000c08028981 */ /* 0x000ee8000c1e1100 */
[----:B-1----:R-:W4:Y:S04]  /*2de0*/  LDL.LU R72, [R1+0xc] ;  /* 0x00000c0001487983 */ /* 0x002f280000300800 */
[----:B------:R1:W-:Y:S04]  /*2df0*/  STL [R1+0x138], R73 ;  /* 0x0001384901007387 */ /* 0x0003e80000100800 */
[----:B-1----:R-:W4:Y:S01]  /*2e00*/  LDL.LU R73, [R1+0x14] ;  /* 0x0000140001497983 */ /* 0x002f220000300800 */
[----:B0-----:R-:W-:-:S03]  /*2e10*/  @!P0 IADD3 R6, P2, R4, R6, RZ ;  /* 0x0000000604068210 */ /* 0x001fc60007f5e0ff */
[----:B------:R0:W-:Y:S02]  /*2e20*/  STL [R1+0x134], R74 ;  /* 0x0001344a01007387 */ /* 0x0001e40000100800 */
[----:B------:R-:W-:Y:S02]  /*2e30*/  @!P0 IMAD.X R7, R3, 0x1, R7, P2 ;  /* 0x0000000103078824 */ /* 0x000fe400010e0607 */
[----:B0-----:R-:W4:Y:S04]  /*2e40*/  LDL.LU R74, [R1+0x18] ;  /* 0x00001800014a7983 */ /* 0x001f280000300800 */
[----:B------:R0:W-:Y:S04]  /*2e50*/  STL [R1+0x130], R75 ;  /* 0x0001304b01007387 */ /* 0x0001e80000100800 */
        /* <DEDUP_REMOVED lines=25> */
[----:B------:R-:W4:Y:S04]  /*2ff0*/  LDL.LU R13, [R1+0x50] ;  /* 0x00005000010d7983 */ /* 0x000f280000300800 */
        /* <DEDUP_REMOVED lines=18> */
[----:B------:R-:W4:Y:S01]  /*3120*/  LDL.LU R238, [R1+0x9c] ;  /* 0x00009c0001ee7983 */ /* 0x000f220000300800 */
[----:B---3--:R-:W-:-:S03]  /*3130*/  LOP3.LUT R2, R2, 0xff, RZ, 0xc0, !PT ;  /* 0x000000ff02027812 */ /* 0x008fc600078ec0ff */
[----:B------:R-:W3:Y:S01]  /*3140*/  LDL.LU R237, [R1+0xa0] ;  /* 0x0000a00001ed7983 */ /* 0x000ee20000300800 */
[----:B------:R-:W-:-:S03]  /*3150*/  F2FP.F16.E4M3.UNPACK_B R2, R2 ;  /* 0x00000002ff02723e */ /* 0x000fc600020006ff */
[----:B------:R-:W3:Y:S02]  /*3160*/  LDL.LU R236, [R1+0xa4] ;  /* 0x0000a40001ec7983 */ /* 0x000ee40000300800 */
[----:B------:R-:W-:Y:S02]  /*3170*/  HADD2.F32 R2, -RZ, R2.H0_H0 ;  /* 0x20000002ff027230 */ /* 0x000fe40000004100 */
[----:B------:R-:W3:Y:S03]  /*3180*/  LDL.LU R235, [R1+0xa8] ;  /* 0x0000a80001eb7983 */ /* 0x000ee60000300800 */
[----:B------:R-:W-:Y:S01]  /*3190*/  FMUL R2, R2, UR16 ;  /* 0x0000001002027c20 */ /* 0x000fe20008400000 */
[----:B------:R-:W3:Y:S03]  /*31a0*/  LDL.LU R234, [R1+0xac] ;  /* 0x0000ac0001ea7983 */ /* 0x000ee60000300800 */
[----:B------:R-:W-:Y:S01]  /*31b0*/  FFMA R2, R17, UR15, R2 ;  /* 0x0000000f11027c23 */ /* 0x000fe20008000002 */
[----:B------:R-:W3:Y:S04]  /*31c0*/  LDL.LU R233, [R1+0xb0] ;  /* 0x0000b00001e97983 */ /* 0x000ee80000300800 */
[----:B------:R-:W-:Y:S01]  /*31d0*/  F2FP.SATFINITE.E4M3.F32.PACK_AB_MERGE_C R2, RZ, R2, RZ ;  /* 0x00000002ff02723e */ /* 0x000fe200048070ff */
[----:B------:R-:W3:Y:S04]  /*31e0*/  LDL.LU R232, [R1+0xb4] ;  /* 0x0000b40001e87983 */ /* 0x000ee80000300800 */
[----:B------:R0:W-:Y:S01]  /*31f0*/  @!P0 STG.E.U8 desc[UR12][R6.64], R2 ;  /* 0x0000000206008986 */ /* 0x0001e2000c10110c */
[----:B------:R-:W-:-:S03]  /*3200*/  ISETP.LT.OR P0, PT, R0, 0x2, !P1 ;  /* 0x000000020000780c */ /* 0x000fc60004f01670 */
[----:B------:R-:W3:Y:S04]  /*3210*/  LDL.LU R231, [R1+0xb8] ;  /* 0x0000b80001e77983 */ /* 0x000ee80000300800 */
[----:B------:R-:W3:Y:S01]  /*3220*/  LDL.LU R230, [R1+0xbc] ;  /* 0x0000bc0001e67983 */ /* 0x000ee20000300800 */
[----:B0-----:R-:W-:-:S03]  /*3230*/  PRMT R2, RZ, 0x7610, R2 ;  /* 0x00007610ff027816 */ /* 0x001fc60000000002 */
[----:B------:R-:W3:Y:S02]  /*3240*/  LDL.LU R229, [R1+0xc0] ;  /* 0x0000c00001e57983 */ /* 0x000ee40000300800 */
[----:B------:R-:W0:Y:S02]  /*3250*/  @!P0 LDC.64 R6, c[0x0][0x650] ;  /* 0x00019400ff068b82 */ /* 0x000e240000000a00 */
[----:B------:R-:W3:Y:S04]  /*3260*/  LDL.LU R228, [R1+0xc4] ;  /* 0x0000c40001e47983 */ /* 0x000ee80000300800 */
[----:B------:R-:W2:Y:S04]  /*3270*/  @!P0 LDG.E.U8 R2, desc[UR12][R8.64+0x1] ;  /* 0x0000010c08028981 */ /* 0x000ea8000c1e1100 */
[----:B------:R-:W3:Y:S04]  /*3280*/  LDL.LU R227, [R1+0xc8] ;  /* 0x0000c80001e37983 */ /* 0x000ee80000300800 */
[----:B------:R-:W3:Y:S04]  /*3290*/  LDL.LU R226, [R1+0xcc] ;  /* 0x0000cc0001e27983 */ /* 0x000ee80000300800 */
[----:B------:R-:W3:Y:S04]  /*32a0*/  LDL.LU R225, [R1+0xd0] ;  /* 0x0000d00001e17983 */ /* 0x000ee80000300800 */
[----:B------:R-:W3:Y:S01]  /*32b0*/  LDL.LU R224, [R1+0xd4] ;  /* 0x0000d40001e07983 */ /* 0x000ee20000300800 */
[----:B0-----:R-:W-:-:S03]  /*32c0*/  @!P0 IADD3 R6, P2, R4, R6, RZ ;  /* 0x0000000604068210 */ /* 0x001fc60007f5e0ff */
[----:B------:R-:W3:Y:S02]  /*32d0*/  LDL.LU R223, [R1+0xd8] ;  /* 0x0000d80001df7983 */ /* 0x000ee40000300800 */
[----:B------:R-:W-:Y:S02]  /*32e0*/  @!P0 IMAD.X R7, R3, 0x1, R7, P2 ;  /* 0x0000000103078824 */ /* 0x000fe400010e0607 */
[----:B------:R-:W3:Y:S04]  /*32f0*/  LDL.LU R222, [R1+0xdc] ;  /* 0x0000dc0001de7983 */ /* 0x000ee80000300800 */
[----:B------:R-:W3:Y:S04]  /*3300*/  LDL.LU R221, [R1+0xe0] ;  /* 0x0000e00001dd7983 */ /* 0x000ee80000300800 */
[----:B------:R-:W3:Y:S04]  /*3310*/  LDL.LU R220, [R1+0xe4] ;  /* 0x0000e40001dc7983 */ /* 0x000ee80000300800 */
[----:B------:R-:W3:Y:S04]  /*3320*/  LDL.LU R219, [R1+0xe8] ;  /* 0x0000e80001db7983 */ /* 0x000ee80000300800 */
[----:B------:R-:W3:Y:S04]  /*3330*/  LDL.LU R218, [R1+0xec] ;  /* 0x0000ec0001da7983 */ /* 0x000ee80000300800 */
[----:B------:R-:W3:Y:S04]  /*3340*/  LDL.LU R217, [R1+0xf0] ;  /* 0x0000f00001d97983 */ /* 0x000ee80000300800 */
[----:B------:R-:W3:Y:S04]  /*3350*/  LDL.LU R216, [R1+0xf4] ;  /* 0x0000f40001d87983 */ /* 0x000ee80000300800 */
[----:B------:R-:W3:Y:S04]  /*3360*/  LDL.LU R23, [R1+0xf8] ;  /* 0x0000f80001177983 */ /* 0x000ee80000300800 */
[----:B------:R-:W3:Y:S01]  /*3370*/  LDL.LU R22, [R1+0xfc] ;  /* 0x0000fc0001167983 */ /* 0x000ee20000300800 */
[----:B--2---:R-:W-:-:S04]  /*3380*/  LOP3.LUT R2, R2, 0xff, RZ, 0xc0, !PT ;  /* 0x000000ff02027812 */ /* 0x004fc800078ec0ff */
[----:B------:R-:W-:-:S05]  /*3390*/  F2FP.F16.E4M3.UNPACK_B R2, R2 ;  /* 0x00000002ff02723e */ /* 0x000fca00020006ff */
[----:B------:R-:W-:-:S05]  /*33a0*/  HADD2.F32 R2, -RZ, R2.H0_H0 ;  /* 0x20000002ff027230 */ /* 0x000fca0000004100 */
[----:B------:R-:W-:-:S04]  /*33b0*/  FMUL R2, R2, UR16 ;  /* 0x0000001002027c20 */ /* 0x000fc80008400000 */
[----:B------:R-:W-:-:S05]  /*33c0*/  FFMA R2, R16, UR15, R2 ;  /* 0x0000000f10027c23 */ /* 0x000fca0008000002 */
[----:B------:R-:W-:-:S05]  /*33d0*/  F2FP.SATFINITE.E4M3.F32.PACK_AB_MERGE_C R2, RZ, R2, RZ ;  /* 0x00000002ff02723e */ /* 0x000fca00048070ff */
[----:B------:R0:W-:Y:S02]  /*33e0*/  @!P0 STG.E.U8 desc[UR12][R6.64+0x1], R2 ;  /* 0x0000010206008986 */ /* 0x0001e4000c10110c */
[----:B0-----:R-:W-:-:S05]  /*33f0*/  IADD3 R6, P0, R10, 0x8, RZ ;  /* 0x000000080a067810 */ /* 0x001fca0007f1e0ff */
[----:B------:R-:W-:-:S04]  /*3400*/  IMAD.X R2, RZ, RZ, R11, P0 ;  /* 0x000000ffff027224 */ /* 0x000fc800000e060b */
[----:B------:R-:W-:-:S04]  /*3410*/  IMAD R2, R2, UR18, RZ ;  /* 0x0000001202027c24 */ /* 0x000fc8000f8e02ff */
[C---:B------:R-:W-:Y:S02]  /*3420*/  IMAD R2, R6.reuse, UR19, R2 ;  /* 0x0000001306027c24 */ /* 0x040fe4000f8e0202 */
[----:B------:R-:W-:-:S03]  /*3430*/  IMAD.WIDE.U32 R6, R6, UR18, R14 ;  /* 0x0000001206067c25 */ /* 0x000fc6000f8e000e */
[----:B------:R-:W-:-:S04]  /*3440*/  IADD3 R6, P0, R6, UR20, RZ ;  /* 0x0000001406067c10 */ /* 0x000fc8000ff1e0ff */
[----:B------:R-:W-:Y:S02]  /*3450*/  IADD3.X R7, R7, UR21, R2, P0, !PT ;  /* 0x0000001507077c10 */ /* 0x000fe400087fe402 */
[----:B------:R-:W-:-:S04]  /*3460*/  ISETP.GE.AND P0, PT, R12, 0x9, PT ;  /* 0x000000090c00780c */ /* 0x000fc80003f06270 */
[----:B------:R-:W-:Y:S02]  /*3470*/  ISETP.LT.OR P2, PT, R0, 0x1, !P0 ;  /* 0x000000010000780c */ /* 0x000fe40004741670 */
[----:B------:R-:W-:-:S11]  /*3480*/  PRMT R2, RZ, 0x7610, R2 ;  /* 0x00007610ff027816 */ /* 0x000fd60000000002 */
[----:B------:R-:W2:Y:S01]  /*3490*/  @!P2 LDG.E.U8 R2, desc[UR12][R6.64] ;  /* 0x0000000c0602a981 */ /* 0x000ea2000c1e1100 */
[----:B------:R-:W0:Y:S02]  /*34a0*/  @!P2 LDC.64 R16, c[0x0][0x650] ;  /* 0x00019400ff10ab82 */ /* 0x000e240000000a00 */
[----:B0-----:R-:W-:-:S04]  /*34b0*/  @!P2 IADD3 R16, P3, P4, R4, UR8, R16 ;  /* 0x000000080410ac10 */ /* 0x001fc8000fc7e010 */
[----:B------:R-:W-:Y:S02]  /*34c0*/  @!P2 IADD3.X R17, R3, UR5, R17, P3, P4 ;  /* 0x000000050311ac10 */ /* 0x000fe40009fe8411 */
[----:B--2---:R-:W-:-:S04]  /*34d0*/  LOP3.LUT R2, R2, 0xff, RZ, 0xc0, !PT ;  /* 0x000000ff02027812 */ /* 0x004fc800078ec0ff */
[----:B------:R-:W-:-:S05]  /*34e0*/  F2FP.F16.E4M3.UNPACK_B R2, R2 ;  /* 0x00000002ff02723e */ /* 0x000fca00020006ff */
[----:B------:R-:W-:-:S05]  /*34f0*/  HADD2.F32 R2, -RZ, R2.H0_H0 ;  /* 0x20000002ff027230 */ /* 0x000fca0000004100 */
[----:B------:R-:W-:-:S04]  /*3500*/  FMUL R2, R2, UR16 ;  /* 0x0000001002027c20 */ /* 0x000fc80008400000 */
[----:B----4-:R-:W-:Y:S02]  /*3510*/  FFMA R2, R71, UR15, R2 ;  /* 0x0000000f47027c23 */ /* 0x010fe40008000002 */
[----:B------:R-:W2:Y:S03]  /*3520*/  LDL.LU R71, [R1+0x140] ;  /* 0x0001400001477983 */ /* 0x000ea60000300800 */
[----:B------:R-:W-:-:S05]  /*3530*/  F2FP.SATFINITE.E4M3.F32.PACK_AB_MERGE_C R2, RZ, R2, RZ ;  /* 0x00000002ff02723e */ /* 0x000fca00048070ff */
[----:B------:R0:W-:Y:S01]  /*3540*/  @!P2 STG.E.U8 desc[UR12][R16.64], R2 ;  /* 0x000000021000a986 */ /* 0x0001e2000c10110c */
[----:B------:R-:W-:Y:S02]  /*3550*/  ISETP.LT.OR P2, PT, R0, 0x2, !P0 ;  /* 0x000000020000780c */ /* 0x000fe40004741670 */
[----:B0-----:R-:W-:-:S11]  /*3560*/  PRMT R2, RZ, 0x7610, R2 ;  /* 0x00007610ff027816 */ /* 0x001fd60000000002 */
[----:B------:R-:W0:Y:S01]  /*3570*/  @!P2 LDC.64 R16, c[0x0][0x650] ;  /* 0x00019400ff10ab82 */ /* 0x000e220000000a00 */
[----:B------:R-:W4:Y:S01]  /*3580*/  @!P2 LDG.E.U8 R2, desc[UR12][R6.64+0x1] ;  /* 0x0000010c0602a981 */ /* 0x000f22000c1e1100 */
[----:B0-----:R-:W-:-:S04]  /*3590*/  @!P2 IADD3 R16, P3, P4, R4, UR8, R16 ;  /* 0x000000080410ac10 */ /* 0x001fc8000fc7e010 */
[----:B------:R-:W-:Y:S02]  /*35a0*/  @!P2 IADD3.X R17, R3, UR5, R17, P3, P4 ;  /* 0x000000050311ac10 */ /* 0x000fe40009fe8411 */
[----:B----4-:R-:W-:-:S04]  /*35b0*/  LOP3.LUT R2, R2, 0xff, RZ, 0xc0, !PT ;  /* 0x000000ff02027812 */ /* 0x010fc800078ec0ff */
[----:B------:R-:W-:-:S05]  /*35c0*/  F2FP.F16.E4M3.UNPACK_B R2, R2 ;  /* 0x00000002ff02723e */ /* 0x000fca00020006ff */
[----:B------:R-:W-:-:S05]  /*35d0*/  HADD2.F32 R2, -RZ, R2.H0_H0 ;  /* 0x20000002ff027230 */ /* 0x000fca0000004100 */
[----:B------:R-:W-:-:S04]  /*35e0*/  FMUL R2, R2, UR16 ;  /* 0x0000001002027c20 */ /* 0x000fc80008400000 */
[----:B------:R-:W-:Y:S02]  /*35f0*/  FFMA R2, R72, UR15, R2 ;  /* 0x0000000f48027c23 */ /* 0x000fe40008000002 */
[----:B------:R-:W4:Y:S03]  /*3600*/  LDL.LU R72, [R1+0x13c] ;  /* 0x00013c0001487983 */ /* 0x000f260000300800 */
[----:B------:R-:W-:-:S05]  /*3610*/  F2FP.SATFINITE.E4M3.F32.PACK_AB_MERGE_C R2, RZ, R2, RZ ;  /* 0x00000002ff02723e */ /* 0x000fca00048070ff */
[----:B------:R0:W-:Y:S01]  /*3620*/  @!P2 STG.E.U8 desc[UR12][R16.64+0x1], R2 ;  /* 0x000001021000a986 */ /* 0x0001e2000c10110c */
[C---:B------:R-:W-:Y:S02]  /*3630*/  ISETP.LT.OR P2, PT, R0.reuse, 0x9, !P1 ;  /* 0x000000090000780c */ /* 0x040fe40004f41670 */
[----:B0-----:R-:W-:Y:S01]  /*3640*/  PRMT R2, RZ, 0x7610, R2 ;  /* 0x00007610ff027816 */ /* 0x001fe20000000002 */
[----:B------:R-:W3:Y:S10]  /*3650*/  LDL.LU R17, [R1+0x10] ;  /* 0x0000100001117983 */ /* 0x000ef40000300800 */
[----:B------:R-:W2:Y:S01]  /*3660*/  @!P2 LDG.E.U8 R2, desc[UR12][R8.64+0x8] ;  /* 0x0000080c0802a981 */ /* 0x000ea2000c1e1100 */
[----:B------:R-:W-:-:S02]  /*3670*/  ISETP.LT.OR P3, PT, R0, 0xa, !P1 ;  /* 0x0000000a0000780c */ /* 0x000fc40004f61670 */
[----:B--2---:R-:W-:-:S04]  /*3680*/  LOP3.LUT R2, R2, 0xff, RZ, 0xc0, !PT ;  /* 0x000000ff02027812 */ /* 0x004fc800078ec0ff */
[----:B------:R-:W-:-:S05]  /*3690*/  F2FP.F16.E4M3.UNPACK_B R2, R2 ;  /* 0x00000002ff02723e */ /* 0x000fca00020006ff */
[----:B------:R-:W-:-:S05]  /*36a0*/  HADD2.F32 R2, -RZ, R2.H0_H0 ;  /* 0x20000002ff027230 */ /* 0x000fca0000004100 */
[----:B------:R-:W-:-:S04]  /*36b0*/  FMUL R2, R2, UR16 ;  /* 0x0000001002027c20 */ /* 0x000fc80008400000 */
[----:B---3--:R-:W-:Y:S02]  /*36c0*/  FFMA R2, R17, UR15, R2 ;  /* 0x0000000f11027c23 */ /* 0x008fe40008000002 */
[----:B------:R-:W0:Y:S03]  /*36d0*/  @!P2 LDC.64 R16, c[0x0][0x650] ;  /* 0x00019400ff10ab82 */ /* 0x000e260000000a00 */
[----:B------:R-:W-:Y:S02]  /*36e0*/  F2FP.SATFINITE.E4M3.F32.PACK_AB_MERGE_C R2, RZ, R2, RZ ;  /* 0x00000002ff02723e */ /* 0x000fe400048070ff */
[----:B0-----:R-:W-:-:S05]  /*36f0*/  @!P2 IADD3 R16, P4, R4, R16, RZ ;  /* 0x000000100410a210 */ /* 0x001fca0007f9e0ff */
[----:B------:R-:W-:-:S05]  /*3700*/  @!P2 IMAD.X R17, R3, 0x1, R17, P4 ;  /* 0x000000010311a824 */ /* 0x000fca00020e0611 */
[----:B------:R0:W-:Y:S02]  /*3710*/  @!P2 STG.E.U8 desc[UR12][R16.64+0x8], R2 ;  /* 0x000008021000a986 */ /* 0x0001e4000c10110c */
[----:B0-----:R-:W-:Y:S01]  /*3720*/  PRMT R2, RZ, 0x7610, R2 ;  /* 0x00007610ff027816 */ /* 0x001fe20000000002 */
[----:B------:R-:W0:Y:S05]  /*3730*/  @!P3 LDC.64 R16, c[0x0][0x650] ;  /* 0x00019400ff10bb82 */ /* 0x000e2a0000000a00 */
[----:B------:R-:W2:Y:S01]  /*3740*/  @!P3 LDG.E.U8 R2, desc[UR12][R8.64+0x9] ;  /* 0x0000090c0802b981 */ /* 0x000ea2000c1e1100 */
[----:B------:R-:W-:Y:S02]  /*3750*/  ISETP.LT.OR P2, PT, R0, 0x9, !P0 ;  /* 0x000000090000780c */ /* 0x000fe40004741670 */
[----:B0-----:R-:W-:-:S05]  /*3760*/  @!P3 IADD3 R16, P4, R4, R16, RZ ;  /* 0x000000100410b210 */ /* 0x001fca0007f9e0ff */
[----:B------:R-:W-:Y:S01]  /*3770*/  @!P3 IMAD.X R17, R3, 0x1, R17, P4 ;  /* 0x000000010311b824 */ /* 0x000fe200020e0611 */
[----:B--2---:R-:W-:-:S04]  /*3780*/  LOP3.LUT R2, R2, 0xff, RZ, 0xc0, !PT ;  /* 0x000000ff02027812 */ /* 0x004fc800078ec0ff */
[----:B------:R-:W-:-:S05]  /*3790*/  F2FP.F16.E4M3.UNPACK_B R2, R2 ;  /* 0x00000002ff02723e */ /* 0x000fca00020006ff */
[----:B------:R-:W-:-:S05]  /*37a0*/  HADD2.F32 R2, -RZ, R2.H0_H0 ;  /* 0x20000002ff027230 */ /* 0x000fca0000004100 */
[----:B------:R-:W-:-:S04]  /*37b0*/  FMUL R2, R2, UR16 ;  /* 0x0000001002027c20 */ /* 0x000fc80008400000 */
[----:B------:R-:W-:Y:S01]  /*37c0*/  FFMA R2, R73, UR15, R2 ;  /* 0x0000000f49027c23 */ /* 0x000fe20008000002 */
[----:B------:R-:W-:Y:S01]  /*37d0*/  USHF.L.U32 UR4, UR6, 0x6, URZ ;  /* 0x0000000606047899 */ /* 0x000fe2000800063f */
[----:B------:R-:W2:Y:S03]  /*37e0*/  LDL.LU R73, [R1+0x138] ;  /* 0x0001380001497983 */ /* 0x000ea60000300800 */
[----:B------:R-:W-:-:S05]  /*37f0*/  F2FP.SATFINITE.E4M3.F32.PACK_AB_MERGE_C R2, RZ, R2, RZ ;  /* 0x00000002ff02723e */ /* 0x000fca00048070ff */
[----:B------:R0:W-:Y:S02]  /*3800*/  @!P3 STG.E.U8 desc[UR12][R16.64+0x9], R2 ;  /* 0x000009021000b986 */ /* 0x0001e4000c10110c */
[----:B0-----:R-:W-:Y:S01]  /*3810*/  PRMT R2, RZ, 0x7610, R2 ;  /* 0x00007610ff027816 */ /* 0x001fe20000000002 */
[----:B------:R-:W0:Y:S05]  /*3820*/  @!P2 LDC.64 R16, c[0x0][0x650] ;  /* 0x00019400ff10ab82 */ /* 0x000e2a0000000a00 */
[----:B------:R-:W3:Y:S01]  /*3830*/  @!P2 LDG.E.U8 R2, desc[UR12][R6.64+0x8] ;  /* 0x0000080c0602a981 */ /* 0x000ee2000c1e1100 */
[----:B------:R-:W-:Y:S02]  /*3840*/  ISETP.LT.OR P3, PT, R0, 0xa, !P0 ;  /* 0x0000000a0000780c */ /* 0x000fe40004761670 */
[----:B0-----:R-:W-:-:S04]  /*3850*/  @!P2 IADD3 R16, P4, P5, R4, UR8, R16 ;  /* 0x000000080410ac10 */ /* 0x001fc8000fd9e010 */
[----:B------:R-:W-:Y:S02]  /*3860*/  @!P2 IADD3.X R17, R3, UR5, R17, P4, P5 ;  /* 0x000000050311ac10 */ /* 0x000fe4000a7ea411 */
[----:B---3--:R-:W-:-:S04]  /*3870*/  LOP3.LUT R2, R2, 0xff, RZ, 0xc0, !PT ;  /* 0x000000ff02027812 */ /* 0x008fc800078ec0ff */
[----:B------:R-:W-:-:S05]  /*3880*/  F2FP.F16.E4M3.UNPACK_B R2, R2 ;  /* 0x00000002ff02723e */ /* 0x000fca00020006ff */
[----:B------:R-:W-:-:S05]  /*3890*/  HADD2.F32 R2, -RZ, R2.H0_H0 ;  /* 0x20000002ff027230 */ /* 0x000fca0000004100 */
[----:B------:R-:W-:-:S04]  /*38a0*/  FMUL R2, R2, UR16 ;  /* 0x0000001002027c20 */ /* 0x000fc80008400000 */
[----:B------:R-:W-:Y:S01]  /*38b0*/  FFMA R2, R74, UR15, R2 ;  /* 0x0000000f4a027c23 */ /* 0x000fe20008000002 */
[----:B------:R-:W-:Y:S01]  /*38c0*/  USHF.L.U64.HI UR9, UR6, 0x6, UR7 ;  /* 0x0000000606097899 */ /* 0x000fe20008010207 */
[----:B------:R-:W3:Y:S03]  /*38d0*/  LDL.LU R74, [R1+0x134] ;  /* 0x00013400014a7983 */ /* 0x000ee60000300800 */
[----:B------:R-:W-:-:S05]  /*38e0*/  F2FP.SATFINITE.E4M3.F32.PACK_AB_MERGE_C R2, RZ, R2, RZ ;  /* 0x00000002ff02723e */ /* 0x000fca00048070ff */
[----:B------:R0:W-:Y:S02]  /*38f0*/  @!P2 STG.E.U8 desc[UR12][R16.64+0x8], R2 ;  /* 0x000008021000a986 */ /* 0x0001e4000c10110c */
[----:B0-----:R-:W-:Y:S01]  /*3900*/  PRMT R2, RZ, 0x7610, R2 ;  /* 0x00007610ff027816 */ /* 0x001fe20000000002 */
[----:B------:R-:W0:Y:S05]  /*3910*/  @!P3 LDC.64 R16, c[0x0][0x650] ;  /* 0x00019400ff10bb82 */ /* 0x000e2a0000000a00 */
[----:B------:R-:W4:Y:S01]  /*3920*/  @!P3 LDG.E.U8 R2, desc[UR12][R6.64+0x9] ;  /* 0x0000090c0602b981 */ /* 0x000f22000c1e1100 */
[----:B------:R-:W-:Y:S02]  /*3930*/  ISETP.LT.OR P2, PT, R0, 0x11, !P1 ;  /* 0x000000110000780c */ /* 0x000fe40004f41670 */
[----:B0-----:R-:W-:-:S04]  /*3940*/  @!P3 IADD3 R16, P4, P5, R4, UR8, R16 ;  /* 0x000000080410bc10 */ /* 0x001fc8000fd9e010 */
[----:B------:R-:W-:Y:S02]  /*3950*/  @!P3 IADD3.X R17, R3, UR5, R17, P4, P5 ;  /* 0x000000050311bc10 */ /* 0x000fe4000a7ea411 */
[----:B----4-:R-:W-:-:S04]  /*3960*/  LOP3.LUT R2, R2, 0xff, RZ, 0xc0, !PT ;  /* 0x000000ff02027812 */ /* 0x010fc800078ec0ff */
[----:B------:R-:W-:-:S05]  /*3970*/  F2FP.F16.E4M3.UNPACK_B R2, R2 ;  /* 0x00000002ff02723e */ /* 0x000fca00020006ff */
[----:B------:R-:W-:-:S05]  /*3980*/  HADD2.F32 R2, -RZ, R2.H0_H0 ;  /* 0x20000002ff027230 */ /* 0x000fca0000004100 */
[----:B------:R-:W-:-:S04]  /*3990*/  FMUL R2, R2, UR16 ;  /* 0x0000001002027c20 */ /* 0x000fc80008400000 */
[----:B------:R-:W-:Y:S01]  /*39a0*/  FFMA R2, R75, UR15, R2 ;  /* 0x0000000f4b027c23 */ /* 0x000fe20008000002 */
[----:B------:R-:W-:Y:S01]  /*39b0*/  UIMAD.WIDE.U32 UR10, UR6, 0x80, URZ ;  /* 0x00000080060a78a5 */ /* 0x000fe2000f8e003f */
[----:B------:R-:W4:Y:S03]  /*39c0*/  LDL.LU R75, [R1+0x130] ;  /* 0x00013000014b7983 */ /* 0x000f260000300800 */
[----:B------:R-:W-:-:S05]  /*39d0*/  F2FP.SATFINITE.E4M3.F32.PACK_AB_MERGE_C R2, RZ, R2, RZ ;  /* 0x00000002ff02723e */ /* 0x000fca00048070ff */
        /* <DEDUP_REMOVED lines=11> */
[----:B------:R-:W-:Y:S02]  /*3a90*/  FFMA R2, R76, UR15, R2 ;  /* 0x0000000f4c027c23 */ /* 0x000fe40008000002 */
[----:B------:R-:W2:Y:S03]  /*3aa0*/  LDL.LU R76, [R1+0x12c] ;  /* 0x00012c00014c7983 */ /* 0x000ea60000300800 */
[----:B------:R-:W-:-:S05]  /*3ab0*/  F2FP.SATFINITE.E4M3.F32.PACK_AB_MERGE_C R2, RZ, R2, RZ ;  /* 0x00000002ff02723e */ /* 0x000fca00048070ff */
[----:B------:R0:W-:Y:S02]  /*3ac0*/  @!P2 STG.E.U8 desc[UR12][R16.64+0x10], R2 ;  /* 0x000010021000a986 */ /* 0x0001e4000c10110c */
[----:B0-----:R-:W-:Y:S01]  /*3ad0*/  PRMT R2, RZ, 0x7610, R2 ;  /* 0x00007610ff027816 */ /* 0x001fe20000000002 */
[----:B------:R-:W0:Y:S05]  /*3ae0*/  @!P3 LDC.64 R16, c[0x0][0x650] ;  /* 0x00019400ff10bb82 */ /* 0x000e2a0000000a00 */
[----:B------:R-:W3:Y:S01]  /*3af0*/  @!P3 LDG.E.U8 R2, desc[UR12][R8.64+0x11] ;  /* 0x0000110c0802b981 */ /* 0x000ee2000c1e1100 */
[----:B------:R-:W-:Y:S02]  /*3b00*/  ISETP.LT.OR P2, PT, R0, 0x11, !P0 ;  /* 0x000000110000780c */ /* 0x000fe40004741670 */
[----:B0-----:R-:W-:-:S05]  /*3b10*/  @!P3 IADD3 R16, P4, R4, R16, RZ ;  /* 0x000000100410b210 */ /* 0x001fca0007f9e0ff */
[----:B------:R-:W-:Y:S01]  /*3b20*/  @!P3 IMAD.X R17, R3, 0x1, R17, P4 ;  /* 0x000000010311b824 */ /* 0x000fe200020e0611 */
[----:B---3--:R-:W-:-:S04]  /*3b30*/  LOP3.LUT R2, R2, 0xff, RZ, 0xc0, !PT ;  /* 0x000000ff02027812 */ /* 0x008fc800078ec0ff */
[----:B------:R-:W-:-:S05]  /*3b40*/  F2FP.F16.E4M3.UNPACK_B R2, R2 ;  /* 0x00000002ff02723e */ /* 0x000fca00020006ff */
[----:B------:R-:W-:-:S05]  /*3b50*/  HADD2.F32 R2, -RZ, R2.H0_H0 ;  /* 0x20000002ff027230 */ /* 0x000fca0000004100 */
[----:B------:R-:W-:-:S04]  /*3b60*/  FMUL R2, R2, UR16 ;  /* 0x0000001002027c20 */ /* 0x000fc80008400000 */
[----:B------:R-:W-:Y:S02]  /*3b70*/  FFMA R2, R77, UR15, R2 ;  /* 0x0000000f4d027c23 */ /* 0x000fe40008000002 */
        /* <DEDUP_REMOVED lines=16> */
[----:B------:R0:W-:Y:S02]  /*3c80*/  @!P2 STG.E.U8 desc[UR12][R16.64+0x10], R2 ;  /* 0x000010021000a986 */ /* 0x0001e4000c10110c */
[----:B0-----:R-:W-:Y:S01]  /*3c90*/  PRMT R2, RZ, 0x7610, R2 ;  /* 0x00007610ff027816 */ /* 0x001fe20000000002 */
[----:B------:R-:W0:Y:S05]  /*3ca0*/  @!P3 LDC.64 R16, c[0x0][0x650] ;  /* 0x00019400ff10bb82 */ /* 0x000e2a0000000a00 */
[----:B------:R-:W2:Y:S01]  /*3cb0*/  @!P3 LDG.E.U8 R2, desc[UR12][R6.64+0x11] ;  /* 0x0000110c0602b981 */ /* 0x000ea2000c1e1100 */
[----:B------:R-:W-:Y:S02]  /*3cc0*/  ISETP.LT.OR P2, PT, R0, 0x19, !P1 ;  /* 0x000000190000780c */ /* 0x000fe40004f41670 */
[----:B0-----:R-:W-:-:S04]  /*3cd0*/  @!P3 IADD3 R16, P4, P5, R4, UR8, R16 ;  /* 0x000000080410bc10 */ /* 0x001fc8000fd9e010 */
[----:B------:R-:W-:Y:S02]  /*3ce0*/  @!P3 IADD3.X R17, R3, UR5, R17, P4, P5 ;  /* 0x000000050311bc10 */ /* 0x000fe4000a7ea411 */
        /* <DEDUP_REMOVED lines=26> */
[----:B0-----:R-:W-:-:S05]  /*3e90*/  @!P3 IADD3 R16, P4, R4, R16, RZ ;  /* 0x000000100410b210 */ /* 0x001fca0007f9e0ff */
[----:B------:R-:W-:Y:S01]  /*3ea0*/  @!P3 IMAD.X R17, R3, 0x1, R17, P4 ;  /* 0x000000010311b824 */ /* 0x000fe200020e0611 */
        /* <DEDUP_REMOVED lines=89> */
[----:B------:R-:W5:Y:S03]  /*4440*/  LDL.LU R87, [R1+0x100] ;  /* 0x0001000001577983 */ /* 0x000f660000300800 */
        /* <DEDUP_REMOVED lines=12> */
[----:B------:R-:W-:-:S05]  /*4510*/  FFMA R2, R13, UR15, R2 ;  /* 0x0000000f0d027c23 */ /* 0x000fca0008000002 */
[----:B------:R-:W-:Y:S02]  /*4520*/  F2FP.SATFINITE.E4M3.F32.PACK_AB_MERGE_C R13, RZ, R2, RZ ;  /* 0x00000002ff0d723e */ /* 0x000fe400048070ff */
[----:B------:R-:W-:-:S03]  /*4530*/  PRMT R2, RZ, 0x7610, R2 ;  /* 0x00007610ff027816 */ /* 0x000fc60000000002 */
[----:B------:R0:W-:Y:S04]  /*4540*/  @!P2 STG.E.U8 desc[UR12][R16.64+0x28], R13 ;  /* 0x0000280d1000a986 */ /* 0x0001e8000c10110c */
[----:B------:R-:W4:Y:S01]  /*4550*/  @!P3 LDG.E.U8 R2, desc[UR12][R8.64+0x29] ;  /* 0x0000290c0802b981 */ /* 0x000f22000c1e1100 */
[----:B0-----:R-:W0:Y:S01]  /*4560*/  @!P3 LDC.64 R16, c[0x0][0x650] ;  /* 0x00019400ff10bb82 */ /* 0x001e220000000a00 */
        /* <DEDUP_REMOVED lines=14> */
[----:B0-----:R-:W-:-:S04]  /*4650*/  @!P2 IADD3 R16, P4, P5, R4, UR8, R16 ;  /* 0x000000080410ac10 */ /* 0x001fc8000fd9e010 */
[----:B------:R-:W-:Y:S02]  /*4660*/  @!P2 IADD3.X R17, R3, UR5, R17, P4, P5 ;  /* 0x000000050311ac10 */ /* 0x000fe4000a7ea411 */
        /* <DEDUP_REMOVED lines=44> */
[----:B------:R-:W0:Y:S03]  /*4930*/  @!P2 LDC.64 R18, c[0x0][0x650] ;  /* 0x00019400ff12ab82 */ /* 0x000e260000000a00 */
[----:B------:R-:W-:Y:S02]  /*4940*/  F2FP.SATFINITE.E4M3.F32.PACK_AB_MERGE_C R13, RZ, R2, RZ ;  /* 0x00000002ff0d723e */ /* 0x000fe400048070ff */
[----:B------:R-:W-:-:S03]  /*4950*/  PRMT R2, RZ, 0x7610, R2 ;  /* 0x00007610ff027816 */ /* 0x000fc60000000002 */
[----:B------:R1:W-:Y:S04]  /*4960*/  @!P3 STG.E.U8 desc[UR12][R16.64+0x31], R13 ;  /* 0x0000310d1000b986 */ /* 0x0003e8000c10110c */
[----:B------:R-:W4:Y:S01]  /*4970*/  @!P2 LDG.E.U8 R2, desc[UR12][R6.64+0x30] ;  /* 0x0000300c0602a981 */ /* 0x000f22000c1e1100 */
[----:B------:R-:W-:Y:S02]  /*4980*/  ISETP.LT.OR P3, PT, R0, 0x32, !P0 ;  /* 0x000000320000780c */ /* 0x000fe40004761670 */
[----:B0-----:R-:W-:-:S11]  /*4990*/  @!P2 IADD3 R18, P4, P5, R4, UR8, R18 ;  /* 0x000000080412ac10 */ /* 0x001fd6000fd9e012 */
[----:B-1----:R-:W0:Y:S01]  /*49a0*/  @!P3 LDC.64 R16, c[0x0][0x650] ;  /* 0x00019400ff10bb82 */ /* 0x002e220000000a00 */
        /* <DEDUP_REMOVED lines=10> */
[----:B------:R-:W-:Y:S02]  /*4a50*/  ISETP.LT.OR P2, PT, R0, 0x39, !P1 ;  /* 0x000000390000780c */ /* 0x000fe40004f41670 */
[----:B0-----:R-:W-:-:S04]  /*4a60*/  @!P3 IADD3 R16, P4, P5, R4, UR8, R16 ;  /* 0x000000080410bc10 */ /* 0x001fc8000fd9e010 */
[----:B------:R-:W-:-:S07]  /*4a70*/  @!P3 IADD3.X R17, R3, UR5, R17, P4, P5 ;  /* 0x000000050311bc10 */ /* 0x000fce000a7ea411 */
[----:B-1----:R-:W0:Y:S01]  /*4a80*/  @!P2 LDC.64 R18, c[0x0][0x650] ;  /* 0x00019400ff12ab82 */ /* 0x002e220000000a00 */
        /* <DEDUP_REMOVED lines=10> */
[----:B0-----:R-:W-:-:S05]  /*4b30*/  @!P2 IADD3 R18, P4, R4, R18, RZ ;  /* 0x000000120412a210 */ /* 0x001fca0007f9e0ff */
[----:B------:R-:W-:-:S06]  /*4b40*/  @!P2 IMAD.X R19, R3, 0x1, R19, P4 ;  /* 0x000000010313a824 */ /* 0x000fcc00020e0613 */
        /* <DEDUP_REMOVED lines=65> */
[----:B------:R-:W0:Y:S01]  /*4f60*/  @!P2 LDC.64 R16, c[0x0][0x650] ;  /* 0x00019400ff10ab82 */ /* 0x000e220000000a00 */
[----:B----4-:R-:W-:-:S04]  /*4f70*/  LOP3.LUT R2, R2, 0xff, RZ, 0xc0, !PT ;  /* 0x000000ff02027812 */ /* 0x010fc800078ec0ff */
[----:B------:R-:W-:-:S05]  /*4f80*/  F2FP.F16.E4M3.UNPACK_B R2, R2 ;  /* 0x00000002ff02723e */ /* 0x000fca00020006ff */
[----:B------:R-:W-:-:S05]  /*4f90*/  HADD2.F32 R2, -RZ, R2.H0_H0 ;  /* 0x20000002ff027230 */ /* 0x000fca0000004100 */
[----:B------:R-:W-:-:S04]  /*4fa0*/  FMUL R2, R2, UR16 ;  /* 0x0000001002027c20 */ /* 0x000fc80008400000 */
[----:B------:R-:W-:-:S05]  /*4fb0*/  FFMA R2, R244, UR15, R2 ;  /* 0x0000000ff4027c23 */ /* 0x000fca0008000002 */
[----:B-1----:R-:W-:Y:S02]  /*4fc0*/  F2FP.SATFINITE.E4M3.F32.PACK_AB_MERGE_C R13, RZ, R2, RZ ;  /* 0x00000002ff0d723e */ /* 0x002fe400048070ff */
[----:B------:R-:W-:-:S03]  /*4fd0*/  PRMT R2, RZ, 0x7610, R2 ;  /* 0x00007610ff027816 */ /* 0x000fc60000000002 */
[----:B------:R1:W-:Y:S04]  /*4fe0*/  @!P3 STG.E.U8 desc[UR12][R20.64+0x41], R13 ;  /* 0x0000410d1400b986 */ /* 0x0003e8000c10110c */
[----:B------:R-:W4:Y:S01]  /*4ff0*/  @!P2 LDG.E.U8 R2, desc[UR12][R6.64+0x40] ;  /* 0x0000400c0602a981 */ /* 0x000f22000c1e1100 */
[----:B------:R-:W-:Y:S02]  /*5000*/  ISETP.LT.OR P3, PT, R0, 0x42, !P0 ;  /* 0x000000420000780c */ /* 0x000fe40004761670 */
[----:B0-----:R-:W-:-:S04]  /*5010*/  @!P2 IADD3 R18, P4, P5, R4, UR8, R16 ;  /* 0x000000080412ac10 */ /* 0x001fc8000fd9e010 */
[----:B------:R-:W-:-:S07]  /*5020*/  @!P2 IADD3.X R19, R3, UR5, R17, P4, P5 ;  /* 0x000000050313ac10 */ /* 0x000fce000a7ea411 */
        /* <DEDUP_REMOVED lines=373> */
[----:B------:R4:W2:Y:S01]  /*6780*/  @!P1 LDG.E.U8 R2, desc[UR12][R6.64+0x79] ;  /* 0x0000790c06029981 */ /* 0x0008a2000c1e1100 */
[----:B------:R-:W-:-:S05]  /*6790*/  IADD3 R13, P0, R10, 0x40, RZ ;  /* 0x000000400a0d7810 */ /* 0x000fca0007f1e0ff */
[----:B------:R-:W-:Y:S01]  /*67a0*/  IMAD.X R16, RZ, RZ, R11, P0 ;  /* 0x000000ffff107224 */ /* 0x000fe200000e060b */
[----:B------:R-:W-:Y:S01]  /*67b0*/  ISETP.GE.AND P0, PT, R12, 0x41, PT ;  /* 0x000000410c00780c */ /* 0x000fe20003f06270 */
[----:B------:R-:W-:-:S03]  /*67c0*/  IMAD.WIDE.U32 R8, R13, UR18, R14 ;  /* 0x000000120d087c25 */ /* 0x000fc6000f8e000e */
[----:B------:R-:W-:Y:S01]  /*67d0*/  ISETP.LT.OR P3, PT, R0, 0x1, !P0 ;  /* 0x000000010000780c */ /* 0x000fe20004761670 */
[----:B-1----:R-:W-:Y:S01]  /*67e0*/  IMAD R18, R16, UR18, RZ ;  /* 0x0000001210127c24 */ /* 0x002fe2000f8e02ff */
[----:B0-----:R-:W-:Y:S02]  /*67f0*/  @!P1 IADD3 R16, P4, P5, R4, UR8, R20 ;  /* 0x0000000804109c10 */ /* 0x001fe4000fd9e014 */
[----:B----4-:R-:W-:Y:S01]  /*6800*/  IADD3 R6, P2, R8, UR20, RZ ;  /* 0x0000001408067c10 */ /* 0x010fe2000ff5e0ff */
[----:B------:R-:W-:Y:S01]  /*6810*/  IMAD R13, R13, UR19, R18 ;  /* 0x000000130d0d7c24 */ /* 0x000fe2000f8e0212 */
[----:B------:R-:W-:-:S04]  /*6820*/  @!P1 IADD3.X R17, R3, UR5, R21, P4, P5 ;  /* 0x0000000503119c10 */ /* 0x000fc8000a7ea415 */
[----:B------:R-:W-:-:S03]  /*6830*/  IADD3.X R7, R9, UR21, R13, P2, !PT ;  /* 0x0000001509077c10 */ /* 0x000fc600097fe40d */
[----:B------:R-:W0:Y:S01]  /*6840*/  @!P3 LDC.64 R20, c[0x0][0x650] ;  /* 0x00019400ff14bb82 */ /* 0x000e220000000a00 */
[----:B--2---:R-:W-:-:S04]  /*6850*/  LOP3.LUT R2, R2, 0xff, RZ, 0xc0, !PT ;  /* 0x000000ff02027812 */ /* 0x004fc800078ec0ff */
[----:B------:R-:W-:-:S05]  /*6860*/  F2FP.F16.E4M3.UNPACK_B R2, R2 ;  /* 0x00000002ff02723e */ /* 0x000fca00020006ff */
[----:B------:R-:W-:-:S05]  /*6870*/  HADD2.F32 R2, -RZ, R2.H0_H0 ;  /* 0x20000002ff027230 */ /* 0x000fca0000004100 */
[----:B------:R-:W-:-:S04]  /*6880*/  FMUL R2, R2, UR16 ;  /* 0x0000001002027c20 */ /* 0x000fc80008400000 */
[----:B------:R-:W-:-:S05]  /*6890*/  FFMA R2, R22, UR15, R2 ;  /* 0x0000000f16027c23 */ /* 0x000fca0008000002 */
[----:B------:R-:W-:Y:S02]  /*68a0*/  F2FP.SATFINITE.E4M3.F32.PACK_AB_MERGE_C R19, RZ, R2, RZ ;  /* 0x00000002ff13723e */ /* 0x000fe400048070ff */
[----:B------:R-:W-:-:S03]  /*68b0*/  PRMT R2, RZ, 0x7610, R2 ;  /* 0x00007610ff027816 */ /* 0x000fc60000000002 */
[----:B------:R1:W-:Y:S04]  /*68c0*/  @!P1 STG.E.U8 desc[UR12][R16.64+0x79], R19 ;  /* 0x0000791310009986 */ /* 0x0003e8000c10110c */
[----:B------:R-:W2:Y:S01]  /*68d0*/  @!P3 LDG.E.U8 R2, desc[UR12][R6.64] ;  /* 0x0000000c0602b981 */ /* 0x000ea2000c1e1100 */
[----:B------:R-:W-:Y:S02]  /*68e0*/  ISETP.LT.OR P2, PT, R0, 0x2, !P0 ;  /* 0x000000020000780c */ /* 0x000fe40004741670 */
[----:B0-----:R-:W-:Y:S02]  /*68f0*/  @!P3 IADD3 R8, P1, P4, R4, UR4, R20 ;  /* 0x000000040408bc10 */ /* 0x001fe4000fc3e014 */
[----:B--2---:R-:W-:-:S04]  /*6900*/  LOP3.LUT R2, R2, 0xff, RZ, 0xc0, !PT ;  /* 0x000000ff02027812 */ /* 0x004fc800078ec0ff */
[----:B------:R-:W-:-:S05]  /*6910*/  F2FP.F16.E4M3.UNPACK_B R2, R2 ;  /* 0x00000002ff02723e */ /* 0x000fca00020006ff */
[----:B------:R-:W-:-:S05]  /*6920*/  HADD2.F32 R2, -RZ, R2.H0_H0 ;  /* 0x20000002ff027230 */ /* 0x000fca0000004100 */
[----:B------:R-:W-:-:S04]  /*6930*/  FMUL R9, R2, UR16 ;  /* 0x0000001002097c20 */ /* 0x000fc80008400000 */
[----:B------:R-:W-:Y:S01]  /*6940*/  FFMA R152, R152, UR15, R9 ;  /* 0x0000000f98987c23 */ /* 0x000fe20008000009 */
[----:B------:R-:W-:Y:S02]  /*6950*/  @!P3 IADD3.X R9, R3, UR9, R21, P1, P4 ;  /* 0x000000090309bc10 */ /* 0x000fe40008fe8415 */
[----:B------:R-:W-:Y:S01]  /*6960*/  PRMT R2, RZ, 0x7610, R2 ;  /* 0x00007610ff027816 */ /* 0x000fe20000000002 */
[----:B------:R-:W0:Y:S01]  /*6970*/  @!P2 LDC.64 R20, c[0x0][0x650] ;  /* 0x00019400ff14ab82 */ /* 0x000e220000000a00 */
[----:B-1----:R-:W-:-:S05]  /*6980*/  F2FP.SATFINITE.E4M3.F32.PACK_AB_MERGE_C R19, RZ, R152, RZ ;  /* 0x00000098ff13723e */ /* 0x002fca00048070ff */
[----:B------:R1:W-:Y:S04]  /*6990*/  @!P3 STG.E.U8 desc[UR12][R8.64], R19 ;  /* 0x000000130800b986 */ /* 0x0003e8000c10110c */
[----:B------:R-:W2:Y:S01]  /*69a0*/  @!P2 LDG.E.U8 R2, desc[UR12][R6.64+0x1] ;  /* 0x0000010c0602a981 */ /* 0x000ea2000c1e1100 */
[----:B------:R-:W-:-:S05]  /*69b0*/  IADD3 R13, P1, R10, 0x48, RZ ;  /* 0x000000480a0d7810 */ /* 0x000fca0007f3e0ff */
[----:B------:R-:W-:Y:S01]  /*69c0*/  IMAD.X R18, RZ, RZ, R11, P1 ;  /* 0x000000ffff127224 */ /* 0x000fe200008e060b */
[----:B------:R-:W-:Y:S01]  /*69d0*/  ISETP.GE.AND P1, PT, R12, 0x49, PT ;  /* 0x000000490c00780c */ /* 0x000fe20003f26270 */
[----:B------:R-:W-:-:S03]  /*69e0*/  IMAD.WIDE.U32 R16, R13, UR18, R14 ;  /* 0x000000120d107c25 */ /* 0x000fc6000f8e000e */
[----:B------:R-:W-:Y:S01]  /*69f0*/  ISETP.LT.OR P3, PT, R0, 0x1, !P1 ;  /* 0x000000010000780c */ /* 0x000fe20004f61670 */
[----:B-1----:R-:W-:Y:S01]  /*6a00*/  IMAD R8, R18, UR18, RZ ;  /* 0x0000001212087c24 */ /* 0x002fe2000f8e02ff */
[----:B0-----:R-:W-:-:S03]  /*6a10*/  @!P2 IADD3 R18, P5, P6, R4, UR4, R20 ;  /* 0x000000040412ac10 */ /* 0x001fc6000febe014 */
[----:B------:R-:W-:Y:S01]  /*6a20*/  IMAD R13, R13, UR19, R8 ;  /* 0x000000130d0d7c24 */ /* 0x000fe2000f8e0208 */
[----:B------:R-:W-:Y:S02]  /*6a30*/  IADD3 R8, P4, R16, UR20, RZ ;  /* 0x0000001410087c10 */ /* 0x000fe4000ff9e0ff */
[----:B------:R-:W-:Y:S02]  /*6a40*/  @!P2 IADD3.X R19, R3, UR9, R21, P5, P6 ;  /* 0x000000090313ac10 */ /* 0x000fe4000afec415 */
        /* <DEDUP_REMOVED lines=11> */
[----:B------:R-:W-:Y:S01]  /*6b00*/  IMAD.U32 R17, RZ, RZ, UR8 ;  /* 0x00000008ff117e24 */ /* 0x000fe2000f8e00ff */
[----:B------:R-:W-:-:S04]  /*6b10*/  ISETP.LT.OR P2, PT, R0, 0x2, !P1 ;  /* 0x000000020000780c */ /* 0x000fc80004f41670 */
[----:B------:R-:W-:-:S04]  /*6b20*/  @!P3 IADD3 R17, P4, P5, R17, UR4, R4 ;  /* 0x000000041111bc10 */ /* 0x000fc8000fd9e004 */
[----:B0-----:R-:W-:-:S05]  /*6b30*/  @!P3 IADD3 R16, P6, R17, R22, RZ ;  /* 0x000000161110b210 */ /* 0x001fca0007fde0ff */
[----:B-1----:R-:W0:Y:S01]  /*6b40*/  @!P2 LDC.64 R20, c[0x0][0x650] ;  /* 0x00019400ff14ab82 */ /* 0x002e220000000a00 */
[----:B--2---:R-:W-:-:S04]  /*6b50*/  LOP3.LUT R2, R2, 0xff, RZ, 0xc0, !PT ;  /* 0x000000ff02027812 */ /* 0x004fc800078ec0ff */
[----:B------:R-:W-:-:S05]  /*6b60*/  F2FP.F16.E4M3.UNPACK_B R2, R2 ;  /* 0x00000002ff02723e */ /* 0x000fca00020006ff */
[----:B------:R-:W-:-:S05]  /*6b70*/  HADD2.F32 R2, -RZ, R2.H0_H0 ;  /* 0x20000002ff027230 */ /* 0x000fca0000004100 */
[----:B------:R-:W-:Y:S01]  /*6b80*/  FMUL R13, R2, UR16 ;  /* 0x00000010020d7c20 */ /* 0x000fe20008400000 */
[----:B------:R-:W-:-:S03]  /*6b90*/  IMAD.U32 R2, RZ, RZ, UR5 ;  /* 0x00000005ff027e24 */ /* 0x000fc6000f8e00ff */
[----:B------:R-:W-:Y:S02]  /*6ba0*/  FFMA R13, R154, UR15, R13 ;  /* 0x0000000f9a0d7c23 */ /* 0x000fe4000800000d */
[----:B------:R-:W-:-:S03]  /*6bb0*/  @!P3 IADD3.X R2, R2, UR9, R3, P4, P5 ;  /* 0x000000090202bc10 */ /* 0x000fc6000a7ea403 */
[----:B------:R-:W-:Y:S02]  /*6bc0*/  F2FP.SATFINITE.E4M3.F32.PACK_AB_MERGE_C R13, RZ, R13, RZ ;  /* 0x0000000dff0d723e */ /* 0x000fe400048070ff */
[----:B------:R-:W-:Y:S01]  /*6bd0*/  @!P3 IMAD.X R17, R2, 0x1, R23, P6 ;  /* 0x000000010211b824 */ /* 0x000fe200030e0617 */
[----:B------:R-:W-:-:S04]  /*6be0*/  PRMT R2, RZ, 0x7610, R2 ;  /* 0x00007610ff027816 */ /* 0x000fc80000000002 */
[----:B------:R1:W-:Y:S04]  /*6bf0*/  @!P3 STG.E.U8 desc[UR12][R16.64], R13 ;  /* 0x0000000d1000b986 */ /* 0x0003e8000c10110c */
[----:B------:R-:W2:Y:S01]  /*6c00*/  @!P2 LDG.E.U8 R2, desc[UR12][R8.64+0x1] ;  /* 0x0000010c0802a981 */ /* 0x000ea2000c1e1100 */
[----:B------:R-:W-:Y:S02]  /*6c10*/  IMAD.U32 R19, RZ, RZ, UR8 ;  /* 0x00000008ff137e24 */ /* 0x000fe4000f8e00ff */
[----:B------:R-:W-:-:S03]  /*6c20*/  IMAD.U32 R23, RZ, RZ, UR5 ;  /* 0x00000005ff177e24 */ /* 0x000fc6000f8e00ff */
[----:B------:R-:W-:Y:S02]  /*6c30*/  @!P2 IADD3 R19, P4, P5, R19, UR4, R4 ;  /* 0x000000041313ac10 */ /* 0x000fe4000fd9e004 */
[----:B------:R-:W-:Y:S02]  /*6c40*/  ISETP.LT.OR P3, PT, R0, 0x9, !P0 ;  /* 0x000000090000780c */ /* 0x000fe40004761670 */
[----:B0-----:R-:W-:Y:S02]  /*6c50*/  @!P2 IADD3 R18, P6, R19, R20, RZ ;  /* 0x000000141312a210 */ /* 0x001fe40007fde0ff */
[----:B-1----:R-:W-:-:S05]  /*6c60*/  @!P2 IADD3.X R16, R23, UR9, R3, P4, P5 ;  /* 0x000000091710ac10 */ /* 0x002fca000a7ea403 */
[----:B------:R-:W-:-:S04]  /*6c70*/  @!P2 IMAD.X R19, R16, 0x1, R21, P6 ;  /* 0x000000011013a824 */ /* 0x000fc800030e0615 */
        /* <DEDUP_REMOVED lines=11> */
[----:B0-----:R-:W-:-:S04]  /*6d30*/  @!P3 IADD3 R16, P4, P5, R4, UR4, R16 ;  /* 0x000000040410bc10 */ /* 0x001fc8000fd9e010 */
[----:B------:R-:W-:-:S07]  /*6d40*/  @!P3 IADD3.X R17, R3, UR9, R17, P4, P5 ;  /* 0x000000090311bc10 */ /* 0x000fce000a7ea411 */
[----:B-1----:R-:W0:Y:S01]  /*6d50*/  @!P2 LDC.64 R18, c[0x0][0x650] ;  /* 0x00019400ff12ab82 */ /* 0x002e220000000a00 */
[----:B--2---:R-:W-:-:S04]  /*6d60*/  LOP3.LUT R2, R2, 0xff, RZ, 0xc0, !PT ;  /* 0x000000ff02027812 */ /* 0x004fc800078ec0ff */
[----:B------:R-:W-:-:S05]  /*6d70*/  F2FP.F16.E4M3.UNPACK_B R2, R2 ;  /* 0x00000002ff02723e */ /* 0x000fca00020006ff */
[----:B------:R-:W-:-:S05]  /*6d80*/  HADD2.F32 R2, -RZ, R2.H0_H0 ;  /* 0x20000002ff027230 */ /* 0x000fca0000004100 */
[----:B------:R-:W-:-:S04]  /*6d90*/  FMUL R13, R2, UR16 ;  /* 0x00000010020d7c20 */ /* 0x000fc80008400000 */
[----:B------:R-:W-:Y:S01]  /*6da0*/  FFMA R13, R156, UR15, R13 ;  /* 0x0000000f9c0d7c23 */ /* 0x000fe2000800000d */
[----:B------:R-:W-:-:S04]  /*6db0*/  PRMT R2, RZ, 0x7610, R2 ;  /* 0x00007610ff027816 */ /* 0x000fc80000000002 */
[----:B------:R-:W-:-:S05]  /*6dc0*/  F2FP.SATFINITE.E4M3.F32.PACK_AB_MERGE_C R13, RZ, R13, RZ ;  /* 0x0000000dff0d723e */ /* 0x000fca00048070ff */
[----:B------:R1:W-:Y:S04]  /*6dd0*/  @!P3 STG.E.U8 desc[UR12][R16.64+0x8], R13 ;  /* 0x0000080d1000b986 */ /* 0x0003e8000c10110c */
[----:B------:R-:W2:Y:S01]  /*6de0*/  @!P2 LDG.E.U8 R2, desc[UR12][R6.64+0x9] ;  /* 0x0000090c0602a981 */ /* 0x000ea2000c1e1100 */
[----:B------:R-:W-:Y:S02]  /*6df0*/  ISETP.LT.OR P3, PT, R0, 0x9, !P1 ;  /* 0x000000090000780c */ /* 0x000fe40004f61670 */
[----:B0-----:R-:W-:-:S04]  /*6e00*/  @!P2 IADD3 R18, P4, P5, R4, UR4, R18 ;  /* 0x000000040412ac10 */ /* 0x001fc8000fd9e012 */
[----:B------:R-:W-:-:S07]  /*6e10*/  @!P2 IADD3.X R19, R3, UR9, R19, P4, P5 ;  /* 0x000000090313ac10 */ /* 0x000fce000a7ea413 */
        /* <DEDUP_REMOVED lines=10> */
[----:B-1----:R-:W-:Y:S01]  /*6ec0*/  IMAD.U32 R17, RZ, RZ, UR8 ;  /* 0x00000008ff117e24 */ /* 0x002fe2000f8e00ff */
[----:B------:R-:W-:-:S04]  /*6ed0*/  ISETP.LT.OR P2, PT, R0, 0xa, !P1 ;  /* 0x0000000a0000780c */ /* 0x000fc80004f41670 */
[----:B------:R-:W-:-:S04]  /*6ee0*/  @!P3 IADD3 R17, P4, P5, R17, UR4, R4 ;  /* 0x000000041111bc10 */ /* 0x000fc8000fd9e004 */
[----:B0-----:R-:W-:-:S05]  /*6ef0*/  @!P3 IADD3 R16, P6, R17, R22, RZ ;  /* 0x000000161110b210 */ /* 0x001fca0007fde0ff */
[----:B--2---:R-:W0:Y:S01]  /*6f00*/  @!P2 LDC.64 R20, c[0x0][0x650] ;  /* 0x00019400ff14ab82 */ /* 0x004e220000000a00 */
[----:B----4-:R-:W-:-:S04]  /*6f10*/  LOP3.LUT R2, R2, 0xff, RZ, 0xc0, !PT ;  /* 0x000000ff02027812 */ /* 0x010fc800078ec0ff */
        /* <DEDUP_REMOVED lines=830> */
[----:B-1----:R-:W-:Y:S02]  /*a300*/  F2FP.SATFINITE.E4M3.F32.PACK_AB_MERGE_C R13, RZ, R2, RZ ;  /* 0x00000002ff0d723e */ /* 0x002fe400048070ff */
        /* <DEDUP_REMOVED lines=19> */
[----:B------:R2:W4:Y:S01]  /*a440*/  @!P1 LDG.E.U8 R2, desc[UR12][R8.64+0x79] ;  /* 0x0000790c08029981 */ /* 0x000522000c1e1100 */
[----:B------:R-:W-:Y:S01]  /*a450*/  IADD3 R13, P0, R10, 0x80, RZ ;  /* 0x000000800a0d7810 */ /* 0x000fe20007f1e0ff */
[----:B------:R-:W-:-:S04]  /*a460*/  IMAD.U32 R21, RZ, RZ, UR8 ;  /* 0x00000008ff157e24 */ /* 0x000fc8000f8e00ff */
[----:B------:R-:W-:Y:S01]  /*a470*/  IMAD.X R16, RZ, RZ, R11, P0 ;  /* 0x000000ffff107224 */ /* 0x000fe200000e060b */
[----:B------:R-:W-:Y:S01]  /*a480*/  ISETP.GE.AND P0, PT, R12, 0x81, PT ;  /* 0x000000810c00780c */ /* 0x000fe20003f06270 */
[----:B-1----:R-:W-:Y:S01]  /*a490*/  IMAD.U32 R17, RZ, RZ, UR5 ;  /* 0x00000005ff117e24 */ /* 0x002fe2000f8e00ff */
[----:B--2---:R-:W-:Y:S01]  /*a4a0*/  @!P1 IADD3 R9, P2, P4, R21, UR4, R4 ;  /* 0x0000000415099c10 */ /* 0x004fe2000fc5e004 */
[----:B------:R-:W-:Y:S01]  /*a4b0*/  IMAD.WIDE.U32 R6, R13, UR18, R14 ;  /* 0x000000120d067c25 */ /* 0x000fe2000f8e000e */
[----:B------:R-:W-:-:S03]  /*a4c0*/  ISETP.LT.OR P3, PT, R0, 0x1, !P0 ;  /* 0x000000010000780c */ /* 0x000fc60004761670 */
[----:B------:R-:W-:Y:S01]  /*a4d0*/  IMAD R16, R16, UR18, RZ ;  /* 0x0000001210107c24 */ /* 0x000fe2000f8e02ff */
[----:B0-----:R-:W-:Y:S02]  /*a4e0*/  @!P1 IADD3 R8, P5, R9, R18, RZ ;  /* 0x0000001209089210 */ /* 0x001fe40007fbe0ff */
[----:B------:R-:W-:Y:S01]  /*a4f0*/  @!P1 IADD3.X R18, R17, UR9, R3, P2, P4 ;  /* 0x0000000911129c10 */ /* 0x000fe200097e8403 */
[----:B------:R-:W-:Y:S01]  /*a500*/  IMAD R13, R13, UR19, R16 ;  /* 0x000000130d0d7c24 */ /* 0x000fe2000f8e0210 */
[----:B------:R-:W-:-:S03]  /*a510*/  IADD3 R6, P2, R6, UR20, RZ ;  /* 0x0000001406067c10 */ /* 0x000fc6000ff5e0ff */
[----:B------:R-:W-:Y:S01]  /*a520*/  @!P1 IMAD.X R9, R18, 0x1, R19, P5 ;  /* 0x0000000112099824 */ /* 0x000fe200028e0613 */
[----:B------:R-:W-:Y:S01]  /*a530*/  IADD3.X R7, R7, UR21, R13, P2, !PT ;  /* 0x0000001507077c10 */ /* 0x000fe200097fe40d */
[----:B------:R-:W0:Y:S01]  /*a540*/  @!P3 LDC.64 R18, c[0x0][0x650] ;  /* 0x00019400ff12bb82 */ /* 0x000e220000000a00 */
        /* <DEDUP_REMOVED lines=9> */
[----:B------:R-:W-:Y:S01]  /*a5e0*/  USHF.L.U32 UR4, UR7, 0x7, URZ ;  /* 0x0000000707047899 */ /* 0x000fe2000800063f */
[----:B------:R-:W-:-:S03]  /*a5f0*/  ISETP.LT.OR P2, PT, R0, 0x2, !P0 ;  /* 0x000000020000780c */ /* 0x000fc60004741670 */
[----:B------:R-:W-:Y:S01]  /*a600*/  UIADD3 UR4, UR11, UR4, URZ ;  /* 0x000000040b047290 */ /* 0x000fe2000fffe03f */
[----:B0-----:R-:W-:-:S05]  /*a610*/  @!P3 IADD3 R8, P1, P4, R4, UR10, R18 ;  /* 0x0000000a0408bc10 */ /* 0x001fca000fc3e012 */
[----:B------:R-:W-:-:S04]  /*a620*/  @!P3 IADD3.X R9, R3, UR4, R19, P1, P4 ;  /* 0x000000040309bc10 */ /* 0x000fc80008fe8413 */
[----:B------:R-:W0:Y:S01]  /*a630*/  @!P2 LDC.64 R22, c[0x0][0x650] ;  /* 0x00019400ff16ab82 */ /* 0x000e220000000a00 */
        /* <DEDUP_REMOVED lines=9> */
[----:B------:R-:W-:Y:S01]  /*a6d0*/  IMAD.U32 R17, RZ, RZ, UR6 ;  /* 0x00000006ff117e24 */ /* 0x000fe2000f8e00ff */
[----:B------:R-:W-:Y:S01]  /*a6e0*/  IADD3 R13, P3, R10, 0x88, RZ ;  /* 0x000000880a0d7810 */ /* 0x000fe20007f7e0ff */
[----:B------:R-:W-:Y:S02]  /*a6f0*/  IMAD.U32 R21, RZ, RZ, UR6 ;  /* 0x00000006ff157e24 */ /* 0x000fe4000f8e00ff */
[----:B------:R-:W-:Y:S01]  /*a700*/  IMAD.U32 R18, RZ, RZ, UR7 ;  /* 0x00000007ff127e24 */ /* 0x000fe2000f8e00ff */
[----:B------:R-:W-:Y:S01]  /*a710*/  @!P2 LEA R17, P1, R17, R4, 0x7 ;  /* 0x000000041111a211 */ /* 0x000fe200078238ff */
[----:B------:R-:W-:-:S03]  /*a720*/  IMAD.X R16, RZ, RZ, R11, P3 ;  /* 0x000000ffff107224 */ /* 0x000fc600018e060b */
[----:B------:R-:W-:Y:S02]  /*a730*/  @!P2 LEA.HI.X R18, R21, R3, R18, 0x7, P1 ;  /* 0x000000031512a211 */ /* 0x000fe400008f3c12 */
[----:B------:R-:W-:Y:S01]  /*a740*/  ISETP.GE.AND P1, PT, R12, 0x89, PT ;  /* 0x000000890c00780c */ /* 0x000fe20003f26270 */
[----:B-1----:R-:W-:-:S03]  /*a750*/  IMAD.WIDE.U32 R8, R13, UR18, R14 ;  /* 0x000000120d087c25 */ /* 0x002fc6000f8e000e */
[----:B------:R-:W-:Y:S01]  /*a760*/  ISETP.LT.OR P3, PT, R0, 0x1, !P1 ;  /* 0x000000010000780c */ /* 0x000fe20004f61670 */
[----:B------:R-:W-:Y:S01]  /*a770*/  IMAD R20, R16, UR18, RZ ;  /* 0x0000001210147c24 */ /* 0x000fe2000f8e02ff */
[----:B0-----:R-:W-:Y:S02]  /*a780*/  @!P2 IADD3 R16, P4, R17, R22, RZ ;  /* 0x000000161110a210 */ /* 0x001fe40007f9e0ff */
[----:B------:R-:W-:Y:S01]  /*a790*/  IADD3 R8, P5, R8, UR20, RZ ;  /* 0x0000001408087c10 */ /* 0x000fe2000ffbe0ff */
[----:B------:R-:W-:Y:S02]  /*a7a0*/  IMAD R13, R13, UR19, R20 ;  /* 0x000000130d0d7c24 */ /* 0x000fe4000f8e0214 */
[----:B------:R-:W-:-:S03]  /*a7b0*/  @!P2 IMAD.X R17, R18, 0x1, R23, P4 ;  /* 0x000000011211a824 */ /* 0x000fc600020e0617 */
        /* <DEDUP_REMOVED lines=12> */
[----:B------:R-:W-:Y:S01]  /*a880*/  @!P3 LEA R21, P2, R21, R4, 0x7 ;  /* 0x000000041515b211 */ /* 0x000fe200078438ff */
[----:B------:R-:W-:-:S03]  /*a890*/  IMAD.U32 R18, RZ, RZ, UR7 ;  /* 0x00000007ff127e24 */ /* 0x000fc6000f8e00ff */
[----:B0-----:R-:W-:Y:S02]  /*a8a0*/  @!P3 IADD3 R16, P4, P5, R21, UR8, R22 ;  /* 0x000000081510bc10 */ /* 0x001fe4000fd9e016 */
[----:B--2---:R-:W-:-:S04]  /*a8b0*/  LOP3.LUT R2, R2, 0xff, RZ, 0xc0, !PT ;  /* 0x000000ff02027812 */ /* 0x004fc800078ec0ff */
[----:B------:R-:W-:-:S05]  /*a8c0*/  F2FP.F16.E4M3.UNPACK_B R2, R2 ;  /* 0x00000002ff02723e */ /* 0x000fca00020006ff */
[----:B------:R-:W-:-:S05]  /*a8d0*/  HADD2.F32 R2, -RZ, R2.H0_H0 ;  /* 0x20000002ff027230 */ /* 0x000fca0000004100 */
[----:B------:R-:W-:Y:S01]  /*a8e0*/  FMUL R13, R2, UR16 ;  /* 0x00000010020d7c20 */ /* 0x000fe20008400000 */
[----:B------:R-:W-:Y:S02]  /*a8f0*/  @!P3 LEA.HI.X R2, R89, R3, R18, 0x7, P2 ;  /* 0x000000035902b211 */ /* 0x000fe400010f3c12 */
[----:B------:R-:W-:Y:S01]  /*a900*/  ISETP.LT.OR P2, PT, R0, 0x2, !P1 ;  /* 0x000000020000780c */ /* 0x000fe20004f41670 */
[----:B------:R-:W-:Y:S01]  /*a910*/  FFMA R13, R90, UR15, R13 ;  /* 0x0000000f5a0d7c23 */ /* 0x000fe2000800000d */
[----:B------:R-:W-:Y:S02]  /*a920*/  @!P3 IADD3.X R17, R2, UR5, R23, P4, P5 ;  /* 0x000000050211bc10 */ /* 0x000fe4000a7ea417 */
[----:B------:R-:W-:Y:S02]  /*a930*/  PRMT R2, RZ, 0x7610, R2 ;  /* 0x00007610ff027816 */ /* 0x000fe40000000002 */
[----:B------:R-:W-:-:S05]  /*a940*/  F2FP.SATFINITE.E4M3.F32.PACK_AB_MERGE_C R13, RZ, R13, RZ ;  /* 0x0000000dff0d723e */ /* 0x000fca00048070ff */
[----:B------:R0:W-:Y:S02]  /*a950*/  @!P3 STG.E.U8 desc[UR12][R16.64], R13 ;  /* 0x0000000d1000b986 */ /* 0x0001e4000c10110c */
[----:B------:R-:W0:Y:S02]  /*a960*/  @!P2 LDC.64 R20, c[0x0][0x650] ;  /* 0x00019400ff14ab82 */ /* 0x000e240000000a00 */
[----:B------:R-:W2:Y:S01]  /*a970*/  @!P2 LDG.E.U8 R2, desc[UR12][R8.64+0x1] ;  /* 0x0000010c0802a981 */ /* 0x000ea2000c1e1100 */
[----:B------:R-:W-:Y:S02]  /*a980*/  IMAD.U32 R19, RZ, RZ, UR6 ;  /* 0x00000006ff137e24 */ /* 0x000fe4000f8e00ff */
[----:B------:R-:W-:-:S03]  /*a990*/  IMAD.U32 R23, RZ, RZ, UR6 ;  /* 0x00000006ff177e24 */ /* 0x000fc6000f8e00ff */
[----:B------:R-:W-:-:S04]  /*a9a0*/  @!P2 LEA R19, P3, R19, R4, 0x7 ;  /* 0x000000041313a211 */ /* 0x000fc800078638ff */
[----:B------:R-:W-:Y:S02]  /*a9b0*/  @!P2 LEA.HI.X R18, R23, R3, R18, 0x7, P3 ;  /* 0x000000031712a211 */ /* 0x000fe400018f3c12 */
[----:B------:R-:W-:Y:S02]  /*a9c0*/  ISETP.LT.OR P3, PT, R0, 0x9, !P0 ;  /* 0x000000090000780c */ /* 0x000fe40004761670 */
[----:B0-----:R-:W-:-:S11]  /*a9d0*/  @!P2 IADD3 R16, P4, P5, R19, UR8, R20 ;  /* 0x000000081310ac10 */ /* 0x001fd6000fd9e014 */
[----:B------:R-:W0:Y:S01]  /*a9e0*/  @!P3 LDC.64 R22, c[0x0][0x650] ;  /* 0x00019400ff16bb82 */ /* 0x000e220000000a00 */
[----:B------:R-:W-:Y:S02]  /*a9f0*/  @!P2 IADD3.X R17, R18, UR5, R21, P4, P5 ;  /* 0x000000051211ac10 */ /* 0x000fe4000a7ea415 */
        /* <DEDUP_REMOVED lines=9> */
[----:B------:R-:W-:Y:S02]  /*aa90*/  IMAD.U32 R21, RZ, RZ, UR6 ;  /* 0x00000006ff157e24 */ /* 0x000fe4000f8e00ff */
[----:B------:R-:W-:-:S03]  /*aaa0*/  IMAD.U32 R18, RZ, RZ, UR7 ;  /* 0x00000007ff127e24 */ /* 0x000fc6000f8e00ff */
[----:B------:R-:W-:-:S04]  /*aab0*/  @!P3 LEA R21, P2, R21, R4, 0x7 ;  /* 0x000000041515b211 */ /* 0x000fc800078438ff */
[----:B0-----:R-:W-:Y:S02]  /*aac0*/  @!P3 IADD3 R16, P4, R21, R22, RZ ;  /* 0x000000161510b210 */ /* 0x001fe40007f9e0ff */
[----:B--2---:R-:W-:-:S04]  /*aad0*/  LOP3.LUT R2, R2, 0xff, RZ, 0xc0, !PT ;  /* 0x000000ff02027812 */ /* 0x004fc800078ec0ff */
[----:B------:R-:W-:-:S05]  /*aae0*/  F2FP.F16.E4M3.UNPACK_B R2, R2 ;  /* 0x00000002ff02723e */ /* 0x000fca00020006ff */
[----:B------:R-:W-:-:S05]  /*aaf0*/  HADD2.F32 R2, -RZ, R2.H0_H0 ;  /* 0x20000002ff027230 */ /* 0x000fca0000004100 */
[----:B------:R-:W-:Y:S01]  /*ab00*/  FMUL R13, R2, UR16 ;  /* 0x00000010020d7c20 */ /* 0x000fe20008400000 */
[----:B------:R-:W-:Y:S02]  /*ab10*/  @!P3 LEA.HI.X R2, R89, R3, R18, 0x7, P2 ;  /* 0x000000035902b211 */ /* 0x000fe400010f3c12 */
[----:B------:R-:W-:Y:S01]  /*ab20*/  ISETP.LT.OR P2, PT, R0, 0xa, !P0 ;  /* 0x0000000a0000780c */ /* 0x000fe20004741670 */
[----:B------:R-:W-:Y:S02]  /*ab30*/  FFMA R13, R92, UR15, R13 ;  /* 0x0000000f5c0d7c23 */ /* 0x000fe4000800000d */
[----:B------:R-:W-:Y:S01]  /*ab40*/  @!P3 IMAD.X R17, R2, 0x1, R23, P4 ;  /* 0x000000010211b824 */ /* 0x000fe200020e0617 */
        /* <DEDUP_REMOVED lines=10> */
[----:B0-----:R-:W-:-:S11]  /*abf0*/  @!P2 IADD3 R16, P4, R19, R20, RZ ;  /* 0x000000141310a210 */ /* 0x001fd60007f9e0ff */
[----:B------:R-:W0:Y:S01]  /*ac00*/  @!P3 LDC.64 R22, c[0x0][0x650] ;  /* 0x00019400ff16bb82 */ /* 0x000e220000000a00 */
[----:B------:R-:W-:Y:S01]  /*ac10*/  @!P2 IMAD.X R17, R18, 0x1, R21, P4 ;  /* 0x000000011211a824 */ /* 0x000fe200020e0615 */
        /* <DEDUP_REMOVED lines=929> */
[----:B------:R-:W-:Y:S02]  /*e630*/  @!P3 LEA R21, P2, R21, R4, 0x7 ;  /* 0x000000041515b211 */ /* 0x000fe400078438ff */
[----:B------:R-:W-:Y:S02]  /*e640*/  ISETP.LT.OR P0, PT, R0, 0x7a, !P0 ;  /* 0x0000007a0000780c */ /* 0x000fe40004701670 */
[----:B--2---:R-:W-:-:S04]  /*e650*/  LOP3.LUT R2, R2, 0xff, RZ, 0xc0, !PT ;  /* 0x000000ff02027812 */ /* 0x004fc800078ec0ff */
[----:B------:R-:W-:-:S05]  /*e660*/  F2FP.F16.E4M3.UNPACK_B R2, R2 ;  /* 0x00000002ff02723e */ /* 0x000fca00020006ff */
[----:B------:R-:W-:-:S05]  /*e670*/  HADD2.F32 R2, -RZ, R2.H0_H0 ;  /* 0x20000002ff027230 */ /* 0x000fca0000004100 */
[----:B------:R-:W-:Y:S01]  /*e680*/  FMUL R13, R2, UR16 ;  /* 0x00000010020d7c20 */ /* 0x000fe20008400000 */
[----:B------:R-:W-:Y:S02]  /*e690*/  @!P3 LEA.HI.X R2, R89, R3, R18, 0x7, P2 ;  /* 0x000000035902b211 */ /* 0x000fe400010f3c12 */
[----:B0-----:R-:W-:Y:S01]  /*e6a0*/  @!P3 IADD3 R16, P2, R21, R22, RZ ;  /* 0x000000161510b210 */ /* 0x001fe20007f5e0ff */
[----:B------:R-:W-:Y:S01]  /*e6b0*/  FFMA R13, R148, UR15, R13 ;  /* 0x0000000f940d7c23 */ /* 0x000fe2000800000d */
[----:B------:R-:W0:Y:S03]  /*e6c0*/  @!P0 LDC.64 R20, c[0x0][0x650] ;  /* 0x00019400ff148b82 */ /* 0x000e260000000a00 */
[----:B------:R-:W-:Y:S01]  /*e6d0*/  @!P3 IMAD.X R17, R2, 0x1, R23, P2 ;  /* 0x000000010211b824 */ /* 0x000fe200010e0617 */
[----:B------:R-:W-:Y:S02]  /*e6e0*/  F2FP.SATFINITE.E4M3.F32.PACK_AB_MERGE_C R13, RZ, R13, RZ ;  /* 0x0000000dff0d723e */ /* 0x000fe400048070ff */
[----:B------:R-:W-:-:S03]  /*e6f0*/  PRMT R2, RZ, 0x7610, R2 ;  /* 0x00007610ff027816 */ /* 0x000fc60000000002 */
[----:B------:R1:W-:Y:S04]  /*e700*/  @!P3 STG.E.U8 desc[UR12][R16.64+0x78], R13 ;  /* 0x0000780d1000b986 */ /* 0x0003e8000c10110c */
[----:B------:R0:W2:Y:S01]  /*e710*/  @!P0 LDG.E.U8 R2, desc[UR12][R6.64+0x79] ;  /* 0x0000790c06028981 */ /* 0x0000a2000c1e1100 */
[----:B------:R-:W-:Y:S02]  /*e720*/  IMAD.U32 R19, RZ, RZ, UR6 ;  /* 0x00000006ff137e24 */ /* 0x000fe4000f8e00ff */
[----:B------:R-:W-:-:S03]  /*e730*/  IMAD.U32 R23, RZ, RZ, UR6 ;  /* 0x00000006ff177e24 */ /* 0x000fc6000f8e00ff */
[----:B------:R-:W-:-:S04]  /*e740*/  @!P0 LEA R19, P2, R19, R4, 0x7 ;  /* 0x0000000413138211 */ /* 0x000fc800078438ff */
[----:B-1----:R-:W-:Y:S02]  /*e750*/  @!P0 LEA.HI.X R16, R23, R3, R18, 0x7, P2 ;  /* 0x0000000317108211 */ /* 0x002fe400010f3c12 */
[----:B------:R-:W-:Y:S02]  /*e760*/  ISETP.LT.OR P2, PT, R0, 0x79, !P1 ;  /* 0x000000790000780c */ /* 0x000fe40004f41670 */
[----:B0-----:R-:W-:-:S05]  /*e770*/  @!P0 IADD3 R6, P3, R19, R20, RZ ;  /* 0x0000001413068210 */ /* 0x001fca0007f7e0ff */
[----:B------:R-:W-:-:S06]  /*e780*/  @!P0 IMAD.X R7, R16, 0x1, R21, P3 ;  /* 0x0000000110078824 */ /* 0x000fcc00018e0615 */
        /* <DEDUP_REMOVED lines=19> */
[----:B0-----:R-:W-:Y:S01]  /*e8c0*/  @!P2 IADD3 R6, P0, P3, R19, UR8, R20 ;  /* 0x000000081306ac10 */ /* 0x001fe2000fb1e014 */
[----:B------:R-:W-:-:S03]  /*e8d0*/  FFMA R13, R150, UR15, R13 ;  /* 0x0000000f960d7c23 */ /* 0x000fc6000800000d */
[----:B------:R-:W-:Y:S02]  /*e8e0*/  @!P2 IADD3.X R7, R2, UR5, R21, P0, P3 ;  /* 0x000000050207ac10 */ /* 0x000fe400087e6415 */
[----:B------:R-:W-:Y:S01]  /*e8f0*/  F2FP.SATFINITE.E4M3.F32.PACK_AB_MERGE_C R17, RZ, R13, RZ ;  /* 0x0000000dff11723e */ /* 0x000fe200048070ff */
[----:B------:R-:W0:Y:S01]  /*e900*/  @!P1 LDC.64 R20, c[0x0][0x650] ;  /* 0x00019400ff149b82 */ /* 0x000e220000000a00 */
[----:B------:R-:W-:-:S03]  /*e910*/  PRMT R2, RZ, 0x7610, R2 ;  /* 0x00007610ff027816 */ /* 0x000fc60000000002 */
[----:B------:R1:W-:Y:S04]  /*e920*/  @!P2 STG.E.U8 desc[UR12][R6.64+0x78], R17 ;  /* 0x000078110600a986 */ /* 0x0003e8000c10110c */
[----:B------:R2:W4:Y:S01]  /*e930*/  @!P1 LDG.E.U8 R2, desc[UR12][R8.64+0x79] ;  /* 0x0000790c08029981 */ /* 0x000522000c1e1100 */
[----:B------:R-:W-:Y:S01]  /*e940*/  IADD3 R13, P0, R10, 0xc0, RZ ;  /* 0x000000c00a0d7810 */ /* 0x000fe20007f1e0ff */
[----:B------:R-:W-:-:S04]  /*e950*/  IMAD.U32 R19, RZ, RZ, UR6 ;  /* 0x00000006ff137e24 */ /* 0x000fc8000f8e00ff */
[----:B------:R-:W-:Y:S01]  /*e960*/  IMAD.X R16, RZ, RZ, R11, P0 ;  /* 0x000000ffff107224 */ /* 0x000fe200000e060b */
[----:B------:R-:W-:Y:S01]  /*e970*/  ISETP.GE.AND P0, PT, R12, 0xc1, PT ;  /* 0x000000c10c00780c */ /* 0x000fe20003f06270 */
[----:B-1----:R-:W-:Y:S01]  /*e980*/  IMAD.WIDE.U32 R6, R13, UR18, R14 ;  /* 0x000000120d067c25 */ /* 0x002fe2000f8e000e */
[----:B------:R-:W-:Y:S02]  /*e990*/  @!P1 LEA R19, P2, R19, R4, 0x7 ;  /* 0x0000000413139211 */ /* 0x000fe400078438ff */
[----:B------:R-:W-:Y:S01]  /*e9a0*/  ISETP.LT.OR P3, PT, R0, 0x1, !P0 ;  /* 0x000000010000780c */ /* 0x000fe20004761670 */
[----:B--2---:R-:W-:Y:S01]  /*e9b0*/  IMAD R8, R16, UR18, RZ ;  /* 0x0000001210087c24 */ /* 0x004fe2000f8e02ff */
[----:B------:R-:W-:Y:S02]  /*e9c0*/  @!P1 LEA.HI.X R18, R23, R3, R18, 0x7, P2 ;  /* 0x0000000317129211 */ /* 0x000fe400010f3c12 */
[----:B------:R-:W-:Y:S01]  /*e9d0*/  IADD3 R6, P2, R6, UR20, RZ ;  /* 0x0000001406067c10 */ /* 0x000fe2000ff5e0ff */
[----:B------:R-:W-:Y:S01]  /*e9e0*/  IMAD R13, R13, UR19, R8 ;  /* 0x000000130d0d7c24 */ /* 0x000fe2000f8e0208 */
[----:B0-----:R-:W-:-:S04]  /*e9f0*/  @!P1 IADD3 R16, P4, P5, R19, UR8, R20 ;  /* 0x0000000813109c10 */ /* 0x001fc8000fd9e014 */
[----:B------:R-:W-:Y:S02]  /*ea00*/  @!P1 IADD3.X R17, R18, UR5, R21, P4, P5 ;  /* 0x0000000512119c10 */ /* 0x000fe4000a7ea415 */
        /* <DEDUP_REMOVED lines=12> */
[----:B------:R-:W-:Y:S01]  /*ead0*/  VOTEU.ALL UP0, P3 ;  /* 0x00000000003f7886 */ /* 0x000fe20001800000 */
[----:B------:R-:W-:-:S04]  /*eae0*/  ISETP.LT.OR P2, PT, R0, 0x2, !P0 ;  /* 0x000000020000780c */ /* 0x000fc80004741670 */
[----:B------:R-:W-:Y:S01]  /*eaf0*/  @!UP0 UIMAD UR4, UR7, 0xc0, URZ ;  /* 0x000000c0070488a4 */ /* 0x000fe2000f8e023f */
[----:B--2---:R-:W-:-:S04]  /*eb00*/  LOP3.LUT R2, R2, 0xff, RZ, 0xc0, !PT ;  /* 0x000000ff02027812 */ /* 0x004fc800078ec0ff */
[----:B------:R-:W-:-:S05]  /*eb10*/  F2FP.F16.E4M3.UNPACK_B R2, R2 ;  /* 0x00000002ff02723e */ /* 0x000fca00020006ff */
[----:B------:R-:W-:Y:S02]  /*eb20*/  HADD2.F32 R13, -RZ, R2.H0_H0 ;  /* 0x20000002ff0d7230 */ /* 0x000fe40000004100 */
[----:B------:R-:W-:-:S03]  /*eb30*/  @!P3 IMAD.MOV.U32 R2, RZ, RZ, R4 ;  /* 0x000000ffff02b224 */ /* 0x000fc600078e0004 */
[----:B------:R-:W-:Y:S01]  /*eb40*/  FMUL R13, R13, UR16 ;  /* 0x000000100d0d7c20 */ /* 0x000fe20008400000 */
[----:B------:R-:W-:-:S04]  /*eb50*/  @!P3 IMAD.WIDE.U32 R8, R9, 0xc0, R2 ;  /* 0x000000c00908b825 */ /* 0x000fc800078e0002 */
[----:B------:R-:W-:Y:S01]  /*eb60*/  FFMA R13, R24, UR15, R13 ;  /* 0x0000000f180d7c23 */ /* 0x000fe2000800000d */
[----:B0-----:R-:W-:-:S04]  /*eb70*/  @!P3 IADD3 R8, P1, R8, R20, RZ ;  /* 0x000000140808b210 */ /* 0x001fc80007f3e0ff */
[----:B-1----:R-:W-:Y:S02]  /*eb80*/  F2FP.SATFINITE.E4M3.F32.PACK_AB_MERGE_C R19, RZ, R13, RZ ;  /* 0x0000000dff13723e */ /* 0x002fe400048070ff */
[----:B------:R-:W-:Y:S02]  /*eb90*/  @!P3 IADD3.X R9, R21, UR4, R9, P1, !PT ;  /* 0x000000041509bc10 */ /* 0x000fe40008ffe409 */
[----:B------:R-:W-:Y:S01]  /*eba0*/  PRMT R13, RZ, 0x7610, R13 ;  /* 0x00007610ff0d7816 */ /* 0x000fe2000000000d */
[----:B------:R-:W0:Y:S02]  /*ebb0*/  @!P2 LDC.64 R20, c[0x0][0x650] ;  /* 0x00019400ff14ab82 */ /* 0x000e240000000a00 */
[----:B------:R1:W-:Y:S04]  /*ebc0*/  @!P3 STG.E.U8 desc[UR12][R8.64], R19 ;  /* 0x000000130800b986 */ /* 0x0003e8000c10110c */
[----:B------:R-:W2:Y:S01]  /*ebd0*/  @!P2 LDG.E.U8 R13, desc[UR12][R6.64+0x1] ;  /* 0x0000010c060da981 */ /* 0x000ea2000c1e1100 */
[----:B------:R-:W-:Y:S01]  /*ebe0*/  IADD3 R17, P3, R10, 0xc8, RZ ;  /* 0x000000c80a117810 */ /* 0x000fe20007f7e0ff */
[----:B------:R-:W-:Y:S01]  /*ebf0*/  VOTEU.ALL UP0, P2 ;  /* 0x00000000003f7886 */ /* 0x000fe20001000000 */
[----:B------:R-:W-:-:S03]  /*ec00*/  ISETP.GE.AND P1, PT, R12, 0xc9, PT ;  /* 0x000000c90c00780c */ /* 0x000fc60003f26270 */
[----:B------:R-:W-:Y:S02]  /*ec10*/  IMAD.X R11, RZ, RZ, R11, P3 ;  /* 0x000000ffff0b7224 */ /* 0x000fe400018e060b */
[----:B-1----:R-:W-:Y:S02]  /*ec20*/  @!P2 IMAD.MOV.U32 R8, RZ, RZ, R4 ;  /* 0x000000ffff08a224 */ /* 0x002fe400078e0004 */
[----:B------:R-:W-:Y:S01]  /*ec30*/  @!P2 IMAD.MOV.U32 R9, RZ, RZ, R3 ;  /* 0x000000ffff09a224 */ /* 0x000fe200078e0003 */
[----:B------:R-:W-:Y:S01]  /*ec40*/  ISETP.LT.OR P3, PT, R0, 0x1, !P1 ;  /* 0x000000010000780c */ /* 0x000fe20004f61670 */
[----:B------:R-:W-:Y:S01]  /*ec50*/  IMAD.WIDE.U32 R14, R17, UR18, R14 ;  /* 0x00000012110e7c25 */ /* 0x000fe2000f8e000e */
[----:B------:R-:W-:-:S03]  /*ec60*/  @!UP0 UIMAD UR4, UR7, 0xc0, URZ ;  /* 0x000000c0070488a4 */ /* 0x000fc6000f8e023f */
[----:B------:R-:W-:-:S04]  /*ec70*/  @!P2 IMAD.WIDE.U32 R8, R23, 0xc0, R8 ;  /* 0x000000c01708a825 */ /* 0x000fc800078e0008 */
[----:B------:R-:W-:-:S04]  /*ec80*/  IMAD R12, R11, UR18, RZ ;  /* 0x000000120b0c7c24 */ /* 0x000fc8000f8e02ff */
[--C-:B------:R-:W-:Y:S01]  /*ec90*/  IMAD R17, R17, UR19, R12.reuse ;  /* 0x0000001311117c24 */ /* 0x100fe2000f8e020c */
[----:B------:R-:W-:Y:S02]  /*eca0*/  PRMT R12, RZ, 0x7610, R12 ;  /* 0x00007610ff0c7816 */ /* 0x000fe4000000000c */
[----:B--2---:R-:W-:-:S04]  /*ecb0*/  LOP3.LUT R13, R13, 0xff, RZ, 0xc0, !PT ;  /* 0x000000ff0d0d7812 */ /* 0x004fc800078ec0ff */
[----:B------:R-:W-:-:S05]  /*ecc0*/  F2FP.F16.E4M3.UNPACK_B R13, R13 ;  /* 0x0000000dff0d723e */ /* 0x000fca00020006ff */
[----:B------:R-:W-:-:S05]  /*ecd0*/  HADD2.F32 R13, -RZ, R13.H0_H0 ;  /* 0x2000000dff0d7230 */ /* 0x000fca0000004100 */
[----:B------:R-:W-:-:S04]  /*ece0*/  FMUL R10, R13, UR16 ;  /* 0x000000100d0a7c20 */ /* 0x000fc80008400000 */
[----:B------:R-:W-:Y:S01]  /*ecf0*/  FFMA R25, R25, UR15, R10 ;  /* 0x0000000f19197c23 */ /* 0x000fe2000800000a */
[----:B0-----:R-:W-:Y:S02]  /*ed00*/  @!P2 IADD3 R10, P5, R8, R20, RZ ;  /* 0x00000014080aa210 */ /* 0x001fe40007fbe0ff */
[----:B------:R-:W-:Y:S02]  /*ed10*/  IADD3 R8, P4, R14, UR20, RZ ;  /* 0x000000140e087c10 */ /* 0x000fe4000ff9e0ff */
[----:B------:R-:W-:Y:S02]  /*ed20*/  @!P2 IADD3.X R11, R21, UR4, R9, P5, !PT ;  /* 0x00000004150bac10 */ /* 0x000fe4000affe409 */
[----:B------:R-:W-:Y:S02]  /*ed30*/  F2FP.SATFINITE.E4M3.F32.PACK_AB_MERGE_C R25, RZ, R25, RZ ;  /* 0x00000019ff19723e */ /* 0x000fe400048070ff */
[----:B------:R-:W-:Y:S02]  /*ed40*/  IADD3.X R9, R15, UR21, R17, P4, !PT ;  /* 0x000000150f097c10 */ /* 0x000fe4000a7fe411 */
[----:B------:R-:W0:Y:S01]  /*ed50*/  @!P3 LDC.64 R16, c[0x0][0x650] ;  /* 0x00019400ff10bb82 */ /* 0x000e220000000a00 */
[----:B------:R1:W-:Y:S04]  /*ed60*/  @!P2 STG.E.U8 desc[UR12][R10.64+0x1], R25 ;  /* 0x000001190a00a986 */ /* 0x0003e8000c10110c */
[----:B------:R-:W2:Y:S01]  /*ed70*/  @!P3 LDG.E.U8 R12, desc[UR12][R8.64] ;  /* 0x0000000c080cb981 */ /* 0x000ea2000c1e1100 */
[----:B------:R-:W-:Y:S01]  /*ed80*/  VOTEU.ALL UP0, P3 ;  /* 0x00000000003f7886 */ /* 0x000fe20001800000 */
[----:B------:R-:W-:-:S02]  /*ed90*/  IMAD.U32 R13, RZ, RZ, UR6 ;  /* 0x00000006ff0d7e24 */ /* 0x000fc4000f8e00ff */
[----:B-1----:R-:W-:Y:S02]  /*eda0*/  @!P3 IMAD.MOV.U32 R10, RZ, RZ, R4 ;  /* 0x000000ffff0ab224 */ /* 0x002fe400078e0004 */
[----:B------:R-:W-:Y:S01]  /*edb0*/  @!P3 IMAD.MOV.U32 R11, RZ, RZ, R3 ;  /* 0x000000ffff0bb224 */ /* 0x000fe200078e0003 */
[----:B------:R-:W-:Y:S01]  /*edc0*/  @!UP0 UIMAD UR4, UR7, 0xc0, URZ ;  /* 0x000000c0070488a4 */ /* 0x000fe2000f8e023f */
[----:B------:R-:W-:Y:S02]  /*edd0*/  ISETP.LT.OR P2, PT, R0, 0x2, !P1 ;  /* 0x000000020000780c */ /* 0x000fe40004f41670 */
[----:B--2---:R-:W-:-:S04]  /*ede0*/  LOP3.LUT R12, R12, 0xff, RZ, 0xc0, !PT ;  /* 0x000000ff0c0c7812 */ /* 0x004fc800078ec0ff */
[----:B------:R-:W-:-:S05]  /*edf0*/  F2FP.F16.E4M3.UNPACK_B R12, R12 ;  /* 0x0000000cff0c723e */ /* 0x000fca00020006ff */
[----:B------:R-:W-:Y:S02]  /*ee00*/  HADD2.F32 R14, -RZ, R12.H0_H0 ;  /* 0x2000000cff0e7230 */ /* 0x000fe40000004100 */
[----:B------:R-:W-:-:S04]  /*ee10*/  @!P3 IMAD.WIDE.U32 R12, R13, 0xc0, R10 ;  /* 0x000000c00d0cb825 */ /* 0x000fc800078e000a */
[----:B------:R-:W-:Y:S01]  /*ee20*/  FMUL R11, R14, UR16 ;  /* 0x000000100e0b7c20 */ /* 0x000fe20008400000 */
[----:B------:R-:W-:Y:S01]  /*ee30*/  @!P3 VIADD R14, R13, UR4 ;  /* 0x000000040d0ebc36 */ /* 0x000fe20008000000 */
[----:B0-----:R-:W-:Y:S02]  /*ee40*/  @!P3 IADD3 R10, P4, P5, R12, UR8, R16 ;  /* 0x000000080c0abc10 */ /* 0x001fe4000fd9e010 */
[----:B------:R-:W-:Y:S01]  /*ee50*/  FFMA R26, R26, UR15, R11 ;  /* 0x0000000f1a1a7c23 */ /* 0x000fe2000800000b */
[----:B------:R-:W-:Y:S02]  /*ee60*/  PRMT R12, RZ, 0x7610, R12 ;  /* 0x00007610ff0c7816 */ /* 0x000fe4000000000c */
[----:B------:R-:W-:Y:S02]  /*ee70*/  @!P3 IADD3.X R11, R14, UR5, R17, P4, P5 ;  /* 0x000000050e0bbc10 */ /* 0x000fe4000a7ea411 */
[----:B------:R-:W-:Y:S01]  /*ee80*/  F2FP.SATFINITE.E4M3.F32.PACK_AB_MERGE_C R15, RZ, R26, RZ ;  /* 0x0000001aff0f723e */ /* 0x000fe200048070ff */
[----:B------:R-:W0:Y:S04]  /*ee90*/  @!P2 LDC.64 R16, c[0x0][0x650] ;  /* 0x00019400ff10ab82 */ /* 0x000e280000000a00 */
[----:B------:R1:W-:Y:S04]  /*eea0*/  @!P3 STG.E.U8 desc[UR12][R10.64], R15 ;  /* 0x0000000f0a00b986 */ /* 0x0003e8000c10110c */
[----:B------:R-:W2:Y:S01]  /*eeb0*/  @!P2 LDG.E.U8 R12, desc[UR12][R8.64+0x1] ;  /* 0x0000010c080ca981 */ /* 0x000ea2000c1e1100 */
[----:B------:R-:W-:Y:S01]  /*eec0*/  VOTEU.ALL UP0, P2 ;  /* 0x00000000003f7886 */ /* 0x000fe20001000000 */
[----:B------:R-:W-:-:S04]  /*eed0*/  IMAD.U32 R13, RZ, RZ, UR6 ;  /* 0x00000006ff0d7e24 */ /* 0x000fc8000f8e00ff */
[----:B------:R-:W-:Y:S01]  /*eee0*/  @!UP0 UIMAD UR4, UR7, 0xc0, URZ ;  /* 0x000000c0070488a4 */ /* 0x000fe2000f8e023f */
[----:B-1----:R-:W-:Y:S02]  /*eef0*/  @!P2 IMAD.MOV.U32 R10, RZ, RZ, R4 ;  /* 0x000000ffff0aa224 */ /* 0x002fe400078e0004 */
[----:B------:R-:W-:Y:S01]  /*ef00*/  @!P2 IMAD.MOV.U32 R11, RZ, RZ, R3 ;  /* 0x000000ffff0ba224 */ /* 0x000fe200078e0003 */
[----:B------:R-:W-:-:S13]  /*ef10*/  ISETP.LT.OR P3, PT, R0, 0x9, !P0 ;  /* 0x000000090000780c */ /* 0x000fda0004761670 */
[----:B------:R-:W1:Y:S01]  /*ef20*/  @!P3 LDC.64 R18, c[0x0][0x650] ;  /* 0x00019400ff12bb82 */ /* 0x000e620000000a00 */
[----:B--2---:R-:W-:-:S04]  /*ef30*/  LOP3.LUT R12, R12, 0xff, RZ, 0xc0, !PT ;  /* 0x000000ff0c0c7812 */ /* 0x004fc800078ec0ff */
[----:B------:R-:W-:-:S05]  /*ef40*/  F2FP.F16.E4M3.UNPACK_B R12, R12 ;  /* 0x0000000cff0c723e */ /* 0x000fca00020006ff */
[----:B------:R-:W-:Y:S02]  /*ef50*/  HADD2.F32 R14, -RZ, R12.H0_H0 ;  /* 0x2000000cff0e7230 */ /* 0x000fe40000004100 */
[----:B------:R-:W-:-:S04]  /*ef60*/  @!P2 IMAD.WIDE.U32 R12, R13, 0xc0, R10 ;  /* 0x000000c00d0ca825 */ /* 0x000fc800078e000a */
[----:B------:R-:W-:Y:S01]  /*ef70*/  FMUL R14, R14, UR16 ;  /* 0x000000100e0e7c20 */ /* 0x000fe20008400000 */
[----:B------:R-:W-:Y:S01]  /*ef80*/  @!P2 VIADD R10, R13, UR4 ;  /* 0x000000040d0aac36 */ /* 0x000fe20008000000 */
[----:B0-----:R-:W-:Y:S02]  /*ef90*/  @!P2 IADD3 R12, P4, P5, R12, UR8, R16 ;  /* 0x000000080c0cac10 */ /* 0x001fe4000fd9e010 */
[----:B------:R-:W-:Y:S02]  /*efa0*/  FFMA R14, R27, UR15, R14 ;  /* 0x0000000f1b0e7c23 */ /* 0x000fe4000800000e */
[----:B------:R-:W-:Y:S02]  /*efb0*/  @!P2 IADD3.X R13, R10, UR5, R17, P4, P5 ;  /* 0x000000050a0dac10 */ /* 0x000fe4000a7ea411 */
[----:B------:R-:W-:Y:S02]  /*efc0*/  PRMT R10, RZ, 0x7610, R10 ;  /* 0x00007610ff0a7816 */ /* 0x000fe4000000000a */
[----:B------:R-:W-:-:S05]  /*efd0*/  F2FP.SATFINITE.E4M3.F32.PACK_AB_MERGE_C R17, RZ, R14, RZ ;  /* 0x0000000eff11723e */ /* 0x000fca00048070ff */
[----:B------:R0:W-:Y:S04]  /*efe0*/  @!P2 STG.E.U8 desc[UR12][R12.64+0x1], R17 ;  /* 0x000001110c00a986 */ /* 0x0001e8000c10110c */
[----:B------:R-:W2:Y:S01]  /*eff0*/  @!P3 LDG.E.U8 R10, desc[UR12][R6.64+0x8] ;  /* 0x0000080c060ab981 */ /* 0x000ea2000c1e1100 */
[----:B------:R-:W-:Y:S02]  /*f000*/  IMAD.U32 R15, RZ, RZ, UR6 ;  /* 0x00000006ff0f7e24 */ /* 0x000fe4000f8e00ff */
[----:B------:R-:W-:Y:S01]  /*f010*/  @!P3 IMAD.MOV.U32 R11, RZ, RZ, R3 ;  /* 0x000000ffff0bb224 */ /* 0x000fe200078e0003 */
[----:B------:R-:W-:Y:S01]  /*f020*/  VOTEU.ALL UP0, P3 ;  /* 0x00000000003f7886 */ /* 0x000fe20001800000 */
[----:B------:R-:W-:-:S04]  /*f030*/  ISETP.LT.OR P4, PT, R0, 0xa, !P0 ;  /* 0x0000000a0000780c */ /* 0x000fc80004781670 */
[----:B------:R-:W-:Y:S01]  /*f040*/  @!UP0 UIMAD UR4, UR7, 0xc0, URZ ;  /* 0x000000c0070488a4 */ /* 0x000fe2000f8e023f */
[----:B0-----:R-:W-:-:S08]  /*f050*/  PRMT R12, RZ, 0x7610, R12 ;  /* 0x00007610ff0c7816 */ /* 0x001fd0000000000c */
[----:B------:R-:W0:Y:S01]  /*f060*/  @!P4 LDC.64 R16, c[0x0][0x650] ;  /* 0x00019400ff10cb82 */ /* 0x000e220000000a00 */
[----:B--2---:R-:W-:-:S04]  /*f070*/  LOP3.LUT R10, R10, 0xff, RZ, 0xc0, !PT ;  /* 0x000000ff0a0a7812 */ /* 0x004fc800078ec0ff */
[----:B------:R-:W-:-:S05]  /*f080*/  F2FP.F16.E4M3.UNPACK_B R10, R10 ;  /* 0x0000000aff0a723e */ /* 0x000fca00020006ff */
[----:B------:R-:W-:Y:S02]  /*f090*/  HADD2.F32 R14, -RZ, R10.H0_H0 ;  /* 0x2000000aff0e7230 */ /* 0x000fe40000004100 */
[----:B------:R-:W-:-:S04]  /*f0a0*/  @!P3 IMAD.MOV.U32 R10, RZ, RZ, R4 ;  /* 0x000000ffff0ab224 */ /* 0x000fc800078e0004 */
[----:B------:R-:W-:-:S04]  /*f0b0*/  @!P3 IMAD.WIDE.U32 R10, R15, 0xc0, R10 ;  /* 0x000000c00f0ab825 */ /* 0x000fc800078e000a */
[----:B------:R-:W-:-:S04]  /*f0c0*/  FMUL R15, R14, UR16 ;  /* 0x000000100e0f7c20 */ /* 0x000fc80008400000 */
[----:B------:R-:W-:Y:S01]  /*f0d0*/  FFMA R15, R28, UR15, R15 ;  /* 0x0000000f1c0f7c23 */ /* 0x000fe2000800000f */
[----:B-1----:R-:W-:-:S04]  /*f0e0*/  @!P3 IADD3 R10, P2, R10, R18, RZ ;  /* 0x000000120a0ab210 */ /* 0x002fc80007f5e0ff */
[----:B------:R-:W-:Y:S02]  /*f0f0*/  @!P3 IADD3.X R11, R19, UR4, R11, P2, !PT ;  /* 0x00000004130bbc10 */ /* 0x000fe400097fe40b */
[----:B------:R-:W-:-:S05]  /*f100*/  F2FP.SATFINITE.E4M3.F32.PACK_AB_MERGE_C R15, RZ, R15, RZ ;  /* 0x0000000fff0f723e */ /* 0x000fca00048070ff */
[----:B------:R1:W-:Y:S04]  /*f110*/  @!P3 STG.E.U8 desc[UR12][R10.64+0x8], R15 ;  /* 0x0000080f0a00b986 */ /* 0x0003e8000c10110c */
[----:B------:R-:W2:Y:S01]  /*f120*/  @!P4 LDG.E.U8 R12, desc[UR12][R6.64+0x9] ;  /* 0x0000090c060cc981 */ /* 0x000ea2000c1e1100 */
[----:B------:R-:W-:Y:S01]  /*f130*/  IMAD.U32 R13, RZ, RZ, UR6 ;  /* 0x00000006ff0d7e24 */ /* 0x000fe2000f8e00ff */
[----:B------:R-:W-:Y:S01]  /*f140*/  VOTEU.ALL UP0, P4 ;  /* 0x00000000003f7886 */ /* 0x000fe20002000000 */
[----:B-1----:R-:W-:Y:S02]  /*f150*/  @!P4 IMAD.MOV.U32 R10, RZ, RZ, R4 ;  /* 0x000000ffff0ac224 */ /* 0x002fe400078e0004 */
[----:B------:R-:W-:Y:S01]  /*f160*/  @!P4 IMAD.MOV.U32 R11, RZ, RZ, R3 ;  /* 0x000000ffff0bc224 */ /* 0x000fe200078e0003 */
[----:B------:R-:W-:Y:S01]  /*f170*/  ISETP.LT.OR P2, PT, R0, 0x9, !P1 ;  /* 0x000000090000780c */ /* 0x000fe20004f41670 */
[----:B------:R-:W-:Y:S01]  /*f180*/  @!UP0 UIMAD UR4, UR7, 0xc0, URZ ;  /* 0x000000c0070488a4 */ /* 0x000fe2000f8e023f */
[----:B--2---:R-:W-:-:S04]  /*f190*/  LOP3.LUT R12, R12, 0xff, RZ, 0xc0, !PT ;  /* 0x000000ff0c0c7812 */ /* 0x004fc800078ec0ff */
[----:B------:R-:W-:-:S05]  /*f1a0*/  F2FP.F16.E4M3.UNPACK_B R12, R12 ;  /* 0x0000000cff0c723e */ /* 0x000fca00020006ff */
[----:B------:R-:W-:Y:S02]  /*f1b0*/  HADD2.F32 R14, -RZ, R12.H0_H0 ;  /* 0x2000000cff0e7230 */ /* 0x000fe40000004100 */
[----:B------:R-:W-:-:S04]  /*f1c0*/  @!P4 IMAD.WIDE.U32 R12, R13, 0xc0, R10 ;  /* 0x000000c00d0cc825 */ /* 0x000fc800078e000a */
[----:B------:R-:W-:Y:S01]  /*f1d0*/  FMUL R14, R14, UR16 ;  /* 0x000000100e0e7c20 */ /* 0x000fe20008400000 */
[----:B0-----:R-:W-:-:S03]  /*f1e0*/  @!P4 IADD3 R10, P3, R12, R16, RZ ;  /* 0x000000100c0ac210 */ /* 0x001fc60007f7e0ff */
[----:B------:R-:W-:Y:S01]  /*f1f0*/  FFMA R14, R29, UR15, R14 ;  /* 0x0000000f1d0e7c23 */ /* 0x000fe2000800000e */
[----:B------:R-:W-:Y:S02]  /*f200*/  PRMT R12, RZ, 0x7610, R12 ;  /* 0x00007610ff0c7816 */ /* 0x000fe4000000000c */
[----:B------:R-:W-:Y:S02]  /*f210*/  @!P4 IADD3.X R11, R17, UR4, R13, P3, !PT ;  /* 0x00000004110bcc10 */ /* 0x000fe40009ffe40d */
        /* <DEDUP_REMOVED lines=19> */
[----:B------:R-:W-:Y:S01]  /*f350*/  PRMT R10, RZ, 0x7610, R10 ;  /* 0x00007610ff0a7816 */ /* 0x000fe2000000000a */
[----:B------:R-:W0:Y:S01]  /*f360*/  @!P3 LDC.64 R16, c[0x0][0x650] ;  /* 0x00019400ff10bb82 */ /* 0x000e220000000a00 */
[----:B------:R-:W-:-:S05]  /*f370*/  F2FP.SATFINITE.E4M3.F32.PACK_AB_MERGE_C R15, RZ, R11, RZ ;  /* 0x0000000bff0f723e */ /* 0x000fca00048070ff */
[----:B------:R1:W-:Y:S04]  /*f380*/  @!P2 STG.E.U8 desc[UR12][R12.64+0x8], R15 ;  /* 0x0000080f0c00a986 */ /* 0x0003e8000c10110c */
[----:B------:R-:W2:Y:S01]  /*f390*/  @!P3 LDG.E.U8 R10, desc[UR12][R8.64+0x9] ;  /* 0x0000090c080ab981 */ /* 0x000ea2000c1e1100 */
[----:B------:R-:W-:Y:S01]  /*f3a0*/  VOTEU.ALL UP0, P3 ;  /* 0x00000000003f7886 */ /* 0x000fe20001800000 */
[----:B------:R-:W-:Y:S02]  /*f3b0*/  IMAD.U32 R19, RZ, RZ, UR6 ;  /* 0x00000006ff137e24 */ /* 0x000fe4000f8e00ff */
[----:B------:R-:W-:Y:S02]  /*f3c0*/  @!P3 IMAD.MOV.U32 R11, RZ, RZ, R3 ;  /* 0x000000ffff0bb224 */ /* 0x000fe400078e0003 */
[----:B------:R-:W-:Y:S01]  /*f3d0*/  @!UP0 UIMAD UR4, UR7, 0xc0, URZ ;  /* 0x000000c0070488a4 */ /* 0x000fe2000f8e023f */
[----:B------:R-:W-:-:S02]  /*f3e0*/  ISETP.LT.OR P2, PT, R0, 0x11, !P0 ;  /* 0x000000110000780c */ /* 0x000fc40004741670 */
[----:B--2---:R-:W-:-:S04]  /*f3f0*/  LOP3.LUT R10, R10, 0xff, RZ, 0xc0, !PT ;  /* 0x000000ff0a0a7812 */ /* 0x004fc800078ec0ff */
[----:B------:R-:W-:-:S05]  /*f400*/  F2FP.F16.E4M3.UNPACK_B R10, R10 ;  /* 0x0000000aff0a723e */ /* 0x000fca00020006ff */
[----:B------:R-:W-:Y:S02]  /*f410*/  HADD2.F32 R14, -RZ, R10.H0_H0 ;  /* 0x2000000aff0e7230 */ /* 0x000fe40000004100 */
[----:B------:R-:W-:-:S03]  /*f420*/  @!P3 IMAD.MOV.U32 R10, RZ, RZ, R4 ;  /* 0x000000ffff0ab224 */ /* 0x000fc600078e0004 */
[----:B------:R-:W-:Y:S01]  /*f430*/  FMUL R14, R14, UR16 ;  /* 0x000000100e0e7c20 */ /* 0x000fe20008400000 */
[----:B------:R-:W-:Y:S02]  /*f440*/  @!P3 IMAD.WIDE.U32 R10, R19, 0xc0, R10 ;  /* 0x000000c0130ab825 */ /* 0x000fe400078e000a */
[----:B------:R-:W2:Y:S02]  /*f450*/  @!P2 LDC.64 R18, c[0x0][0x650] ;  /* 0x00019400ff12ab82 */ /* 0x000ea40000000a00 */
[----:B------:R-:W-:Y:S01]  /*f460*/  FFMA R14, R31, UR15, R14 ;  /* 0x0000000f1f0e7c23 */ /* 0x000fe2000800000e */
[----:B-1----:R-:W-:Y:S01]  /*f470*/  @!P3 VIADD R12, R11, UR4 ;  /* 0x000000040b0cbc36 */ /* 0x002fe20008000000 */
[----:B0-----:R-:W-:-:S04]  /*f480*/  @!P3 IADD3 R10, P4, P5, R10, UR8, R16 ;  /* 0x000000080a0abc10 */ /* 0x001fc8000fd9e010 */
[----:B------:R-:W-:Y:S02]  /*f490*/  @!P3 IADD3.X R11, R12, UR5, R17, P4, P5 ;  /* 0x000000050c0bbc10 */ /* 0x000fe4000a7ea411 */
[----:B------:R-:W-:Y:S02]  /*f4a0*/  F2FP.SATFINITE.E4M3.F32.PACK_AB_MERGE_C R17, RZ, R14, RZ ;  /* 0x0000000eff11723e */ /* 0x000fe400048070ff */
[----:B------:R-:W-:-:S03]  /*f4b0*/  PRMT R12, RZ, 0x7610, R12 ;  /* 0x00007610ff0c7816 */ /* 0x000fc6000000000c */
[----:B------:R0:W-:Y:S04]  /*f4c0*/  @!P3 STG.E.U8 desc[UR12][R10.64+0x9], R17 ;  /* 0x000009110a00b986 */ /* 0x0001e8000c10110c */
[----:B------:R-:W4:Y:S01]  /*f4d0*/  @!P2 LDG.E.U8 R12, desc[UR12][R6.64+0x10] ;  /* 0x0000100c060ca981 */ /* 0x000f22000c1e1100 */
[----:B------:R-:W-:Y:S01]  /*f4e0*/  IMAD.U32 R13, RZ, RZ, UR6 ;  /* 0x00000006ff0d7e24 */ /* 0x000fe2000f8e00ff */
[----:B------:R-:W-:Y:S01]  /*f4f0*/  VOTEU.ALL UP0, P2 ;  /* 0x00000000003f7886 */ /* 0x000fe20001000000 */
[----:B0-----:R-:W-:Y:S02]  /*f500*/  @!P2 IMAD.MOV.U32 R10, RZ, RZ, R4 ;  /* 0x000000ffff0aa224 */ /* 0x001fe400078e0004 */
[----:B------:R-:W-:Y:S01]  /*f510*/  @!P2 IMAD.MOV.U32 R11, RZ, RZ, R3 ;  /* 0x000000ffff0ba224 */ /* 0x000fe200078e0003 */
[----:B------:R-:W-:Y:S01]  /*f520*/  ISETP.LT.OR P3, PT, R0, 0x12, !P0 ;  /* 0x000000120000780c */ /* 0x000fe20004761670 */
[----:B------:R-:W-:-:S12]  /*f530*/  @!UP0 UIMAD UR4, UR7, 0xc0, URZ ;  /* 0x000000c0070488a4 */ /* 0x000fd8000f8e023f */
[----:B------:R-:W0:Y:S01]  /*f540*/  @!P3 LDC.64 R16, c[0x0][0x650] ;  /* 0x00019400ff10bb82 */ /* 0x000e220000000a00 */
[----:B----4-:R-:W-:-:S04]  /*f550*/  LOP3.LUT R12, R12, 0xff, RZ, 0xc0, !PT ;  /* 0x000000ff0c0c7812 */ /* 0x010fc800078ec0ff */
[----:B------:R-:W-:-:S05]  /*f560*/  F2FP.F16.E4M3.UNPACK_B R12, R12 ;  /* 0x0000000cff0c723e */ /* 0x000fca00020006ff */
[----:B------:R-:W-:Y:S02]  /*f570*/  HADD2.F32 R14, -RZ, R12.H0_H0 ;  /* 0x2000000cff0e7230 */ /* 0x000fe40000004100 */
[----:B------:R-:W-:-:S04]  /*f580*/  @!P2 IMAD.WIDE.U32 R12, R13, 0xc0, R10 ;  /* 0x000000c00d0ca825 */ /* 0x000fc800078e000a */
[----:B------:R-:W-:Y:S01]  /*f590*/  FMUL R15, R14, UR16 ;  /* 0x000000100e0f7c20 */ /* 0x000fe20008400000 */
[----:B--2---:R-:W-:-:S03]  /*f5a0*/  @!P2 IADD3 R10, P4, R12, R18, RZ ;  /* 0x000000120c0aa210 */ /* 0x004fc60007f9e0ff */
[----:B------:R-:W-:Y:S01]  /*f5b0*/  FFMA R15, R32, UR15, R15 ;  /* 0x0000000f200f7c23 */ /* 0x000fe2000800000f */
[----:B------:R-:W-:Y:S02]  /*f5c0*/  PRMT R12, RZ, 0x7610, R12 ;  /* 0x00007610ff0c7816 */ /* 0x000fe4000000000c */
        /* <DEDUP_REMOVED lines=928> */
[----:B----4-:R-:W-:-:S05]  /*12fd0*/  F2FP.F16.E4M3.UNPACK_B R12, R12 ;  /* 0x0000000cff0c723e */ /* 0x010fca00020006ff */
        /* <DEDUP_REMOVED lines=15> */
[----:B------:R-:W-:-:S12]  /*130d0*/  @!UP0 UIMAD UR4, UR7, 0xc0, URZ ;  /* 0x000000c0070488a4 */ /* 0x000fd8000f8e023f */
[----:B------:R-:W1:Y:S01]  /*130e0*/  @!P2 LDC.64 R18, c[0x0][0x650] ;  /* 0x00019400ff12ab82 */ /* 0x000e620000000a00 */
[----:B--2---:R-:W-:-:S05]  /*130f0*/  F2FP.F16.E4M3.UNPACK_B R12, R12 ;  /* 0x0000000cff0c723e */ /* 0x004fca00020006ff */
[----:B------:R-:W-:Y:S02]  /*13100*/  HADD2.F32 R14, -RZ, R12.H0_H0 ;  /* 0x2000000cff0e7230 */ /* 0x000fe40000004100 */
[----:B------:R-:W-:-:S04]  /*13110*/  @!P3 IMAD.WIDE.U32 R12, R13, 0xc0, R10 ;  /* 0x000000c00d0cb825 */ /* 0x000fc800078e000a */
[----:B------:R-:W-:Y:S01]  /*13120*/  FMUL R14, R14, UR16 ;  /* 0x000000100e0e7c20 */ /* 0x000fe20008400000 */
[----:B0-----:R-:W-:-:S03]  /*13130*/  @!P3 IADD3 R10, P4, R12, R16, RZ ;  /* 0x000000100c0ab210 */ /* 0x001fc60007f9e0ff */
[----:B------:R-:W-:Y:S01]  /*13140*/  FFMA R14, R81, UR15, R14 ;  /* 0x0000000f510e7c23 */ /* 0x000fe2000800000e */
[----:B------:R-:W-:Y:S02]  /*13150*/  PRMT R12, RZ, 0x7610, R12 ;  /* 0x00007610ff0c7816 */ /* 0x000fe4000000000c */
[----:B------:R-:W-:Y:S02]  /*13160*/  @!P3 IADD3.X R11, R17, UR4, R13, P4, !PT ;  /* 0x00000004110bbc10 */ /* 0x000fe4000a7fe40d */
[----:B------:R-:W-:-:S05]  /*13170*/  F2FP.SATFINITE.E4M3.F32.PACK_AB_MERGE_C R17, RZ, R14, RZ ;  /* 0x0000000eff11723e */ /* 0x000fca00048070ff */
[----:B------:R0:W-:Y:S04]  /*13180*/  @!P3 STG.E.U8 desc[UR12][R10.64+0x71], R17 ;  /* 0x000071110a00b986 */ /* 0x0001e8000c10110c */
[----:B------:R-:W2:Y:S01]  /*13190*/  @!P2 LDG.E.U8 R12, desc[UR12][R8.64+0x70] ;  /* 0x0000700c080ca981 */ /* 0x000ea2000c1e1100 */
[----:B------:R-:W-:Y:S01]  /*131a0*/  VOTEU.ALL UP0, P2 ;  /* 0x00000000003f7886 */ /* 0x000fe20001000000 */
[----:B------:R-:W-:-:S04]  /*131b0*/  IMAD.U32 R13, RZ, RZ, UR6 ;  /* 0x00000006ff0d7e24 */ /* 0x000fc8000f8e00ff */
[----:B------:R-:W-:Y:S01]  /*131c0*/  @!UP0 UIMAD UR4, UR7, 0xc0, URZ ;  /* 0x000000c0070488a4 */ /* 0x000fe2000f8e023f */
[----:B0-----:R-:W-:Y:S02]  /*131d0*/  @!P2 IMAD.MOV.U32 R10, RZ, RZ, R4 ;  /* 0x000000ffff0aa224 */ /* 0x001fe400078e0004 */
[----:B------:R-:W-:Y:S01]  /*131e0*/  @!P2 IMAD.MOV.U32 R11, RZ, RZ, R3 ;  /* 0x000000ffff0ba224 */ /* 0x000fe200078e0003 */
[----:B------:R-:W-:-:S13]  /*131f0*/  ISETP.LT.OR P3, PT, R0, 0x72, !P1 ;  /* 0x000000720000780c */ /* 0x000fda0004f61670 */
[----:B------:R-:W0:Y:S01]  /*13200*/  @!P3 LDC.64 R16, c[0x0][0x650] ;  /* 0x00019400ff10bb82 */ /* 0x000e220000000a00 */
[----:B--2---:R-:W-:-:S05]  /*13210*/  F2FP.F16.E4M3.UNPACK_B R12, R12 ;  /* 0x0000000cff0c723e */ /* 0x004fca00020006ff */
[----:B------:R-:W-:Y:S02]  /*13220*/  HADD2.F32 R14, -RZ, R12.H0_H0 ;  /* 0x2000000cff0e7230 */ /* 0x000fe40000004100 */
[----:B------:R-:W-:-:S04]  /*13230*/  @!P2 IMAD.WIDE.U32 R12, R13, 0xc0, R10 ;  /* 0x000000c00d0ca825 */ /* 0x000fc800078e000a */
[----:B------:R-:W-:Y:S01]  /*13240*/  FMUL R15, R14, UR16 ;  /* 0x000000100e0f7c20 */ /* 0x000fe20008400000 */
[----:B------:R-:W-:Y:S01]  /*13250*/  @!P2 VIADD R10, R13, UR4 ;  /* 0x000000040d0aac36 */ /* 0x000fe20008000000 */
[----:B-1----:R-:W-:Y:S02]  /*13260*/  @!P2 IADD3 R12, P4, P5, R12, UR8, R18 ;  /* 0x000000080c0cac10 */ /* 0x002fe4000fd9e012 */
[----:B------:R-:W-:Y:S02]  /*13270*/  FFMA R15, R82, UR15, R15 ;  /* 0x0000000f520f7c23 */ /* 0x000fe4000800000f */
[----:B------:R-:W-:Y:S02]  /*13280*/  @!P2 IADD3.X R13, R10, UR5, R19, P4, P5 ;  /* 0x000000050a0dac10 */ /* 0x000fe4000a7ea413 */
[----:B------:R-:W-:Y:S02]  /*13290*/  PRMT R10, RZ, 0x7610, R10 ;  /* 0x00007610ff0a7816 */ /* 0x000fe4000000000a */
        /* <DEDUP_REMOVED lines=8> */
[----:B--2---:R-:W-:-:S05]  /*13320*/  F2FP.F16.E4M3.UNPACK_B R10, R10 ;  /* 0x0000000aff0a723e */ /* 0x004fca00020006ff */
        /* <DEDUP_REMOVED lines=30> */
[----:B------:R2:W4:Y:S01]  /*13510*/  @!P0 LDG.E.U8 R12, desc[UR12][R6.64+0x79] ;  /* 0x0000790c060c8981 */ /* 0x000522000c1e1100 */
[----:B------:R-:W-:Y:S01]  /*13520*/  IMAD.U32 R13, RZ, RZ, UR6 ;  /* 0x00000006ff0d7e24 */ /* 0x000fe2000f8e00ff */
[----:B------:R-:W-:Y:S01]  /*13530*/  VOTEU.ALL UP0, P0 ;  /* 0x00000000003f7886 */ /* 0x000fe20000000000 */
[----:B------:R-:W-:Y:S01]  /*13540*/  ISETP.LT.OR P2, PT, R0, 0x79, !P1 ;  /* 0x000000790000780c */ /* 0x000fe20004f41670 */
[----:B--2---:R-:W-:Y:S02]  /*13550*/  @!P0 IMAD.MOV.U32 R6, RZ, RZ, R4 ;  /* 0x000000ffff068224 */ /* 0x004fe400078e0004 */
[----:B------:R-:W-:Y:S01]  /*13560*/  @!P0 IMAD.MOV.U32 R7, RZ, RZ, R3 ;  /* 0x000000ffff078224 */ /* 0x000fe200078e0003 */
[----:B------:R-:W-:Y:S01]  /*13570*/  @!UP0 UIMAD UR4, UR7, 0xc0, URZ ;  /* 0x000000c0070488a4 */ /* 0x000fe2000f8e023f */
[----:B-1----:R-:W-:-:S02]  /*13580*/  PRMT R10, RZ, 0x7610, R10 ;  /* 0x00007610ff0a7816 */ /* 0x002fc4000000000a */
[----:B----4-:R-:W-:-:S05]  /*13590*/  F2FP.F16.E4M3.UNPACK_B R12, R12 ;  /* 0x0000000cff0c723e */ /* 0x010fca00020006ff */
[----:B------:R-:W-:Y:S02]  /*135a0*/  HADD2.F32 R14, -RZ, R12.H0_H0 ;  /* 0x2000000cff0e7230 */ /* 0x000fe40000004100 */
[----:B------:R-:W-:-:S04]  /*135b0*/  @!P0 IMAD.WIDE.U32 R12, R13, 0xc0, R6 ;  /* 0x000000c00d0c8825 */ /* 0x000fc800078e0006 */
[----:B------:R-:W-:Y:S01]  /*135c0*/  FMUL R14, R14, UR16 ;  /* 0x000000100e0e7c20 */ /* 0x000fe20008400000 */
[----:B0-----:R-:W-:-:S03]  /*135d0*/  @!P0 IADD3 R6, P3, R12, R16, RZ ;  /* 0x000000100c068210 */ /* 0x001fc60007f7e0ff */
[----:B------:R-:W-:Y:S01]  /*135e0*/  FFMA R14, R85, UR15, R14 ;  /* 0x0000000f550e7c23 */ /* 0x000fe2000800000e */
[----:B------:R-:W-:Y:S02]  /*135f0*/  @!P0 IADD3.X R7, R17, UR4, R13, P3, !PT ;  /* 0x0000000411078c10 */ /* 0x000fe40009ffe40d */
[----:B------:R-:W0:Y:S02]  /*13600*/  @!P2 LDC.64 R16, c[0x0][0x650] ;  /* 0x00019400ff10ab82 */ /* 0x000e240000000a00 */
[----:B------:R-:W-:-:S05]  /*13610*/  F2FP.SATFINITE.E4M3.F32.PACK_AB_MERGE_C R15, RZ, R14, RZ ;  /* 0x0000000eff0f723e */ /* 0x000fca00048070ff */
[----:B------:R1:W-:Y:S04]  /*13620*/  @!P0 STG.E.U8 desc[UR12][R6.64+0x79], R15 ;  /* 0x0000790f06008986 */ /* 0x0003e8000c10110c */
[----:B------:R-:W2:Y:S01]  /*13630*/  @!P2 LDG.E.U8 R10, desc[UR12][R8.64+0x78] ;  /* 0x0000780c080aa981 */ /* 0x000ea2000c1e1100 */
[----:B------:R-:W-:Y:S01]  /*13640*/  VOTEU.ALL UP0, P2 ;  /* 0x00000000003f7886 */ /* 0x000fe20001000000 */
[----:B------:R-:W-:Y:S02]  /*13650*/  IMAD.U32 R11, RZ, RZ, UR6 ;  /* 0x00000006ff0b7e24 */ /* 0x000fe4000f8e00ff */
[----:B-1----:R-:W-:Y:S02]  /*13660*/  @!P2 IMAD.MOV.U32 R6, RZ, RZ, R4 ;  /* 0x000000ffff06a224 */ /* 0x002fe400078e0004 */
[----:B------:R-:W-:Y:S01]  /*13670*/  @!P2 IMAD.MOV.U32 R7, RZ, RZ, R3 ;  /* 0x000000ffff07a224 */ /* 0x000fe200078e0003 */
[----:B------:R-:W-:Y:S01]  /*13680*/  @!UP0 UIMAD UR4, UR7, 0xc0, URZ ;  /* 0x000000c0070488a4 */ /* 0x000fe2000f8e023f */
[----:B------:R-:W-:Y:S01]  /*13690*/  ISETP.LT.OR P1, PT, R0, 0x7a, !P1 ;  /* 0x0000007a0000780c */ /* 0x000fe20004f21670 */
[----:B------:R-:W-:Y:S01]  /*136a0*/  BSSY B0, `(.L_x_29) ;  /* 0x000000e000007945 */ /* 0x000fe20003800000 */
[----:B------:R-:W-:-:S02]  /*136b0*/  PRMT R0, RZ, 0x7610, R0 ;  /* 0x00007610ff007816 */ /* 0x000fc40000000000 */
[----:B--2---:R-:W-:-:S05]  /*136c0*/  F2FP.F16.E4M3.UNPACK_B R10, R10 ;  /* 0x0000000aff0a723e */ /* 0x004fca00020006ff */
[----:B------:R-:W-:Y:S02]  /*136d0*/  HADD2.F32 R12, -RZ, R10.H0_H0 ;  /* 0x2000000aff0c7230 */ /* 0x000fe40000004100 */
[----:B------:R-:W-:-:S04]  /*136e0*/  @!P2 IMAD.WIDE.U32 R10, R11, 0xc0, R6 ;  /* 0x000000c00b0aa825 */ /* 0x000fc800078e0006 */
[----:B------:R-:W-:Y:S01]  /*136f0*/  FMUL R13, R12, UR16 ;  /* 0x000000100c0d7c20 */ /* 0x000fe20008400000 */
[----:B0-----:R-:W-:Y:S01]  /*13700*/  @!P2 IADD3 R6, P0, P3, R10, UR8, R16 ;  /* 0x000000080a06ac10 */ /* 0x001fe2000fb1e010 */
[----:B------:R-:W-:Y:S02]  /*13710*/  @!P2 VIADD R10, R11, UR4 ;  /* 0x000000040b0aac36 */ /* 0x000fe40008000000 */
[----:B---3--:R-:W-:-:S03]  /*13720*/  FFMA R13, R86, UR15, R13 ;  /* 0x0000000f560d7c23 */ /* 0x008fc6000800000d */
[----:B------:R-:W-:Y:S02]  /*13730*/  @!P2 IADD3.X R7, R10, UR5, R17, P0, P3 ;  /* 0x000000050a07ac10 */ /* 0x000fe400087e6411 */
[----:B------:R-:W-:-:S05]  /*13740*/  F2FP.SATFINITE.E4M3.F32.PACK_AB_MERGE_C R13, RZ, R13, RZ ;  /* 0x0000000dff0d723e */ /* 0x000fca00048070ff */
[----:B------:R0:W-:Y:S01]  /*13750*/  @!P2 STG.E.U8 desc[UR12][R6.64+0x78], R13 ;  /* 0x0000780d0600a986 */ /* 0x0001e2000c10110c */
[----:B------:R-:W-:Y:S05]  /*13760*/  @P1 BRA `(.L_x_30) ;  /* 0x0000000000041947 */ /* 0x000fea0003800000 */
[----:B------:R1:W5:Y:S02]  /*13770*/  LDG.E.U8 R0, desc[UR12][R8.64+0x79] ;  /* 0x0000790c08007981 */ /* 0x000364000c1e1100 */
.L_x_30:
[----:B------:R-:W-:Y:S05]  /*13780*/  BSYNC B0 ;  /* 0x0000000000007941 */ /* 0x000fea0003800000 */
.L_x_29:
[----:B-----5:R-:W-:-:S05]  /*13790*/  F2FP.F16.E4M3.UNPACK_B R0, R0 ;  /* 0x00000000ff00723e */ /* 0x020fca00020006ff */
[----:B------:R-:W-:-:S05]  /*137a0*/  HADD2.F32 R0, -RZ, R0.H0_H0 ;  /* 0x20000000ff007230 */ /* 0x000fca0000004100 */
[----:B------:R-:W-:-:S04]  /*137b0*/  FMUL R0, R0, UR16 ;  /* 0x0000001000007c20 */ /* 0x000fc80008400000 */
[----:B------:R-:W-:Y:S01]  /*137c0*/  FFMA R0, R87, UR15, R0 ;  /* 0x0000000f57007c23 */ /* 0x000fe20008000000 */
[----:B------:R-:W-:Y:S06]  /*137d0*/  @P1 EXIT ;  /* 0x000000000000194d */ /* 0x000fec0003800000 */
[----:B------:R-:W-:Y:S01]  /*137e0*/  IMAD.U32 R5, RZ, RZ, UR6 ;  /* 0x00000006ff057e24 */ /* 0x000fe2000f8e00ff */
[----:B------:R-:W-:Y:S01]  /*137f0*/  UIMAD UR4, UR7, 0xc0, URZ ;  /* 0x000000c0070478a4 */ /* 0x000fe2000f8e023f */
[----:B------:R-:W-:Y:S01]  /*13800*/  IMAD.MOV.U32 R2, RZ, RZ, R4 ;  /* 0x000000ffff027224 */ /* 0x000fe200078e0004 */
[----:B------:R-:W-:Y:S02]  /*13810*/  ULDC.64 UR10, c[0x0][0x650] ;  /* 0x00019400000a7ab9 */ /* 0x000fe40000000a00 */
[----:B------:R-:W-:Y:S02]  /*13820*/  IMAD.U32 R4, RZ, RZ, UR11 ;  /* 0x0000000bff047e24 */ /* 0x000fe4000f8e00ff */
[----:B------:R-:W-:-:S04]  /*13830*/  IMAD.WIDE.U32 R2, R5, 0xc0, R2 ;  /* 0x000000c005027825 */ /* 0x000fc800078e0002 */
[----:B------:R-:W-:Y:S02]  /*13840*/  IMAD.U32 R5, RZ, RZ, UR10 ;  /* 0x0000000aff057e24 */ /* 0x000fe4000f8e00ff */
[----:B------:R-:W-:-:S03]  /*13850*/  VIADD R3, R3, UR4 ;  /* 0x0000000403037c36 */ /* 0x000fc60008000000 */
[----:B------:R-:W-:Y:S02]  /*13860*/  IADD3 R2, P0, P1, R2, UR8, R5 ;  /* 0x0000000802027c10 */ /* 0x000fe4000f91e005 */
[----:B------:R-:W-:Y:S02]  /*13870*/  F2FP.SATFINITE.E4M3.F32.PACK_AB_MERGE_C R5, RZ, R0, RZ ;  /* 0x00000000ff05723e */ /* 0x000fe400048070ff */
[----:B------:R-:W-:-:S05]  /*13880*/  IADD3.X R3, R3, UR5, R4, P0, P1 ;  /* 0x0000000503037c10 */ /* 0x000fca00087e2404 */
[----:B------:R-:W-:Y:S01]  /*13890*/  STG.E.U8 desc[UR12][R2.64+0x79], R5 ;  /* 0x0000790502007986 */ /* 0x000fe2000c10110c */
[----:B------:R-:W-:Y:S05]  /*138a0*/  EXIT ;  /* 0x000000000000794d */ /* 0x000fea0003800000 */
.L_x_28:
[----:B------:R-:W3:Y:S04]  /*138b0*/  LDL.LU R11, [R1] ;  /* 0x00000000010b7983 */ /* 0x000ee80000300800 */
[----:B------:R-:W4:Y:S04]  /*138c0*/  LDL.LU R17, [R1+0x8] ;  /* 0x0000080001117983 */ /* 0x000f280000300800 */
[----:B------:R-:W2:Y:S04]  /*138d0*/  LDL.LU R15, [R1+0xc] ;  /* 0x00000c00010f7983 */ /* 0x000ea80000300800 */
        /* <DEDUP_REMOVED lines=46> */
[----:B------:R1:W-:Y:S04]  /*13bc0*/  STL [R1+0x148], R46 ;  /* 0x0001482e01007387 */ /* 0x0003e80000100800 */
[----:B-1----:R-:W2:Y:S04]  /*13bd0*/  LDL.LU R46, [R1+0x68] ;  /* 0x00006800012e7983 */ /* 0x002ea80000300800 */
[----:B------:R1:W-:Y:S04]  /*13be0*/  STL [R1+0x144], R45 ;  /* 0x0001442d01007387 */ /* 0x0003e80000100800 */
[----:B-1----:R-:W2:Y:S04]  /*13bf0*/  LDL.LU R45, [R1+0x64] ;  /* 0x00006400012d7983 */ /* 0x002ea80000300800 */
[----:B------:R1:W-:Y:S04]  /*13c00*/  STL [R1+0x140], R44 ;  /* 0x0001402c01007387 */ /* 0x0003e80000100800 */
[----:B-1----:R-:W2:Y:S04]  /*13c10*/  LDL.LU R44, [R1+0x48] ;  /* 0x00004800012c7983 */ /* 0x002ea80000300800 */
[----:B------:R1:W-:Y:S04]  /*13c20*/  STL.64 [R1+0x138], R42 ;  /* 0x0001382a01007387 */ /* 0x0003e80000100a00 */
[----:B-1----:R-:W2:Y:S04]  /*13c30*/  LDL.LU R42, [R1+0x18] ;  /* 0x00001800012a7983 */ /* 0x002ea80000300800 */
[----:B------:R-:W2:Y:S04]  /*13c40*/  LDL.LU R43, [R1+0x1c] ;  /* 0x00001c00012b7983 */ /* 0x000ea80000300800 */
[----:B------:R1:W-:Y:S04]  /*13c50*/  STL.64 [R1+0x130], R40 ;  /* 0x0001302801007387 */ /* 0x0003e80000100a00 */
[----:B-1----:R-:W4:Y:S01]  /*13c60*/  LDL.LU R41, [R1+0x4] ;  /* 0x0000040001297983 */ /* 0x002f220000300800 */
[----:B------:R-:W-:-:S02]  /*13c70*/  ISETP.GE.AND P4, PT, R12, 0x1, PT ;  /* 0x000000010c00780c */ /* 0x000fc40003f86270 */
[----:B------:R-:W-:Y:S01]  /*13c80*/  ISETP.GE.AND P3, PT, R12, 0x9, PT ;  /* 0x000000090c00780c */ /* 0x000fe20003f66270 */
[----:B------:R-:W-:Y:S01]  /*13c90*/  STL.64 [R1+0x128], R38 ;  /* 0x0001282601007387 */ /* 0x000fe20000100a00 */
[----:B------:R-:W-:-:S03]  /*13ca0*/  ISETP.LT.OR P0, PT, R0, 0x1, !P4 ;  /* 0x000000010000780c */ /* 0x000fc60006701670 */
[----:B------:R1:W-:Y:S10]  /*13cb0*/  STL.64 [R1+0x120], R36 ;  /* 0x0001202401007387 */ /* 0x0003f40000100a00 */
[----:B------:R-:W0:Y:S01]  /*13cc0*/  @!P0 LDC.64 R8, c[0x0][0x650] ;  /* 0x00019400ff088b82 */ /* 0x000e220000000a00 */
[----:B-1----:R-:W2:Y:S04]  /*13cd0*/  LDL.LU R37, [R1+0x28] ;  /* 0x0000280001257983 */ /* 0x002ea80000300800 */
[----:B------:R1:W-:Y:S01]  /*13ce0*/  STL.64 [R1+0x118], R34 ;  /* 0x0001182201007387 */ /* 0x0003e20000100a00 */
[----:B---3--:R-:W-:-:S05]  /*13cf0*/  FMUL R11, R11, UR15 ;  /* 0x0000000f0b0b7c20 */ /* 0x008fca0008400000 */
[----:B------:R-:W-:Y:S01]  /*13d00*/  F2FP.SATFINITE.E4M3.F32.PACK_AB_MERGE_C R11, RZ, R11, RZ ;  /* 0x0000000bff0b723e */ /* 0x000fe200048070ff */
[----:B-1----:R-:W3:Y:S04]  /*13d10*/  LDL.LU R34, [R1+0x2c] ;  /* 0x00002c0001227983 */ /* 0x002ee80000300800 */
[----:B------:R-:W3:Y:S01]  /*13d20*/  LDL.LU R35, [R1+0x30] ;  /* 0x0000300001237983 */ /* 0x000ee20000300800 */
[----:B0-----:R-:W-:-:S03]  /*13d30*/  @!P0 IADD3 R8, P1, R4, R8, RZ ;  /* 0x0000000804088210 */ /* 0x001fc60007f3e0ff */
[----:B------:R0:W-:Y:S02]  /*13d40*/  STL.64 [R1+0x110], R32 ;  /* 0x0001102001007387 */ /* 0x0001e40000100a00 */
[----:B------:R-:W-:-:S05]  /*13d50*/  @!P0 IMAD.X R9, R3, 0x1, R9, P1 ;  /* 0x0000000103098824 */ /* 0x000fca00008e0609 */
[----:B------:R1:W-:Y:S01]  /*13d60*/  @!P0 STG.E.U8 desc[UR12][R8.64], R11 ;  /* 0x0000000b08008986 */ /* 0x0003e2000c10110c */
[----:B------:R-:W-:-:S03]  /*13d70*/  ISETP.LT.OR P0, PT, R0, 0x2, !P4 ;  /* 0x000000020000780c */ /* 0x000fc60006701670 */
[----:B0-----:R-:W3:Y:S04]  /*13d80*/  LDL.LU R32, [R1+0x34] ;  /* 0x0000340001207983 */ /* 0x001ee80000300800 */
[----:B------:R-:W3:Y:S04]  /*13d90*/  LDL.LU R33, [R1+0x38] ;  /* 0x0000380001217983 */ /* 0x000ee80000300800 */
[----:B------:R0:W-:Y:S02]  /*13da0*/  STL.64 [R1+0x108], R30 ;  /* 0x0001081e01007387 */ /* 0x0001e40000100a00 */
[----:B-1----:R-:W1:Y:S02]  /*13db0*/  @!P0 LDC.64 R8, c[0x0][0x650] ;  /* 0x00019400ff088b82 */ /* 0x002e640000000a00 */
[----:B0-----:R-:W3:Y:S04]  /*13dc0*/  LDL.LU R30, [R1+0x3c] ;  /* 0x00003c00011e7983 */ /* 0x001ee80000300800 */
[----:B------:R-:W3:Y:S04]  /*13dd0*/  LDL.LU R31, [R1+0x40] ;  /* 0x00004000011f7983 */ /* 0x000ee80000300800 */
[----:B------:R0:W-:Y:S01]  /*13de0*/  STL.64 [R1+0x100], R28 ;  /* 0x0001001c01007387 */ /* 0x0001e20000100a00 */
[----:B-1----:R-:W-:-:S05]  /*13df0*/  @!P0 IADD3 R8, P1, R4, R8, RZ ;  /* 0x0000000804088210 */ /* 0x002fca0007f3e0ff */
[----:B------:R-:W-:Y:S01]  /*13e00*/  @!P0 IMAD.X R9, R3, 0x1, R9, P1 ;  /* 0x0000000103098824 */ /* 0x000fe200008e0609 */
[----:B0-----:R-:W3:Y:S04]  /*13e10*/  LDL.LU R29, [R1+0x44] ;  /* 0x00004400011d7983 */ /* 0x001ee80000300800 */
[----:B------:R-:W3:Y:S01]  /*13e20*/  LDL.LU R36, [R1+0x24] ;  /* 0x0000240001247983 */ /* 0x000ee20000300800 */
[----:B----4-:R-:W-:-:S05]  /*13e30*/  FMUL R11, R41, UR15 ;  /* 0x0000000f290b7c20 */ /* 0x010fca0008400000 */
[----:B------:R-:W-:-:S05]  /*13e40*/  F2FP.SATFINITE.E4M3.F32.PACK_AB_MERGE_C R11, RZ, R11, RZ ;  /* 0x0000000bff0b723e */ /* 0x000fca00048070ff */
[----:B------:R0:W-:Y:S01]  /*13e50*/  @!P0 STG.E.U8 desc[UR12][R8.64+0x1], R11 ;  /* 0x0000010b08008986 */ /* 0x0001e2000c10110c */
[----:B------:R-:W-:Y:S01]  /*13e60*/  ISETP.LT.OR P0, PT, R0, 0x1, !P3 ;  /* 0x000000010000780c */ /* 0x000fe20005f01670 */
[----:B0-----:R-:W-:-:S12]  /*13e70*/  FMUL R11, R17, UR15 ;  /* 0x0000000f110b7c20 */ /* 0x001fd80008400000 */
[----:B------:R-:W0:Y:S01]  /*13e80*/  @!P0 LDC.64 R8, c[0x0][0x650] ;  /* 0x00019400ff088b82 */ /* 0x000e220000000a00 */
[----:B------:R-:W-:Y:S02]  /*13e90*/  F2FP.SATFINITE.E4M3.F32.PACK_AB_MERGE_C R11, RZ, R11, RZ ;  /* 0x0000000bff0b723e */ /* 0x000fe400048070ff */
[----:B0-----:R-:W-:-:S04]  /*13ea0*/  @!P0 IADD3 R8, P1, P2, R4, UR8, R8 ;  /* 0x0000000804088c10 */ /* 0x001fc8000fa3e008 */
[----:B------:R-:W-:Y:S02]  /*13eb0*/  @!P0 IADD3.X R9, R3, UR5, R9, P1, P2 ;  /* 0x0000000503098c10 */ /* 0x000fe40008fe4409 */
[----:B------:R-:W-:-:S03]  /*13ec0*/  ISETP.LT.OR P1, PT, R0, 0x2, !P3 ;  /* 0x000000020000780c */ /* 0x000fc60005f21670 */
[----:B------:R0:W-:Y:S01]  /*13ed0*/  @!P0 STG.E.U8 desc[UR12][R8.64], R11 ;  /* 0x0000000b08008986 */ /* 0x0001e2000c10110c */
[----:B------:R-:W-:-:S09]  /*13ee0*/  ISETP.LT.OR P0, PT, R0, 0x9, !P4 ;  /* 0x000000090000780c */ /* 0x000fd20006701670 */
[----:B0-----:R-:W0:Y:S01]  /*13ef0*/  @!P1 LDC.64 R8, c[0x0][0x650] ;  /* 0x00019400ff089b82 */ /* 0x001e220000000a00 */
[----:B--2---:R-:W-:-:S05]  /*13f00*/  FMUL R11, R15, UR15 ;  /* 0x0000000f0f0b7c20 */ /* 0x004fca0008400000 */
[----:B------:R-:W-:Y:S02]  /*13f10*/  F2FP.SATFINITE.E4M3.F32.PACK_AB_MERGE_C R11, RZ, R11, RZ ;  /* 0x0000000bff0b723e */ /* 0x000fe400048070ff */
[----:B0-----:R-:W-:-:S04]  /*13f20*/  @!P1 IADD3 R8, P2, P5, R4, UR8, R8 ;  /* 0x0000000804089c10 */ /* 0x001fc8000fd5e008 */
[----:B------:R-:W-:Y:S02]  /*13f30*/  @!P1 IADD3.X R9, R3, UR5, R9, P2, P5 ;  /* 0x0000000503099c10 */ /* 0x000fe400097ea409 */
[----:B------:R-:W-:-:S03]  /*13f40*/  ISETP.LT.OR P5, PT, R0, 0x9, !P3 ;  /* 0x000000090000780c */ /* 0x000fc60005fa1670 */
[----:B------:R0:W-:Y:S01]  /*13f50*/  @!P1 STG.E.U8 desc[UR12][R8.64+0x1], R11 ;  /* 0x0000010b08009986 */ /* 0x0001e2000c10110c */
[----:B------:R-:W-:Y:S01]  /*13f60*/  ISETP.LT.OR P1, PT, R0, 0xa, !P4 ;  /* 0x0000000a0000780c */ /* 0x000fe20006721670 */
[----:B0-----:R-:W0:Y:S01]  /*13f70*/  @!P0 LDC.64 R8, c[0x0][0x650] ;  /* 0x00019400ff088b82 */ /* 0x001e220000000a00 */
[----:B------:R-:W-:-:S05]  /*13f80*/  FMUL R11, R14, UR15 ;  /* 0x0000000f0e0b7c20 */ /* 0x000fca0008400000 */
[----:B------:R-:W-:Y:S02]  /*13f90*/  F2FP.SATFINITE.E4M3.F32.PACK_AB_MERGE_C R11, RZ, R11, RZ ;  /* 0x0000000bff0b723e */ /* 0x000fe400048070ff */
[----:B------:R-:W1:Y:S01]  /*13fa0*/  @!P5 LDC.64 R14, c[0x0][0x650] ;  /* 0x00019400ff0edb82 */ /* 0x000e620000000a00 */
[----:B0-----:R-:W-:-:S05]  /*13fb0*/  @!P0 IADD3 R8, P2, R4, R8, RZ ;  /* 0x0000000804088210 */ /* 0x001fca0007f5e0ff */
[----:B------:R-:W-:Y:S01]  /*13fc0*/  @!P0 IMAD.X R9, R3, 0x1, R9, P2 ;  /* 0x0000000103098824 */ /* 0x000fe200010e0609 */
[----:B------:R-:W-:-:S04]  /*13fd0*/  ISETP.LT.OR P2, PT, R0, 0xa, !P3 ;  /* 0x0000000a0000780c */ /* 0x000fc80005f41670 */
[----:B------:R0:W-:Y:S02]  /*13fe0*/  @!P0 STG.E.U8 desc[UR12][R8.64+0x8], R11 ;  /* 0x0000080b08008986 */ /* 0x0001e4000c10110c */
[----:B0-----:R-:W0:Y:S01]  /*13ff0*/  @!P1 LDC.64 R8, c[0x0][0x650] ;  /* 0x00019400ff089b82 */ /* 0x001e220000000a00 */
[----:B------:R-:W-:-:S05]  /*14000*/  FMUL R11, R16, UR15 ;  /* 0x0000000f100b7c20 */ /* 0x000fca0008400000 */
[----:B------:R-:W-:Y:S02]  /*14010*/  F2FP.SATFINITE.E4M3.F32.PACK_AB_MERGE_C R11, RZ, R11, RZ ;  /* 0x0000000bff0b723e */ /* 0x000fe400048070ff */
[----:B------:R-:W2:Y:S01]  /*14020*/  @!P2 LDC.64 R16, c[0x0][0x650] ;  /* 0x00019400ff10ab82 */ /* 0x000ea20000000a00 */
[----:B0-----:R-:W-:-:S05]  /*14030*/  @!P1 IADD3 R8, P0, R4, R8, RZ ;  /* 0x0000000804089210 */ /* 0x001fca0007f1e0ff */
[----:B------:R-:W-:Y:S01]  /*14040*/  @!P1 IMAD.X R9, R3, 0x1, R9, P0 ;  /* 0x0000000103099824 */ /* 0x000fe200000e0609 */
[----:B------:R-:W-:-:S04]  /*14050*/  ISETP.LT.OR P0, PT, R0, 0x11, !P4 ;  /* 0x000000110000780c */ /* 0x000fc80006701670 */
[----:B------:R0:W-:Y:S02]  /*14060*/  @!P1 STG.E.U8 desc[UR12][R8.64+0x9], R11 ;  /* 0x0000090b08009986 */ /* 0x0001e4000c10110c */
[----:B0-----:R-:W-:Y:S01]  /*14070*/  FMUL R11, R42, UR15 ;  /* 0x0000000f2a0b7c20 */ /* 0x001fe20008400000 */
[----:B-1----:R-:W-:-:S04]  /*14080*/  @!P5 IADD3 R8, P1, P6, R4, UR8, R14 ;  /* 0x000000080408dc10 */ /* 0x002fc8000fe3e00e */
[----:B------:R-:W-:Y:S02]  /*14090*/  @!P5 IADD3.X R9, R3, UR5, R15, P1, P6 ;  /* 0x000000050309dc10 */ /* 0x000fe40008fec40f */
[----:B------:R-:W-:Y:S01]  /*140a0*/  F2FP.SATFINITE.E4M3.F32.PACK_AB_MERGE_C R11, RZ, R11, RZ ;  /* 0x0000000bff0b723e */ /* 0x000fe200048070ff */
[----:B------:R-:W0:Y:S01]  /*140b0*/  @!P0 LDC.64 R14, c[0x0][0x650] ;  /* 0x00019400ff0e8b82 */ /* 0x000e220000000a00 */
[----:B------:R-:W-:-:S03]  /*140c0*/  ISETP.GE.AND P6, PT, R12, 0x89, PT ;  /* 0x000000890c00780c */ /* 0x000fc60003fc6270 */
[----:B------:R1:W-:Y:S02]  /*140d0*/  @!P5 STG.E.U8 desc[UR12][R8.64+0x8], R11 ;  /* 0x0000080b0800d986 */ /* 0x0003e4000c10110c */
[----:B-1----:R-:W-:Y:S01]  /*140e0*/  FMUL R11, R43, UR15 ;  /* 0x0000000f2b0b7c20 */ /* 0x002fe20008400000 */
[----:B--2---:R-:W-:-:S04]  /*140f0*/  @!P2 IADD3 R8, P1, P5, R4, UR8, R16 ;  /* 0x000000080408ac10 */ /* 0x004fc8000fd3e010 */
[----:B------:R-:W-:Y:S02]  /*14100*/  @!P2 IADD3.X R9, R3, UR5, R17, P1, P5 ;  /* 0x000000050309ac10 */ /* 0x000fe40008fea411 */
[----:B------:R-:W-:-:S05]  /*14110*/  F2FP.SATFINITE.E4M3.F32.PACK_AB_MERGE_C R11, RZ, R11, RZ ;  /* 0x0000000bff0b723e */ /* 0x000fca00048070ff */
[----:B------:R0:W-:Y:S01]  /*14120*/  @!P2 STG.E.U8 desc[UR12][R8.64+0x9], R11 ;  /* 0x0000090b0800a986 */ /* 0x0001e2000c10110c */
[C---:B------:R-:W-:Y:S02]  /*14130*/  ISETP.LT.OR P2, PT, R0.reuse, 0x1, !P6 ;  /* 0x000000010000780c */ /* 0x040fe40007741670 */
[----:B------:R-:W-:Y:S02]  /*14140*/  ISETP.LT.OR P5, PT, R0, 0x2, !P6 ;  /* 0x000000020000780c */ /* 0x000fe400077a1670 */
[----:B0-----:R-:W-:Y:S01]  /*14150*/  @!P0 IADD3 R8, P1, R4, R14, RZ ;  /* 0x0000000e04088210 */ /* 0x001fe20007f3e0ff */
[----:B------:R-:W-:-:S04]  /*14160*/  FMUL R11, R13, UR15 ;  /* 0x0000000f0d0b7c20 */ /* 0x000fc80008400000 */
[----:B------:R-:W-:-:S04]  /*14170*/  @!P0 IMAD.X R9, R3, 0x1, R15, P1 ;  /* 0x0000000103098824 */ /* 0x000fc800008e060f */
[----:B------:R-:W0:Y:S01]  /*14180*/  @!P2 LDC.64 R14, c[0x0][0x650] ;  /* 0x00019400ff0eab82 */ /* 0x000e220000000a00 */
[----:B------:R-:W-:Y:S01]  /*14190*/  F2FP.SATFINITE.E4M3.F32.PACK_AB_MERGE_C R11, RZ, R11, RZ ;  /* 0x0000000bff0b723e */ /* 0x000fe200048070ff */
[----:B------:R-:W-:-:S04]  /*141a0*/  IMAD.U32 R13, RZ, RZ, UR6 ;  /* 0x00000006ff0d7e24 */ /* 0x000fc8000f8e00ff */
[----:B------:R1:W-:Y:S01]  /*141b0*/  @!P0 STG.E.U8 desc[UR12][R8.64+0x10], R11 ;  /* 0x0000100b08008986 */ /* 0x0003e2000c10110c */
[----:B------:R-:W-:Y:S01]  /*141c0*/  IMAD.U32 R16, RZ, RZ, UR6 ;  /* 0x00000006ff107e24 */ /* 0x000fe2000f8e00ff */
[----:B------:R-:W-:Y:S01]  /*141d0*/  @!P2 LEA R13, P0, R13, R4, 0x7 ;  /* 0x000000040d0da211 */ /* 0x000fe200078038ff */
[----:B-1----:R-:W1:Y:S01]  /*141e0*/  @!P5 LDC.64 R8, c[0x0][0x650] ;  /* 0x00019400ff08db82 */ /* 0x002e620000000a00 */
[----:B------:R-:W-:Y:S01]  /*141f0*/  IMAD.U32 R11, RZ, RZ, UR7 ;  /* 0x00000007ff0b7e24 */ /* 0x000fe2000f8e00ff */
[----:B------:R-:W-:-:S04]  /*14200*/  LOP3.LUT R6, R6, 0xff7fffff, RZ, 0xc0, !PT ;  /* 0xff7fffff06067812 */ /* 0x000fc800078ec0ff */
[----:B------:R-:W-:Y:S02]  /*14210*/  @!P2 LEA.HI.X R11, R16, R3, R11, 0x7, P0 ;  /* 0x00000003100ba211 */ /* 0x000fe400000f3c0b */
[----:B0-----:R-:W-:Y:S01]  /*14220*/  @!P2 IADD3 R42, P0, P1, R13, UR8, R14 ;  /* 0x000000080d2aac10 */ /* 0x001fe2000f91e00e */
[----:B------:R-:W-:Y:S01]  /*14230*/  IMAD.U32 R13, RZ, RZ, UR6 ;  /* 0x00000006ff0d7e24 */ /* 0x000fe2000f8e00ff */
[----:B------:R-:W-:Y:S02]  /*14240*/  @P2 LOP3.LUT R6, R6, 0x800000, RZ, 0xfc, !PT ;  /* 0x0080000006062812 */ /* 0x000fe400078efcff */
[----:B------:R-:W-:Y:S01]  /*14250*/  @!P2 IADD3.X R43, R11, UR5, R15, P0, P1 ;  /* 0x000000050b2bac10 */ /* 0x000fe200087e240f */
[----:B------:R-:W-:Y:S01]  /*14260*/  IMAD.U32 R14, RZ, RZ, UR6 ;  /* 0x00000006ff0e7e24 */ /* 0x000fe2000f8e00ff */
[----:B------:R-:W-:Y:S01]  /*14270*/  ISETP.LT.OR P2, PT, R0, 0x9, !P6 ;  /* 0x000000090000780c */ /* 0x000fe20007741670 */
[----:B------:R-:W-:Y:S01]  /*14280*/  IMAD.U32 R11, RZ, RZ, UR7 ;  /* 0x00000007ff0b7e24 */ /* 0x000fe2000f8e00ff */
[----:B------:R-:W-:-:S04]  /*14290*/  @!P5 LEA R13, P0, R13, R4, 0x7 ;  /* 0x000000040d0dd211 */ /* 0x000fc800078038ff */
[----:B------:R-:W-:Y:S02]  /*142a0*/  @!P5 LEA.HI.X R11, R14, R3, R11, 0x7, P0 ;  /* 0x000000030e0bd211 */ /* 0x000fe400000f3c0b */
[----:B-1----:R-:W-:Y:S01]  /*142b0*/  @!P5 IADD3 R40, P0, P1, R13, UR8, R8 ;  /* 0x000000080d28dc10 */ /* 0x002fe2000f91e008 */
[----:B------:R-:W-:Y:S02]  /*142c0*/  IMAD.U32 R13, RZ, RZ, UR6 ;  /* 0x00000006ff0d7e24 */ /* 0x000fe4000f8e00ff */
[----:B------:R-:W-:Y:S01]  /*142d0*/  IMAD.U32 R8, RZ, RZ, UR6 ;  /* 0x00000006ff087e24 */ /* 0x000fe2000f8e00ff */
[----:B------:R-:W-:Y:S01]  /*142e0*/  @!P5 IADD3.X R41, R11, UR5, R9, P0, P1 ;  /* 0x000000050b29dc10 */ /* 0x000fe200087e2409 */
[----:B------:R-:W-:Y:S01]  /*142f0*/  IMAD.U32 R11, RZ, RZ, UR7 ;  /* 0x00000007ff0b7e24 */ /* 0x000fe2000f8e00ff */
[----:B------:R-:W-:-:S04]  /*14300*/  @!P2 LEA R13, P0, R13, R4, 0x7 ;  /* 0x000000040d0da211 */ /* 0x000fc800078038ff */
[----:B------:R-:W-:Y:S02]  /*14310*/  @!P2 LEA.HI.X R11, R8, R3, R11, 0x7, P0 ;  /* 0x00000003080ba211 */ /* 0x000fe400000f3c0b */
[----:B------:R-:W0:Y:S02]  /*14320*/  @!P2 LDC.64 R8, c[0x0][0x650] ;  /* 0x00019400ff08ab82 */ /* 0x000e240000000a00 */
[----:B0-----:R-:W-:-:S04]  /*14330*/  @!P2 IADD3 R38, P0, P1, R13, UR8, R8 ;  /* 0x000000080d26ac10 */ /* 0x001fc8000f91e008 */
[----:B------:R-:W-:Y:S02]  /*14340*/  @!P2 IADD3.X R39, R11, UR5, R9, P0, P1 ;  /* 0x000000050b27ac10 */ /* 0x000fe400087e2409 */
[----:B------:R-:W-:-:S13]  /*14350*/  ISETP.LT.OR P0, PT, R0, 0x12, !P4 ;  /* 0x000000120000780c */ /* 0x000fda0006701670 */
[----:B------:R-:W0:Y:S01]  /*14360*/  @!P0 LDC.64 R8, c[0x0][0x650] ;  /* 0x00019400ff088b82 */ /* 0x000e220000000a00 */
[----:B---3--:R-:W-:-:S05]  /*14370*/  FMUL R11, R36, UR15 ;  /* 0x0000000f240b7c20 */ /* 0x008fca0008400000 */
[----:B------:R-:W-:Y:S02]  /*14380*/  F2FP.SATFINITE.E4M3.F32.PACK_AB_MERGE_C R11, RZ, R11, RZ ;  /* 0x0000000bff0b723e */ /* 0x000fe400048070ff */
[----:B0-----:R-:W-:-:S05]  /*14390*/  @!P0 IADD3 R8, P1, R4, R8, RZ ;  /* 0x0000000804088210 */ /* 0x001fca0007f3e0ff */
[----:B------:R-:W-:-:S05]  /*143a0*/  @!P0 IMAD.X R9, R3, 0x1, R9, P1 ;  /* 0x0000000103098824 */ /* 0x000fca00008e0609 */
[----:B------:R0:W-:Y:S01]  /*143b0*/  @!P0 STG.E.U8 desc[UR12][R8.64+0x11], R11 ;  /* 0x0000110b08008986 */ /* 0x0001e2000c10110c */
[----:B------:R-:W-:-:S13]  /*143c0*/  ISETP.LT.OR P0, PT, R0, 0x11, !P3 ;  /* 0x000000110000780c */ /* 0x000fda0005f01670 */
[----:B0-----:R-:W0:Y:S01]  /*143d0*/  @!P0 LDC.64 R8, c[0x0][0x650] ;  /* 0x00019400ff088b82 */ /* 0x001e220000000a00 */
[----:B------:R-:W-:Y:S02]  /*143e0*/  LOP3.LUT R7, R7, 0x7fffffff, RZ, 0xc0, !PT ;  /* 0x7fffffff07077812 */ /* 0x000fe400078ec0ff */
[----:B------:R-:W-:Y:S02]  /*143f0*/  LOP3.LUT R6, R6, 0xfeffffff, RZ, 0xc0, !PT ;  /* 0xfeffffff06067812 */ /* 0x000fe400078ec0ff */
[----:B------:R-:W-:Y:S01]  /*14400*/  @P5 LOP3.LUT R7, R7, 0x80000000, RZ, 0xfc, !PT ;  /* 0x8000000007075812 */ /* 0x000fe200078efcff */
[----:B------:R-:W-:Y:S01]  /*14410*/  FMUL R11, R37, UR15 ;  /* 0x0000000f250b7c20 */ /* 0x000fe20008400000 */
[----:B------:R-:W-:Y:S02]  /*14420*/  ISETP.LT.OR P5, PT, R0, 0xa, !P6 ;  /* 0x0000000a0000780c */ /* 0x000fe400077a1670 */
[----:B------:R-:W-:Y:S02]  /*14430*/  @P2 LOP3.LUT R6, R6, 0x1000000, RZ, 0xfc, !PT ;  /* 0x0100000006062812 */ /* 0x000fe400078efcff */
[----:B------:R-:W-:Y:S01]  /*14440*/  F2FP.SATFINITE.E4M3.F32.PACK_AB_MERGE_C R11, RZ, R11, RZ ;  /* 0x0000000bff0b723e */ /* 0x000fe200048070ff */
[----:B------:R-:W-:Y:S01]  /*14450*/  IMAD.U32 R13, RZ, RZ, UR6 ;  /* 0x00000006ff0d7e24 */ /* 0x000fe2000f8e00ff */
[----:B0-----:R-:W-:-:S04]  /*14460*/  @!P0 IADD3 R8, P1, P2, R4, UR8, R8 ;  /* 0x0000000804088c10 */ /* 0x001fc8000fa3e008 */
[----:B------:R-:W-:-:S05]  /*14470*/  @!P0 IADD3.X R9, R3, UR5, R9, P1, P2 ;  /* 0x0000000503098c10 */ /* 0x000fca0008fe4409 */
[----:B------:R0:W-:Y:S01]  /*14480*/  @!P0 STG.E.U8 desc[UR12][R8.64+0x10], R11 ;  /* 0x0000100b08008986 */ /* 0x0001e2000c10110c */
[----:B------:R-:W-:Y:S01]  /*14490*/  @!P5 LEA R13, P0, R13, R4, 0x7 ;  /* 0x000000040d0dd211 */ /* 0x000fe200078038ff */
[----:B0-----:R-:W-:Y:S02]  /*144a0*/  IMAD.U32 R8, RZ, RZ, UR6 ;  /* 0x00000006ff087e24 */ /* 0x001fe4000f8e00ff */
[----:B------:R-:W-:-:S05]  /*144b0*/  IMAD.U32 R11, RZ, RZ, UR7 ;  /* 0x00000007ff0b7e24 */ /* 0x000fca000f8e00ff */
[----:B------:R-:W-:Y:S02]  /*144c0*/  @!P5 LEA.HI.X R11, R8, R3, R11, 0x7, P0 ;  /* 0x00000003080bd211 */ /* 0x000fe400000f3c0b */
[----:B------:R-:W0:Y:S02]  /*144d0*/  @!P5 LDC.64 R8, c[0x0][0x650] ;  /* 0x00019400ff08db82 */ /* 0x000e240000000a00 */
[----:B0-----:R-:W-:-:S04]  /*144e0*/  @!P5 IADD3 R36, P0, P1, R13, UR8, R8 ;  /* 0x000000080d24dc10 */ /* 0x001fc8000f91e008 */
[----:B------:R-:W-:Y:S02]  /*144f0*/  @!P5 IADD3.X R37, R11, UR5, R9, P0, P1 ;  /* 0x000000050b25dc10 */ /* 0x000fe400087e2409 */
[----:B------:R-:W-:-:S13]  /*14500*/  ISETP.LT.OR P0, PT, R0, 0x12, !P3 ;  /* 0x000000120000780c */ /* 0x000fda0005f01670 */
[----:B------:R-:W0:Y:S01]  /*14510*/  @!P0 LDC.64 R8, c[0x0][0x650] ;  /* 0x00019400ff088b82 */ /* 0x000e220000000a00 */
[----:B------:R-:W-:-:S05]  /*14520*/  FMUL R11, R34, UR15 ;  /* 0x0000000f220b7c20 */ /* 0x000fca0008400000 */
[----:B------:R-:W-:Y:S02]  /*14530*/  F2FP.SATFINITE.E4M3.F32.PACK_AB_MERGE_C R11, RZ, R11, RZ ;  /* 0x0000000bff0b723e */ /* 0x000fe400048070ff */
[----:B0-----:R-:W-:-:S04]  /*14540*/  @!P0 IADD3 R8, P1, P2, R4, UR8, R8 ;  /* 0x0000000804088c10 */ /* 0x001fc8000fa3e008 */
[----:B------:R-:W-:-:S05]  /*14550*/  @!P0 IADD3.X R9, R3, UR5, R9, P1, P2 ;  /* 0x0000000503098c10 */ /* 0x000fca0008fe4409 */
[----:B------:R0:W-:Y:S01]  /*14560*/  @!P0 STG.E.U8 desc[UR12][R8.64+0x11], R11 ;  /* 0x0000110b08008986 */ /* 0x0001e2000c10110c */
[----:B------:R-:W-:-:S13]  /*14570*/  ISETP.LT.OR P0, PT, R0, 0x19, !P4 ;  /* 0x000000190000780c */ /* 0x000fda0006701670 */
[----:B0-----:R-:W0:Y:S01]  /*14580*/  @!P0 LDC.64 R8, c[0x0][0x650] ;  /* 0x00019400ff088b82 */ /* 0x001e220000000a00 */
[----:B------:R-:W-:Y:S01]  /*14590*/  LOP3.LUT R6, R6, 0xffbfffff, RZ, 0xc0, !PT ;  /* 0xffbfffff06067812 */ /* 0x000fe200078ec0ff */
[----:B------:R-:W-:-:S03]  /*145a0*/  FMUL R11, R35, UR15 ;  /* 0x0000000f230b7c20 */ /* 0x000fc60008400000 */
[----:B------:R-:W-:Y:S02]  /*145b0*/  @P5 LOP3.LUT R6, R6, 0x400000, RZ, 0xfc, !PT ;  /* 0x0040000006065812 */ /* 0x000fe400078efcff */
[----:B------:R-:W-:Y:S02]  /*145c0*/  ISETP.LT.OR P5, PT, R0, 0x11, !P6 ;  /* 0x000000110000780c */ /* 0x000fe400077a1670 */
[----:B------:R-:W-:Y:S01]  /*145d0*/  F2FP.SATFINITE.E4M3.F32.PACK_AB_MERGE_C R11, RZ, R11, RZ ;  /* 0x0000000bff0b723e */ /* 0x000fe200048070ff */
[----:B------:R-:W-:Y:S01]  /*145e0*/  IMAD.U32 R13, RZ, RZ, UR6 ;  /* 0x00000006ff0d7e24 */ /* 0x000fe2000f8e00ff */
[----:B0-----:R-:W-:-:S05]  /*145f0*/  @!P0 IADD3 R8, P1, R4, R8, RZ ;  /* 0x0000000804088210 */ /* 0x001fca0007f3e0ff */
[----:B------:R-:W-:-:S05]  /*14600*/  @!P0 IMAD.X R9, R3, 0x1, R9, P1 ;  /* 0x0000000103098824 */ /* 0x000fca00008e0609 */
        /* <DEDUP_REMOVED lines=12> */
[----:B0-----:R-:W-:-:S05]  /*146d0*/  @!P0 IADD3 R8, P1, R4, R8, RZ ;  /* 0x0000000804088210 */ /* 0x001fca0007f3e0ff */
[----:B------:R-:W-:-:S05]  /*146e0*/  @!P0 IMAD.X R9, R3, 0x1, R9, P1 ;  /* 0x0000000103098824 */ /* 0x000fca00008e0609 */
        /* <DEDUP_REMOVED lines=126> */
[----:B------:R-:W-:Y:S02]  /*14ed0*/  ISETP.LT.OR P0, PT, R0, 0x31, !P4 ;  /* 0x000000310000780c */ /* 0x000fe40006701670 */
[----:B------:R-:W-:-:S04]  /*14ee0*/  LOP3.LUT R6, R6, 0xfffeffff, RZ, 0xc0, !PT ;  /* 0xfffeffff06067812 */ /* 0x000fc800078ec0ff */
[----:B------:R-:W-:-:S07]  /*14ef0*/  @P5 LOP3.LUT R6, R6, 0x10000, RZ, 0xfc, !PT ;  /* 0x0001000006065812 */ /* 0x000fce00078efcff */
[----:B0-----:R-:W0:Y:S01]  /*14f00*/  @!P0 LDC.64 R8, c[0x0][0x650] ;  /* 0x00019400ff088b82 */ /* 0x001e220000000a00 */
[----:B------:R-:W-:Y:S01]  /*14f10*/  ISETP.LT.OR P5, PT, R0, 0x29, !P6 ;  /* 0x000000290000780c */ /* 0x000fe200077a1670 */
[----:B------:R-:W-:-:S12]  /*14f20*/  FMUL R11, R246, UR15 ;  /* 0x0000000ff60b7c20 */ /* 0x000fd80008400000 */
[----:B------:R-:W1:Y:S01]  /*14f30*/  @!P5 LDC.64 R246, c[0x0][0x650] ;  /* 0x00019400fff6db82 */ /* 0x000e620000000a00 */
[----:B------:R-:W-:Y:S02]  /*14f40*/  F2FP.SATFINITE.E4M3.F32.PACK_AB_MERGE_C R11, RZ, R11, RZ ;  /* 0x0000000bff0b723e */ /* 0x000fe400048070ff */
[----:B0-----:R-:W-:-:S05]  /*14f50*/  @!P0 IADD3 R8, P1, R4, R8, RZ ;  /* 0x0000000804088210 */ /* 0x001fca0007f3e0ff */
[----:B------:R-:W-:-:S05]  /*14f60*/  @!P0 IMAD.X R9, R3, 0x1, R9, P1 ;  /* 0x0000000103098824 */ /* 0x000fca00008e0609 */
[----:B------:R0:W-:Y:S02]  /*14f70*/  @!P0 STG.E.U8 desc[UR12][R8.64+0x30], R11 ;  /* 0x0000300b08008986 */ /* 0x0001e4000c10110c */
[----:B0-----:R-:W-:Y:S02]  /*14f80*/  IMAD.U32 R9, RZ, RZ, UR6 ;  /* 0x00000006ff097e24 */ /* 0x001fe4000f8e00ff */
[----:B------:R-:W-:Y:S02]  /*14f90*/  IMAD.U32 R8, RZ, RZ, UR6 ;  /* 0x00000006ff087e24 */ /* 0x000fe4000f8e00ff */
[----:B------:R-:W-:Y:S01]  /*14fa0*/  IMAD.U32 R11, RZ, RZ, UR7 ;  /* 0x00000007ff0b7e24 */ /* 0x000fe2000f8e00ff */
[----:B------:R-:W-:-:S04]  /*14fb0*/  @!P5 LEA R9, P0, R9, R4, 0x7 ;  /* 0x000000040909d211 */ /* 0x000fc800078038ff */
[----:B------:R-:W-:Y:S02]  /*14fc0*/  @!P5 LEA.HI.X R8, R8, R3, R11, 0x7, P0 ;  /* 0x000000030808d211 */ /* 0x000fe400000f3c0b */
[----:B-1----:R-:W-:-:S04]  /*14fd0*/  @!P5 IADD3 R246, P0, P1, R9, UR8, R246 ;  /* 0x0000000809f6dc10 */ /* 0x002fc8000f91e0f6 */
        /* <DEDUP_REMOVED lines=385> */
[----:B------:R-:W-:-:S05]  /*167f0*/  FMUL R11, R236, UR15 ;  /* 0x0000000fec0b7c20 */ /* 0x000fca0008400000 */
[----:B------:R-:W-:Y:S02]  /*16800*/  F2FP.SATFINITE.E4M3.F32.PACK_AB_MERGE_C R11, RZ, R11, RZ ;  /* 0x0000000bff0b723e */ /* 0x000fe400048070ff */
[----:B0-----:R-:W-:-:S05]  /*16810*/  @!P0 IADD3 R234, P1, R4, R234, RZ ;  /* 0x000000ea04ea8210 */ /* 0x001fca0007f3e0ff */
[----:B------:R-:W-:Y:S01]  /*16820*/  @!P0 IMAD.X R235, R3, 0x1, R235, P1 ;  /* 0x0000000103eb8824 */ /* 0x000fe200008e06eb */
[----:B------:R-:W-:-:S04]  /*16830*/  ISETP.LT.OR P1, PT, R0, 0x71, !P3 ;  /* 0x000000710000780c */ /* 0x000fc80005f21670 */
[----:B------:R0:W-:Y:S09]  /*16840*/  @!P0 STG.E.U8 desc[UR12][R234.64+0x70], R11 ;  /* 0x0000700bea008986 */ /* 0x0001f2000c10110c */
[----:B0-----:R-:W0:Y:S02]  /*16850*/  @!P1 LDC.64 R234, c[0x0][0x650] ;  /* 0x00019400ffea9b82 */ /* 0x001e240000000a00 */
        /* <DEDUP_REMOVED lines=11> */
[----:B------:R-:W-:Y:S01]  /*16910*/  FMUL R11, R238, UR15 ;  /* 0x0000000fee0b7c20 */ /* 0x000fe20008400000 */
[----:B------:R-:W-:-:S04]  /*16920*/  LOP3.LUT R6, R6, 0xfffffffe, RZ, 0xc0, !PT ;  /* 0xfffffffe06067812 */ /* 0x000fc800078ec0ff */
[----:B------:R-:W-:Y:S02]  /*16930*/  F2FP.SATFINITE.E4M3.F32.PACK_AB_MERGE_C R11, RZ, R11, RZ ;  /* 0x0000000bff0b723e */ /* 0x000fe400048070ff */
[----:B------:R-:W-:-:S03]  /*16940*/  @P5 LOP3.LUT R6, R6, 0x1, RZ, 0xfc, !PT ;  /* 0x0000000106065812 */ /* 0x000fc600078efcff */
[----:B------:R1:W-:Y:S01]  /*16950*/  @!P1 STG.E.U8 desc[UR12][R234.64+0x70], R11 ;  /* 0x0000700bea009986 */ /* 0x0003e2000c10110c */
[----:B0-----:R-:W-:Y:S01]  /*16960*/  @!P0 IADD3 R236, P2, P5, R4, UR8, R236 ;  /* 0x0000000804ec8c10 */ /* 0x001fe2000fd5e0ec */
[----:B-1----:R-:W-:-:S03]  /*16970*/  FMUL R11, R241, UR15 ;  /* 0x0000000ff10b7c20 */ /* 0x002fc60008400000 */
[----:B------:R-:W-:Y:S02]  /*16980*/  @!P0 IADD3.X R237, R3, UR5, R237, P2, P5 ;  /* 0x0000000503ed8c10 */ /* 0x000fe400097ea4ed */
[C---:B------:R-:W-:Y:S02]  /*16990*/  ISETP.LT.OR P2, PT, R0.reuse, 0x79, !P3 ;  /* 0x000000790000780c */ /* 0x040fe40005f41670 */
[----:B------:R-:W-:Y:S02]  /*169a0*/  F2FP.SATFINITE.E4M3.F32.PACK_AB_MERGE_C R11, RZ, R11, RZ ;  /* 0x0000000bff0b723e */ /* 0x000fe400048070ff */
[----:B------:R-:W-:-:S03]  /*169b0*/  ISETP.LT.OR P3, PT, R0, 0x7a, !P3 ;  /* 0x0000007a0000780c */ /* 0x000fc60005f61670 */
[----:B------:R0:W-:Y:S01]  /*169c0*/  @!P0 STG.E.U8 desc[UR12][R236.64+0x71], R11 ;  /* 0x0000710bec008986 */ /* 0x0001e2000c10110c */
[----:B------:R-:W-:-:S05]  /*169d0*/  ISETP.LT.OR P0, PT, R0, 0x79, !P4 ;  /* 0x000000790000780c */ /* 0x000fca0006701670 */
[----:B------:R-:W1:Y:S08]  /*169e0*/  @!P2 LDC.64 R238, c[0x0][0x650] ;  /* 0x00019400ffeeab82 */ /* 0x000e700000000a00 */
[----:B------:R-:W2:Y:S08]  /*169f0*/  @!P3 LDC.64 R234, c[0x0][0x650] ;  /* 0x00019400ffeabb82 */ /* 0x000eb00000000a00 */
[----:B0-----:R-:W0:Y:S01]  /*16a00*/  @!P0 LDC.64 R236, c[0x0][0x650] ;  /* 0x00019400ffec8b82 */ /* 0x001e220000000a00 */
[----:B-1----:R-:W-:-:S04]  /*16a10*/  @!P2 IADD3 R238, P1, P5, R4, UR8, R238 ;  /* 0x0000000804eeac10 */ /* 0x002fc8000fd3e0ee */
[----:B------:R-:W-:Y:S02]  /*16a20*/  @!P2 IADD3.X R239, R3, UR5, R239, P1, P5 ;  /* 0x0000000503efac10 */ /* 0x000fe40008fea4ef */
[----:B--2---:R-:W-:Y:S01]  /*16a30*/  @!P3 IADD3 R234, P1, P5, R4, UR8, R234 ;  /* 0x0000000804eabc10 */ /* 0x004fe2000fd3e0ea */
[----:B------:R-:W-:-:S03]  /*16a40*/  FMUL R11, R240, UR15 ;  /* 0x0000000ff00b7c20 */ /* 0x000fc60008400000 */
[----:B------:R-:W-:Y:S02]  /*16a50*/  @!P3 IADD3.X R235, R3, UR5, R235, P1, P5 ;  /* 0x0000000503ebbc10 */ /* 0x000fe40008fea4eb */
[----:B0-----:R-:W-:Y:S02]  /*16a60*/  @!P0 IADD3 R236, P1, R4, R236, RZ ;  /* 0x000000ec04ec8210 */ /* 0x001fe40007f3e0ff */
[----:B------:R-:W-:-:S03]  /*16a70*/  F2FP.SATFINITE.E4M3.F32.PACK_AB_MERGE_C R11, RZ, R11, RZ ;  /* 0x0000000bff0b723e */ /* 0x000fc600048070ff */
[----:B------:R-:W-:-:S05]  /*16a80*/  @!P0 IMAD.X R237, R3, 0x1, R237, P1 ;  /* 0x0000000103ed8824 */ /* 0x000fca00008e06ed */
[----:B------:R0:W-:Y:S01]  /*16a90*/  @!P0 STG.E.U8 desc[UR12][R236.64+0x78], R11 ;  /* 0x0000780bec008986 */ /* 0x0001e2000c10110c */
[----:B------:R-:W-:-:S04]  /*16aa0*/  ISETP.GE.AND P0, PT, R12, 0x41, PT ;  /* 0x000000410c00780c */ /* 0x000fc80003f06270 */
[C---:B------:R-:W-:Y:S02]  /*16ab0*/  ISETP.LT.OR P1, PT, R0.reuse, 0x1, !P0 ;  /* 0x000000010000780c */ /* 0x040fe40004721670 */
[----:B------:R-:W-:-:S11]  /*16ac0*/  ISETP.LT.OR P4, PT, R0, 0x7a, !P4 ;  /* 0x0000007a0000780c */ /* 0x000fd60006781670 */
[----:B0-----:R-:W0:Y:S08]  /*16ad0*/  @!P1 LDC.64 R236, c[0x0][0x650] ;  /* 0x00019400ffec9b82 */ /* 0x001e300000000a00 */
[----:B------:R-:W1:Y:S01]  /*16ae0*/  @!P4 LDC.64 R240, c[0x0][0x650] ;  /* 0x00019400fff0cb82 */ /* 0x000e620000000a00 */
[----:B------:R-:W-:Y:S02]  /*16af0*/  USHF.L.U32 UR9, UR6, 0x6, URZ ;  /* 0x0000000606097899 */ /* 0x000fe4000800063f */
[----:B------:R-:W-:Y:S01]  /*16b00*/  USHF.L.U64.HI UR14, UR6, 0x6, UR7 ;  /* 0x00000006060e7899 */ /* 0x000fe20008010207 */
[----:B------:R-:W-:-:S03]  /*16b10*/  FMUL R11, R243, UR15 ;  /* 0x0000000ff30b7c20 */ /* 0x000fc60008400000 */
[----:B0-----:R-:W-:-:S04]  /*16b20*/  @!P1 IADD3 R236, P5, P6, R4, UR9, R236 ;  /* 0x0000000904ec9c10 */ /* 0x001fc8000febe0ec */
[----:B------:R-:W-:Y:S02]  /*16b30*/  @!P1 IADD3.X R237, R3, UR14, R237, P5, P6 ;  /* 0x0000000e03ed9c10 */ /* 0x000fe4000afec4ed */
[----:B-1----:R-:W-:Y:S02]  /*16b40*/  @!P4 IADD3 R240, P5, R4, R240, RZ ;  /* 0x000000f004f0c210 */ /* 0x002fe40007fbe0ff */
[----:B------:R-:W-:-:S03]  /*16b50*/  F2FP.SATFINITE.E4M3.F32.PACK_AB_MERGE_C R11, RZ, R11, RZ ;  /* 0x0000000bff0b723e */ /* 0x000fc600048070ff */
[----:B------:R-:W-:-:S05]  /*16b60*/  @!P4 IMAD.X R241, R3, 0x1, R241, P5 ;  /* 0x0000000103f1c824 */ /* 0x000fca00028e06f1 */
[----:B------:R0:W-:Y:S01]  /*16b70*/  @!P4 STG.E.U8 desc[UR12][R240.64+0x79], R11 ;  /* 0x0000790bf000c986 */ /* 0x0001e2000c10110c */
[----:B------:R-:W-:Y:S01]  /*16b80*/  ISETP.LT.OR P4, PT, R0, 0x2, !P0 ;  /* 0x000000020000780c */ /* 0x000fe20004781670 */
[----:B0-----:R-:W-:-:S12]  /*16b90*/  FMUL R11, R242, UR15 ;  /* 0x0000000ff20b7c20 */ /* 0x001fd80008400000 */
[----:B------:R-:W0:Y:S01]  /*16ba0*/  @!P4 LDC.64 R240, c[0x0][0x650] ;  /* 0x00019400fff0cb82 */ /* 0x000e220000000a00 */
[----:B------:R-:W-:-:S05]  /*16bb0*/  F2FP.SATFINITE.E4M3.F32.PACK_AB_MERGE_C R11, RZ, R11, RZ ;  /* 0x0000000bff0b723e */ /* 0x000fca00048070ff */
[----:B------:R1:W-:Y:S01]  /*16bc0*/  @!P2 STG.E.U8 desc[UR12][R238.64+0x78], R11 ;  /* 0x0000780bee00a986 */ /* 0x0003e2000c10110c */
[----:B------:R-:W-:-:S13]  /*16bd0*/  ISETP.LT.OR P2, PT, R0, 0x9, !P0 ;  /* 0x000000090000780c */ /* 0x000fda0004741670 */
[----:B------:R-:W2:Y:S01]  /*16be0*/  @!P2 LDC.64 R242, c[0x0][0x650] ;  /* 0x00019400fff2ab82 */ /* 0x000ea20000000a00 */
[----:B0-----:R-:W-:Y:S02]  /*16bf0*/  @!P4 IADD3 R240, P5, P6, R4, UR9, R240 ;  /* 0x0000000904f0cc10 */ /* 0x001fe4000febe0f0 */
[----:B------:R-:W-:Y:S02]  /*16c00*/  LOP3.LUT R10, R10, 0xfffffffd, RZ, 0xc0, !PT ;  /* 0xfffffffd0a0a7812 */ /* 0x000fe400078ec0ff */
[----:B------:R-:W-:Y:S02]  /*16c10*/  @!P4 IADD3.X R241, R3, UR14, R241, P5, P6 ;  /* 0x0000000e03f1cc10 */ /* 0x000fe4000afec4f1 */
[----:B------:R-:W-:Y:S02]  /*16c20*/  @P2 LOP3.LUT R10, R10, 0x2, RZ, 0xfc, !PT ;  /* 0x000000020a0a2812 */ /* 0x000fe400078efcff */
[----:B--2---:R-:W-:-:S04]  /*16c30*/  @!P2 IADD3 R242, P5, P6, R4, UR9, R242 ;  /* 0x0000000904f2ac10 */ /* 0x004fc8000febe0f2 */
[----:B------:R-:W-:Y:S02]  /*16c40*/  @!P2 IADD3.X R243, R3, UR14, R243, P5, P6 ;  /* 0x0000000e03f3ac10 */ /* 0x000fe4000afec4f3 */
[----:B------:R-:W-:-:S13]  /*16c50*/  ISETP.LT.OR P2, PT, R0, 0xa, !P0 ;  /* 0x0000000a0000780c */ /* 0x000fda0004741670 */
[----:B-1----:R-:W0:Y:S01]  /*16c60*/  @!P2 LDC.64 R238, c[0x0][0x650] ;  /* 0x00019400ffeeab82 */ /* 0x002e220000000a00 */
[----:B------:R-:W-:-:S05]  /*16c70*/  FMUL R11, R244, UR15 ;  /* 0x0000000ff40b7c20 */ /* 0x000fca0008400000 */
[----:B------:R-:W-:Y:S02]  /*16c80*/  F2FP.SATFINITE.E4M3.F32.PACK_AB_MERGE_C R11, RZ, R11, RZ ;  /* 0x0000000bff0b723e */ /* 0x000fe400048070ff */
[----:B0-----:R-:W-:-:S04]  /*16c90*/  @!P2 IADD3 R238, P5, P6, R4, UR9, R238 ;  /* 0x0000000904eeac10 */ /* 0x001fc8000febe0ee */
[----:B------:R-:W-:Y:S02]  /*16ca0*/  @!P2 IADD3.X R239, R3, UR14, R239, P5, P6 ;  /* 0x0000000e03efac10 */ /* 0x000fe4000afec4ef */
[----:B------:R-:W-:Y:S01]  /*16cb0*/  ISETP.LT.OR P2, PT, R0, 0x11, !P0 ;  /* 0x000000110000780c */ /* 0x000fe20004741670 */
[----:B------:R0:W-:-:S12]  /*16cc0*/  @!P3 STG.E.U8 desc[UR12][R234.64+0x79], R11 ;  /* 0x0000790bea00b986 */ /* 0x0001d8000c10110c */
[----:B0-----:R-:W0:Y:S01]  /*16cd0*/  @!P2 LDC.64 R234, c[0x0][0x650] ;  /* 0x00019400ffeaab82 */ /* 0x001e220000000a00 */
        /* <DEDUP_REMOVED lines=11> */
[----:B------:R-:W-:-:S04]  /*16d90*/  ISETP.GE.AND P1, PT, R12, 0x49, PT ;  /* 0x000000490c00780c */ /* 0x000fc80003f26270 */
[----:B------:R-:W-:Y:S01]  /*16da0*/  ISETP.LT.OR P3, PT, R0, 0x1, !P1 ;  /* 0x000000010000780c */ /* 0x000fe20004f61670 */
[----:B------:R0:W-:-:S12]  /*16db0*/  @!P4 STG.E.U8 desc[UR12][R240.64+0x1], R153 ;  /* 0x00000199f000c986 */ /* 0x0001d8000c10110c */
[----:B0-----:R-:W0:Y:S01]  /*16dc0*/  @!P3 LDC.64 R240, c[0x0][0x650] ;  /* 0x00019400fff0bb82 */ /* 0x001e220000000a00 */
[----:B------:R-:W-:Y:S01]  /*16dd0*/  IMAD.U32 R13, RZ, RZ, UR8 ;  /* 0x00000008ff0d7e24 */ /* 0x000fe2000f8e00ff */
[----:B------:R-:W-:Y:S01]  /*16de0*/  ISETP.LT.OR P2, PT, R0, 0x19, !P0 ;  /* 0x000000190000780c */ /* 0x000fe20004741670 */
[----:B------:R-:W-:-:S03]  /*16df0*/  IMAD.U32 R11, RZ, RZ, UR5 ;  /* 0x00000005ff0b7e24 */ /* 0x000fc6000f8e00ff */
[----:B------:R-:W-:-:S04]  /*16e00*/  @!P3 IADD3 R13, P5, P6, R13, UR9, R4 ;  /* 0x000000090d0dbc10 */ /* 0x000fc8000febe004 */
[----:B------:R-:W-:-:S05]  /*16e10*/  @!P3 IADD3.X R11, R11, UR14, R3, P5, P6 ;  /* 0x0000000e0b0bbc10 */ /* 0x000fca000afec403 */
[----:B------:R-:W1:Y:S01]  /*16e20*/  @!P2 LDC.64 R152, c[0x0][0x650] ;  /* 0x00019400ff98ab82 */ /* 0x000e620000000a00 */
[----:B0-----:R-:W-:-:S05]  /*16e30*/  @!P3 IADD3 R240, P4, R13, R240, RZ ;  /* 0x000000f00df0b210 */ /* 0x001fca0007f9e0ff */
[----:B------:R-:W-:Y:S01]  /*16e40*/  @!P3 IMAD.X R241, R11, 0x1, R241, P4 ;  /* 0x000000010bf1b824 */ /* 0x000fe200020e06f1 */
[----:B------:R-:W-:Y:S01]  /*16e50*/  ISETP.LT.OR P4, PT, R0, 0x2, !P1 ;  /* 0x000000020000780c */ /* 0x000fe20004f81670 */
[----:B------:R-:W-:-:S12]  /*16e60*/  FMUL R154, R154, UR15 ;  /* 0x0000000f9a9a7c20 */ /* 0x000fd80008400000 */
[----:B------:R-:W0:Y:S01]  /*16e70*/  @!P4 LDC.64 R244, c[0x0][0x650] ;  /* 0x00019400fff4cb82 */ /* 0x000e220000000a00 */
[----:B------:R-:W-:Y:S01]  /*16e80*/  F2FP.SATFINITE.E4M3.F32.PACK_AB_MERGE_C R154, RZ, R154, RZ ;  /* 0x0000009aff9a723e */ /* 0x000fe200048070ff */
[----:B------:R-:W-:Y:S01]  /*16e90*/  IMAD.U32 R13, RZ, RZ, UR8 ;  /* 0x00000008ff0d7e24 */ /* 0x000fe2000f8e00ff */
[----:B-1----:R-:W-:Y:S01]  /*16ea0*/  @!P2 IADD3 R152, P5, P6, R4, UR9, R152 ;  /* 0x000000090498ac10 */ /* 0x002fe2000febe098 */
[----:B------:R-:W-:Y:S02]  /*16eb0*/  IMAD.U32 R11, RZ, RZ, UR5 ;  /* 0x00000005ff0b7e24 */ /* 0x000fe4000f8e00ff */
[----:B------:R1:W-:Y:S01]  /*16ec0*/  @!P3 STG.E.U8 desc[UR12][R240.64], R154 ;  /* 0x0000009af000b986 */ /* 0x0003e2000c10110c */
[----:B------:R-:W-:Y:S02]  /*16ed0*/  @!P2 IADD3.X R153, R3, UR14, R153, P5, P6 ;  /* 0x0000000e0399ac10 */ /* 0x000fe4000afec499 */
[----:B------:R-:W-:-:S04]  /*16ee0*/  @!P4 IADD3 R13, P3, P5, R13, UR9, R4 ;  /* 0x000000090d0dcc10 */ /* 0x000fc8000fd7e004 */
[----:B------:R-:W-:Y:S02]  /*16ef0*/  @!P4 IADD3.X R11, R11, UR14, R3, P3, P5 ;  /* 0x0000000e0b0bcc10 */ /* 0x000fe40009fea403 */
[----:B0-----:R-:W-:-:S05]  /*16f00*/  @!P4 IADD3 R244, P3, R13, R244, RZ ;  /* 0x000000f40df4c210 */ /* 0x001fca0007f7e0ff */
[----:B------:R-:W-:Y:S01]  /*16f10*/  @!P4 IMAD.X R245, R11, 0x1, R245, P3 ;  /* 0x000000010bf5c824 */ /* 0x000fe200018e06f5 */
[----:B------:R-:W-:-:S13]  /*16f20*/  ISETP.LT.OR P3, PT, R0, 0x1a, !P0 ;  /* 0x0000001a0000780c */ /* 0x000fda0004761670 */
[----:B-1----:R-:W0:Y:S01]  /*16f30*/  @!P3 LDC.64 R240, c[0x0][0x650] ;  /* 0x00019400fff0bb82 */ /* 0x002e220000000a00 */
[C---:B------:R-:W-:Y:S02]  /*16f40*/  LOP3.LUT P2, RZ, R10.reuse, 0x2, RZ, 0xc0, !PT ;  /* 0x000000020aff7812 */ /* 0x040fe4000784c0ff */
[----:B------:R-:W-:Y:S01]  /*16f50*/  LOP3.LUT R10, R10, 0xfffffffe, RZ, 0xc0, !PT ;  /* 0xfffffffe0a0a7812 */ /* 0x000fe200078ec0ff */
[----:B------:R-:W-:-:S03]  /*16f60*/  FMUL R155, R155, UR15 ;  /* 0x0000000f9b9b7c20 */ /* 0x000fc60008400000 */
[----:B------:R-:W-:Y:S01]  /*16f70*/  @P3 LOP3.LUT R10, R10, 0x1, RZ, 0xfc, !PT ;  /* 0x000000010a0a3812 */ /* 0x000fe200078efcff */
[----:B------:R-:W-:Y:S01]  /*16f80*/  FMUL R156, R156, UR15 ;  /* 0x0000000f9c9c7c20 */ /* 0x000fe20008400000 */
[----:B------:R-:W-:Y:S02]  /*16f90*/  F2FP.SATFINITE.E4M3.F32.PACK_AB_MERGE_C R155, RZ, R155, RZ ;  /* 0x0000009bff9b723e */ /* 0x000fe400048070ff */
[----:B0-----:R-:W-:-:S04]  /*16fa0*/  @!P3 IADD3 R240, P5, P6, R4, UR9, R240 ;  /* 0x0000000904f0bc10 */ /* 0x001fc8000febe0f0 */
[----:B------:R-:W-:Y:S02]  /*16fb0*/  @!P3 IADD3.X R241, R3, UR14, R241, P5, P6 ;  /* 0x0000000e03f1bc10 */ /* 0x000fe4000afec4f1 */
[C---:B------:R-:W-:Y:S02]  /*16fc0*/  ISETP.LT.OR P6, PT, R0.reuse, 0x21, !P0 ;  /* 0x000000210000780c */ /* 0x040fe400047c1670 */
[----:B------:R-:W-:Y:S01]  /*16fd0*/  ISETP.LT.OR P3, PT, R0, 0x22, !P0 ;  /* 0x000000220000780c */ /* 0x000fe20004761670 */
[----:B------:R0:W-:Y:S01]  /*16fe0*/  @!P4 STG.E.U8 desc[UR12][R244.64+0x1], R155 ;  /* 0x0000019bf400c986 */ /* 0x0001e2000c10110c */
[----:B------:R-:W-:-:S05]  /*16ff0*/  F2FP.SATFINITE.E4M3.F32.PACK_AB_MERGE_C R156, RZ, R156, RZ ;  /* 0x0000009cff9c723e */ /* 0x000fca00048070ff */
[----:B------:R1:W-:Y:S04]  /*17000*/  @!P2 STG.E.U8 desc[UR12][R242.64+0x8], R156 ;  /* 0x0000089cf200a986 */ /* 0x0003e8000c10110c */
[----:B0-----:R-:W0:Y:S08]  /*17010*/  @!P6 LDC.64 R154, c[0x0][0x650] ;  /* 0x00019400ff9aeb82 */ /* 0x001e300000000a00 */
[----:B-1----:R-:W1:Y:S01]  /*17020*/  @!P3 LDC.64 R242, c[0x0][0x650] ;  /* 0x00019400fff2bb82 */ /* 0x002e620000000a00 */
[----:B------:R-:W-:Y:S01]  /*17030*/  FMUL R157, R157, UR15 ;  /* 0x0000000f9d9d7c20 */ /* 0x000fe20008400000 */
[----:B0-----:R-:W-:-:S04]  /*17040*/  @!P6 IADD3 R154, P4, P5, R4, UR9, R154 ;  /* 0x00000009049aec10 */ /* 0x001fc8000fd9e09a */
[C---:B------:R-:W-:Y:S02]  /*17050*/  @!P6 IADD3.X R155, R3.reuse, UR14, R155, P4, P5 ;  /* 0x0000000e039bec10 */ /* 0x040fe4000a7ea49b */
[----:B-1----:R-:W-:Y:S02]  /*17060*/  @!P3 IADD3 R242, P2, P4, R4, UR9, R242 ;  /* 0x0000000904f2bc10 */ /* 0x002fe4000fc5e0f2 */
[C---:B------:R-:W-:Y:S02]  /*17070*/  ISETP.LT.OR P6, PT, R0.reuse, 0xa, !P0 ;  /* 0x0000000a0000780c */ /* 0x040fe400047c1670 */
[----:B------:R-:W-:Y:S02]  /*17080*/  @!P3 IADD3.X R243, R3, UR14, R243, P2, P4 ;  /* 0x0000000e03f3bc10 */ /* 0x000fe400097e84f3 */
[----:B------:R-:W-:Y:S02]  /*17090*/  ISETP.LT.OR P2, PT, R0, 0x9, !P1 ;  /* 0x000000090000780c */ /* 0x000fe40004f41670 */
[----:B------:R-:W-:-:S02]  /*170a0*/  F2FP.SATFINITE.E4M3.F32.PACK_AB_MERGE_C R157, RZ, R157, RZ ;  /* 0x0000009dff9d723e */ /* 0x000fc400048070ff */
[----:B------:R-:W-:-:S05]  /*170b0*/  ISETP.LT.OR P3, PT, R0, 0x29, !P0 ;  /* 0x000000290000780c */ /* 0x000fca0004761670 */
[----:B------:R0:W-:Y:S04]  /*170c0*/  @!P6 STG.E.U8 desc[UR12][R238.64+0x9], R157 ;  /* 0x0000099dee00e986 */ /* 0x0001e8000c10110c */
[----:B0-----:R-:W0:Y:S01]  /*170d0*/  @!P2 LDC.64 R238, c[0x0][0x650] ;  /* 0x00019400ffeeab82 */ /* 0x001e220000000a00 */
[----:B------:R-:W-:-:S07]  /*170e0*/  IMAD.U32 R13, RZ, RZ, UR8 ;  /* 0x00000008ff0d7e24 */ /* 0x000fce000f8e00ff */
[----:B------:R-:W1:Y:S01]  /*170f0*/  @!P3 LDC.64 R156, c[0x0][0x650] ;  /* 0x00019400ff9cbb82 */ /* 0x000e620000000a00 */
[----:B------:R-:W-:Y:S01]  /*17100*/  IMAD.U32 R11, RZ, RZ, UR5 ;  /* 0x00000005ff0b7e24 */ /* 0x000fe2000f8e00ff */
[----:B------:R-:W-:Y:S01]  /*17110*/  @!P2 IADD3 R13, P4, P5, R13, UR9, R4 ;  /* 0x000000090d0dac10 */ /* 0x000fe2000fd9e004 */
[----:B------:R-:W-:-:S03]  /*17120*/  FMUL R158, R158, UR15 ;  /* 0x0000000f9e9e7c20 */ /* 0x000fc60008400000 */
[----:B------:R-:W-:Y:S02]  /*17130*/  @!P2 IADD3.X R11, R11, UR14, R3, P4, P5 ;  /* 0x0000000e0b0bac10 */ /* 0x000fe4000a7ea403 */
[----:B------:R-:W-:Y:S02]  /*17140*/  F2FP.SATFINITE.E4M3.F32.PACK_AB_MERGE_C R158, RZ, R158, RZ ;  /* 0x0000009eff9e723e */ /* 0x000fe400048070ff */
[----:B0-----:R-:W-:-:S05]  /*17150*/  @!P2 IADD3 R238, P4, R13, R238, RZ ;  /* 0x000000ee0deea210 */ /* 0x001fca0007f9e0ff */
[----:B------:R-:W-:Y:S01]  /*17160*/  @!P2 IMAD.X R239, R11, 0x1, R239, P4 ;  /* 0x000000010befa824 */ /* 0x000fe200020e06ef */
[----:B-1----:R-:W-:-:S04]  /*17170*/  @!P3 IADD3 R156, P5, P6, R4, UR9, R156 ;  /* 0x00000009049cbc10 */ /* 0x002fc8000febe09c */
[----:B------:R0:W-:Y:S01]  /*17180*/  @!P2 STG.E.U8 desc[UR12][R238.64+0x8], R158 ;  /* 0x0000089eee00a986 */ /* 0x0001e2000c10110c */
[C---:B------:R-:W-:Y:S02]  /*17190*/  ISETP.LT.OR P2, PT, R0.reuse, 0xa, !P1 ;  /* 0x0000000a0000780c */ /* 0x040fe40004f41670 */
[----:B------:R-:W-:Y:S02]  /*171a0*/  @!P3 IADD3.X R157, R3, UR14, R157, P5, P6 ;  /* 0x0000000e039dbc10 */ /* 0x000fe4000afec49d */
[----:B------:R-:W-:-:S09]  /*171b0*/  ISETP.LT.OR P3, PT, R0, 0x2a, !P0 ;  /* 0x0000002a0000780c */ /* 0x000fd20004761670 */
[----:B------:R-:W1:Y:S08]  /*171c0*/  @!P2 LDC.64 R244, c[0x0][0x650] ;  /* 0x00019400fff4ab82 */ /* 0x000e700000000a00 */
[----:B0-----:R-:W0:Y:S01]  /*171d0*/  @!P3 LDC.64 R238, c[0x0][0x650] ;  /* 0x00019400ffeebb82 */ /* 0x001e220000000a00 */
[----:B------:R-:W-:Y:S02]  /*171e0*/  IMAD.U32 R13, RZ, RZ, UR8 ;  /* 0x00000008ff0d7e24 */ /* 0x000fe4000f8e00ff */
[----:B------:R-:W-:-:S03]  /*171f0*/  IMAD.U32 R11, RZ, RZ, UR5 ;  /* 0x00000005ff0b7e24 */ /* 0x000fc6000f8e00ff */
[----:B------:R-:W-:-:S04]  /*17200*/  @!P2 IADD3 R13, P4, P5, R13, UR9, R4 ;  /* 0x000000090d0dac10 */ /* 0x000fc8000fd9e004 */
[----:B------:R-:W-:Y:S02]  /*17210*/  @!P2 IADD3.X R11, R11, UR14, R3, P4, P5 ;  /* 0x0000000e0b0bac10 */ /* 0x000fe4000a7ea403 */
[----:B-1----:R-:W-:-:S05]  /*17220*/  @!P2 IADD3 R244, P4, R13, R244, RZ ;  /* 0x000000f40df4a210 */ /* 0x002fca0007f9e0ff */
[----:B------:R-:W-:Y:S01]  /*17230*/  @!P2 IMAD.X R245, R11, 0x1, R245, P4 ;  /* 0x000000010bf5a824 */ /* 0x000fe200020e06f5 */
[----:B0-----:R-:W-:Y:S01]  /*17240*/  @!P3 IADD3 R238, P4, P5, R4, UR9, R238 ;  /* 0x0000000904eebc10 */ /* 0x001fe2000fd9e0ee */
[----:B------:R-:W-:-:S03]  /*17250*/  FMUL R159, R159, UR15 ;  /* 0x0000000f9f9f7c20 */ /* 0x000fc60008400000 */
[----:B------:R-:W-:Y:S02]  /*17260*/  @!P3 IADD3.X R239, R3, UR14, R239, P4, P5 ;  /* 0x0000000e03efbc10 */ /* 0x000fe4000a7ea4ef */
[----:B------:R-:W-:Y:S01]  /*17270*/  ISETP.LT.OR P3, PT, R0, 0x11, !P0 ;  /* 0x000000110000780c */ /* 0x000fe20004761670 */
[----:B------:R-:W-:Y:S01]  /*17280*/  FMUL R160, R160, UR15 ;  /* 0x0000000fa0a07c20 */ /* 0x000fe20008400000 */
[----:B------:R-:W-:Y:S02]  /*17290*/  F2FP.SATFINITE.E4M3.F32.PACK_AB_MERGE_C R159, RZ, R159, RZ ;  /* 0x0000009fff9f723e */ /* 0x000fe400048070ff */
[C---:B------:R-:W-:Y:S02]  /*172a0*/  ISETP.LT.OR P6, PT, R0.reuse, 0x31, !P0 ;  /* 0x000000310000780c */ /* 0x040fe400047c1670 */
[----:B------:R-:W-:Y:S01]  /*172b0*/  F2FP.SATFINITE.E4M3.F32.PACK_AB_MERGE_C R160, RZ, R160, RZ ;  /* 0x000000a0ffa0723e */ /* 0x000fe200048070ff */
[----:B------:R0:W-:Y:S06]  /*172c0*/  @!P2 STG.E.U8 desc[UR12][R244.64+0x9], R159 ;  /* 0x0000099ff400a986 */ /* 0x0001ec000c10110c */
[----:B------:R1:W-:Y:S01]  /*172d0*/  @!P3 STG.E.U8 desc[UR12][R234.64+0x10], R160 ;  /* 0x000010a0ea00b986 */ /* 0x0003e2000c10110c */
[----:B------:R-:W-:-:S03]  /*172e0*/  ISETP.LT.OR P3, PT, R0, 0x32, !P0 ;  /* 0x000000320000780c */ /* 0x000fc60004761670 */
[----:B0-----:R-:W0:Y:S10]  /*172f0*/  @!P6 LDC.64 R158, c[0x0][0x650] ;  /* 0x00019400ff9eeb82 */ /* 0x001e340000000a00 */
[----:B-1----:R-:W1:Y:S01]  /*17300*/  @!P3 LDC.64 R234, c[0x0][0x650] ;  /* 0x00019400ffeabb82 */ /* 0x002e620000000a00 */
[----:B------:R-:W-:Y:S01]  /*17310*/  FMUL R161, R161, UR15 ;  /* 0x0000000fa1a17c20 */ /* 0x000fe20008400000 */
[----:B0-----:R-:W-:-:S04]  /*17320*/  @!P6 IADD3 R158, P2, P4, R4, UR9, R158 ;  /* 0x00000009049eec10 */ /* 0x001fc8000fc5e09e */
[----:B------:R-:W-:Y:S02]  /*17330*/  @!P6 IADD3.X R159, R3, UR14, R159, P2, P4 ;  /* 0x0000000e039fec10 */ /* 0x000fe400097e849f */
[----:B-1----:R-:W-:-:S04]  /*17340*/  @!P3 IADD3 R234, P2, P4, R4, UR9, R234 ;  /* 0x0000000904eabc10 */ /* 0x002fc8000fc5e0ea */
[----:B------:R-:W-:Y:S02]  /*17350*/  @!P3 IADD3.X R235, R3, UR14, R235, P2, P4 ;  /* 0x0000000e03ebbc10 */ /* 0x000fe400097e84eb */
[C---:B------:R-:W-:Y:S02]  /*17360*/  ISETP.LT.OR P3, PT, R0.reuse, 0x12, !P0 ;  /* 0x000000120000780c */ /* 0x040fe40004761670 */
[----:B------:R-:W-:Y:S02]  /*17370*/  ISETP.LT.OR P2, PT, R0, 0x11, !P1 ;  /* 0x000000110000780c */ /* 0x000fe40004f41670 */
[----:B------:R-:W-:-:S09]  /*17380*/  F2FP.SATFINITE.E4M3.F32.PACK_AB_MERGE_C R161, RZ, R161, RZ ;  /* 0x000000a1ffa1723e */ /* 0x000fd200048070ff */
[----:B------:R0:W-:Y:S02]  /*17390*/  @!P3 STG.E.U8 desc[UR12][R236.64+0x11], R161 ;  /* 0x000011a1ec00b986 */ /* 0x0001e4000c10110c */
[----:B0-----:R-:W0:Y:S01]  /*173a0*/  @!P2 LDC.64 R160, c[0x0][0x650] ;  /* 0x00019400ffa0ab82 */ /* 0x001e220000000a00 */
[----:B------:R-:W-:Y:S01]  /*173b0*/  IMAD.U32 R13, RZ, RZ, UR8 ;  /* 0x00000008ff0d7e24 */ /* 0x000fe2000f8e00ff */
[----:B------:R-:W-:Y:S01]  /*173c0*/  ISETP.LT.OR P3, PT, R0, 0x39, !P0 ;  /* 0x000000390000780c */ /* 0x000fe20004761670 */
[----:B------:R-:W-:-:S03]  /*173d0*/  IMAD.U32 R11, RZ, RZ, UR5 ;  /* 0x00000005ff0b7e24 */ /* 0x000fc6000f8e00ff */
[----:B------:R-:W-:Y:S01]  /*173e0*/  @!P2 IADD3 R13, P4, P5, R13, UR9, R4 ;  /* 0x000000090d0dac10 */ /* 0x000fe2000fd9e004 */
[----:B------:R-:W-:-:S03]  /*173f0*/  FMUL R162, R162, UR15 ;  /* 0x0000000fa2a27c20 */ /* 0x000fc60008400000 */
[----:B------:R-:W-:Y:S02]  /*17400*/  @!P2 IADD3.X R11, R11, UR14, R3, P4, P5 ;  /* 0x0000000e0b0bac10 */ /* 0x000fe4000a7ea403 */
[----:B------:R-:W-:-:S03]  /*17410*/  F2FP.SATFINITE.E4M3.F32.PACK_AB_MERGE_C R162, RZ, R162, RZ ;  /* 0x000000a2ffa2723e */ /* 0x000fc600048070ff */
[----:B------:R-:W1:Y:S01]  /*17420*/  @!P3 LDC.64 R236, c[0x0][0x650] ;  /* 0x00019400ffecbb82 */ /* 0x000e620000000a00 */
[----:B0-----:R-:W-:-:S05]  /*17430*/  @!P2 IADD3 R160, P4, R13, R160, RZ ;  /* 0x000000a00da0a210 */ /* 0x001fca0007f9e0ff */
[----:B------:R-:W-:-:S05]  /*17440*/  @!P2 IMAD.X R161, R11, 0x1, R161, P4 ;  /* 0x000000010ba1a824 */ /* 0x000fca00020e06a1 */
[----:B------:R0:W-:Y:S01]  /*17450*/  @!P2 STG.E.U8 desc[UR12][R160.64+0x10], R162 ;  /* 0x000010a2a000a986 */ /* 0x0001e2000c10110c */
[----:B------:R-:W-:Y:S02]  /*17460*/  ISETP.LT.OR P2, PT, R0, 0x12, !P1 ;  /* 0x000000120000780c */ /* 0x000fe40004f41670 */
[----:B------:R-:W-:Y:S02]  /*17470*/  LOP3.LUT R7, R7, 0xfffffffe, RZ, 0xc0, !PT ;  /* 0xfffffffe07077812 */ /* 0x000fe400078ec0ff */
[----:B-1----:R-:W-:Y:S01]  /*17480*/  @!P3 IADD3 R236, P5, P6, R4, UR9, R236 ;  /* 0x0000000904ecbc10 */ /* 0x002fe2000febe0ec */
[----:B------:R-:W-:-:S08]  /*17490*/  IMAD.U32 R11, RZ, RZ, UR8 ;  /* 0x00000008ff0b7e24 */ /* 0x000fd0000f8e00ff */
[----:B0-----:R-:W0:Y:S01]  /*174a0*/  @!P2 LDC.64 R160, c[0x0][0x650] ;  /* 0x00019400ffa0ab82 */ /* 0x001e220000000a00 */
[----:B------:R-:W-:Y:S02]  /*174b0*/  @P3 LOP3.LUT R7, R7, 0x1, RZ, 0xfc, !PT ;  /* 0x0000000107073812 */ /* 0x000fe400078efcff */
[----:B------:R-:W-:Y:S02]  /*174c0*/  @!P3 IADD3.X R237, R3, UR14, R237, P5, P6 ;  /* 0x0000000e03edbc10 */ /* 0x000fe4000afec4ed */
[----:B------:R-:W-:Y:S01]  /*174d0*/  LOP3.LUT P3, RZ, R10, 0x1, RZ, 0xc0, !PT ;  /* 0x000000010aff7812 */ /* 0x000fe2000786c0ff */
[----:B------:R-:W-:Y:S01]  /*174e0*/  IMAD.U32 R10, RZ, RZ, UR5 ;  /* 0x00000005ff0a7e24 */ /* 0x000fe2000f8e00ff */
[----:B------:R-:W-:-:S04]  /*174f0*/  @!P2 IADD3 R11, P4, P5, R11, UR9, R4 ;  /* 0x000000090b0bac10 */ /* 0x000fc8000fd9e004 */
[----:B------:R-:W-:Y:S02]  /*17500*/  @!P2 IADD3.X R10, R10, UR14, R3, P4, P5 ;  /* 0x0000000e0a0aac10 */ /* 0x000fe4000a7ea403 */
[----:B------:R-:W-:Y:S02]  /*17510*/  ISETP.LT.OR P5, PT, R0, 0x3a, !P0 ;  /* 0x0000003a0000780c */ /* 0x000fe400047a1670 */
[----:B0-----:R-:W-:-:S05]  /*17520*/  @!P2 IADD3 R160, P4, R11, R160, RZ ;  /* 0x000000a00ba0a210 */ /* 0x001fca0007f9e0ff */
[----:B------:R-:W-:-:S06]  /*17530*/  @!P2 IMAD.X R161, R10, 0x1, R161, P4 ;  /* 0x000000010aa1a824 */ /* 0x000fcc00020e06a1 */
[----:B------:R-:W0:Y:S01]  /*17540*/  @!P5 LDC.64 R10, c[0x0][0x650] ;  /* 0x00019400ff0adb82 */ /* 0x000e220000000a00 */
[----:B------:R-:W-:Y:S01]  /*17550*/  LOP3.LUT R6, R6, 0x7fffffff, RZ, 0xc0, !PT ;  /* 0x7fffffff06067812 */ /* 0x000fe200078ec0ff */
[----:B------:R-:W-:-:S03]  /*17560*/  FMUL R163, R163, UR15 ;  /* 0x0000000fa3a37c20 */ /* 0x000fc60008400000 */
[----:B------:R-:W-:Y:S02]  /*17570*/  @P5 LOP3.LUT R6, R6, 0x80000000, RZ, 0xfc, !PT ;  /* 0x8000000006065812 */ /* 0x000fe400078efcff */
[----:B------:R-:W-:Y:S02]  /*17580*/  F2FP.SATFINITE.E4M3.F32.PACK_AB_MERGE_C R163, RZ, R163, RZ ;  /* 0x000000a3ffa3723e */ /* 0x000fe400048070ff */
[----:B0-----:R-:W-:-:S04]  /*17590*/  @!P5 IADD3 R10, P4, P6, R4, UR9, R10 ;  /* 0x00000009040adc10 */ /* 0x001fc8000fe9e00a */
[----:B------:R-:W-:Y:S02]  /*175a0*/  @!P5 IADD3.X R11, R3, UR14, R11, P4, P6 ;  /* 0x0000000e030bdc10 */ /* 0x000fe4000a7ec40b */
[----:B------:R-:W-:Y:S01]  /*175b0*/  ISETP.LT.OR P5, PT, R0, 0x41, !P0 ;  /* 0x000000410000780c */ /* 0x000fe200047a1670 */
[----:B------:R0:W-:-:S12]  /*175c0*/  @!P2 STG.E.U8 desc[UR12][R160.64+0x11], R163 ;  /* 0x000011a3a000a986 */ /* 0x0001d8000c10110c */
[----:B0-----:R-:W0:Y:S01]  /*175d0*/  @!P5 LDC.64 R160, c[0x0][0x650] ;  /* 0x00019400ffa0db82 */ /* 0x001e220000000a00 */
[----:B------:R-:W-:Y:S02]  /*175e0*/  LOP3.LUT R7, R7, 0xfffffeff, RZ, 0xc0, !PT ;  /* 0xfffffeff07077812 */ /* 0x000fe400078ec0ff */
[----:B------:R-:W-:Y:S02]  /*175f0*/  ISETP.LT.OR P6, PT, R0, 0x19, !P0 ;  /* 0x000000190000780c */ /* 0x000fe400047c1670 */
[----:B------:R-:W-:Y:S01]  /*17600*/  @P5 LOP3.LUT R7, R7, 0x100, RZ, 0xfc, !PT ;  /* 0x0000010007075812 */ /* 0x000fe200078efcff */
        /* <DEDUP_REMOVED lines=14> */
[----:B------:R-:W-:Y:S01]  /*176f0*/  LOP3.LUT R7, R7, 0xfffffff7, RZ, 0xc0, !PT ;  /* 0xfffffff707077812 */ /* 0x000fe200078ec0ff */
[----:B------:R-:W-:-:S03]  /*17700*/  IMAD.U32 R162, RZ, RZ, UR8 ;  /* 0x00000008ffa27e24 */ /* 0x000fc6000f8e00ff */
[----:B------:R-:W-:Y:S01]  /*17710*/  @P5 LOP3.LUT R7, R7, 0x8, RZ, 0xfc, !PT ;  /* 0x0000000807075812 */ /* 0x000fe200078efcff */
[----:B------:R-:W-:Y:S01]  /*17720*/  IMAD.U32 R13, RZ, RZ, UR5 ;  /* 0x00000005ff0d7e24 */ /* 0x000fe2000f8e00ff */
[----:B------:R-:W-:Y:S02]  /*17730*/  ISETP.LT.OR P5, PT, R0, 0x49, !P0 ;  /* 0x000000490000780c */ /* 0x000fe400047a1670 */
[----:B------:R-:W-:Y:S01]  /*17740*/  @!P2 IADD3 R162, P4, P6, R162, UR9, R4 ;  /* 0x00000009a2a2ac10 */ /* 0x000fe2000fe9e004 */
[----:B------:R-:W-:-:S03]  /*17750*/  FMUL R166, R166, UR15 ;  /* 0x0000000fa6a67c20 */ /* 0x000fc60008400000 */
[----:B------:R-:W-:Y:S02]  /*17760*/  @!P2 IADD3.X R13, R13, UR14, R3, P4, P6 ;  /* 0x0000000e0d0dac10 */ /* 0x000fe4000a7ec403 */
[----:B------:R-:W-:Y:S02]  /*17770*/  F2FP.SATFINITE.E4M3.F32.PACK_AB_MERGE_C R166, RZ, R166, RZ ;  /* 0x000000a6ffa6723e */ /* 0x000fe400048070ff */
[----:B0-----:R-:W-:-:S03]  /*17780*/  @!P2 IADD3 R164, P3, R162, R164, RZ ;  /* 0x000000a4a2a4a210 */ /* 0x001fc60007f7e0ff */
[----:B------:R-:W0:Y:S02]  /*17790*/  @!P5 LDC.64 R162, c[0x0][0x650] ;  /* 0x00019400ffa2db82 */ /* 0x000e240000000a00 */
[----:B------:R-:W-:-:S05]  /*177a0*/  @!P2 IMAD.X R165, R13, 0x1, R165, P3 ;  /* 0x000000010da5a824 */ /* 0x000fca00018e06a5 */
[----:B------:R1:W-:Y:S01]  /*177b0*/  @!P2 STG.E.U8 desc[UR12][R164.64+0x18], R166 ;  /* 0x000018a6a400a986 */ /* 0x0003e2000c10110c */
[----:B------:R-:W-:Y:S02]  /*177c0*/  ISETP.LT.OR P2, PT, R0, 0x1a, !P1 ;  /* 0x0000001a0000780c */ /* 0x000fe40004f41670 */
[----:B------:R-:W-:-:S11]  /*177d0*/  LOP3.LUT R7, R7, 0xfffff7ff, RZ, 0xc0, !PT ;  /* 0xfffff7ff07077812 */ /* 0x000fd600078ec0ff */
[----:B------:R-:W2:Y:S01]  /*177e0*/  @!P2 LDC.64 R240, c[0x0][0x650] ;  /* 0x00019400fff0ab82 */ /* 0x000ea20000000a00 */
[----:B0-----:R-:W-:Y:S02]  /*177f0*/  @!P5 IADD3 R162, P4, P6, R4, UR9, R162 ;  /* 0x0000000904a2dc10 */ /* 0x001fe4000fe9e0a2 */
[----:B------:R-:W-:Y:S02]  /*17800*/  @P5 LOP3.LUT R7, R7, 0x800, RZ, 0xfc, !PT ;  /* 0x0000080007075812 */ /* 0x000fe400078efcff */
[----:B------:R-:W-:Y:S02]  /*17810*/  @!P5 IADD3.X R163, R3, UR14, R163, P4, P6 ;  /* 0x0000000e03a3dc10 */ /* 0x000fe4000a7ec4a3 */
[----:B------:R-:W-:Y:S01]  /*17820*/  ISETP.LT.OR P5, PT, R0, 0x4a, !P0 ;  /* 0x0000004a0000780c */ /* 0x000fe200047a1670 */
[----:B-1----:R-:W-:Y:S02]  /*17830*/  IMAD.U32 R164, RZ, RZ, UR8 ;  /* 0x00000008ffa47e24 */ /* 0x002fe4000f8e00ff */
[----:B------:R-:W-:-:S03]  /*17840*/  IMAD.U32 R13, RZ, RZ, UR5 ;  /* 0x00000005ff0d7e24 */ /* 0x000fc6000f8e00ff */
[----:B------:R-:W-:-:S04]  /*17850*/  @!P2 IADD3 R164, P3, P4, R164, UR9, R4 ;  /* 0x00000009a4a4ac10 */ /* 0x000fc8000fc7e004 */
[----:B------:R-:W-:Y:S02]  /*17860*/  @!P2 IADD3.X R13, R13, UR14, R3, P3, P4 ;  /* 0x0000000e0d0dac10 */ /* 0x000fe40009fe8403 */
[----:B--2---:R-:W-:Y:S02]  /*17870*/  @!P2 IADD3 R240, P3, R164, R240, RZ ;  /* 0x000000f0a4f0a210 */ /* 0x004fe40007f7e0ff */
[----:B------:R-:W0:Y:S01]  /*17880*/  @!P5 LDC.64 R164, c[0x0][0x650] ;  /* 0x00019400ffa4db82 */ /* 0x000e220000000a00 */
[----:B------:R-:W-:Y:S02]  /*17890*/  LOP3.LUT R7, R7, 0xfffffbff, RZ, 0xc0, !PT ;  /* 0xfffffbff07077812 */ /* 0x000fe400078ec0ff */
[----:B------:R-:W-:Y:S01]  /*178a0*/  @!P2 IMAD.X R241, R13, 0x1, R241, P3 ;  /* 0x000000010df1a824 */ /* 0x000fe200018e06f1 */
[----:B------:R-:W-:Y:S01]  /*178b0*/  ISETP.LT.OR P6, PT, R0, 0x51, !P0 ;  /* 0x000000510000780c */ /* 0x000fe200047c1670 */
[----:B------:R-:W-:Y:S01]  /*178c0*/  FMUL R167, R167, UR15 ;  /* 0x0000000fa7a77c20 */ /* 0x000fe20008400000 */
[----:B------:R-:W-:Y:S01]  /*178d0*/  @P5 LOP3.LUT R7, R7, 0x400, RZ, 0xfc, !PT ;  /* 0x0000040007075812 */ /* 0x000fe200078efcff */
[----:B------:R-:W-:-:S03]  /*178e0*/  FMUL R168, R168, UR15 ;  /* 0x0000000fa8a87c20 */ /* 0x000fc60008400000 */
[----:B------:R-:W-:Y:S02]  /*178f0*/  F2FP.SATFINITE.E4M3.F32.PACK_AB_MERGE_C R167, RZ, R167, RZ ;  /* 0x000000a7ffa7723e */ /* 0x000fe400048070ff */
[----:B0-----:R-:W-:-:S04]  /*17900*/  @!P5 IADD3 R164, P3, P4, R4, UR9, R164 ;  /* 0x0000000904a4dc10 */ /* 0x001fc8000fc7e0a4 */
[----:B------:R-:W-:Y:S02]  /*17910*/  @!P5 IADD3.X R165, R3, UR14, R165, P3, P4 ;  /* 0x0000000e03a5dc10 */ /* 0x000fe40009fe84a5 */
[C---:B------:R-:W-:Y:S02]  /*17920*/  ISETP.LT.OR P5, PT, R0.reuse, 0x21, !P0 ;  /* 0x000000210000780c */ /* 0x040fe400047a1670 */
[----:B------:R-:W-:Y:S01]  /*17930*/  ISETP.LT.OR P4, PT, R0, 0x52, !P0 ;  /* 0x000000520000780c */ /* 0x000fe20004781670 */
[----:B------:R0:W-:Y:S01]  /*17940*/  @!P2 STG.E.U8 desc[UR12][R240.64+0x19], R167 ;  /* 0x000019a7f000a986 */ /* 0x0001e2000c10110c */
[----:B------:R-:W-:Y:S01]  /*17950*/  F2FP.SATFINITE.E4M3.F32.PACK_AB_MERGE_C R168, RZ, R168, RZ ;  /* 0x000000a8ffa8723e */ /* 0x000fe200048070ff */
[----:B0-----:R-:W0:Y:S08]  /*17960*/  @!P6 LDC.64 R166, c[0x0][0x650] ;  /* 0x00019400ffa6eb82 */ /* 0x001e300000000a00 */
[----:B------:R1:W-:Y:S02]  /*17970*/  @!P5 STG.E.U8 desc[UR12][R154.64+0x20], R168 ;  /* 0x000020a89a00d986 */ /* 0x0003e4000c10110c */
[----:B-1----:R-:W1:Y:S01]  /*17980*/  @!P4 LDC.64 R154, c[0x0][0x650] ;  /* 0x00019400ff9acb82 */ /* 0x002e620000000a00 */
[----:B0-----:R-:W-:-:S04]  /*17990*/  @!P6 IADD3 R166, P2, P3, R4, UR9, R166 ;  /* 0x0000000904a6ec10 */ /* 0x001fc8000fb5e0a6 */
[----:B------:R-:W-:Y:S02]  /*179a0*/  @!P6 IADD3.X R167, R3, UR14, R167, P2, P3 ;  /* 0x0000000e03a7ec10 */ /* 0x000fe400097e64a7 */
[----:B-1----:R-:W-:-:S04]  /*179b0*/  @!P4 IADD3 R154, P2, P3, R4, UR9, R154 ;  /* 0x00000009049acc10 */ /* 0x002fc8000fb5e09a */
[----:B------:R-:W-:Y:S02]  /*179c0*/  @!P4 IADD3.X R155, R3, UR14, R155, P2, P3 ;  /* 0x0000000e039bcc10 */ /* 0x000fe400097e649b */
[C---:B------:R-:W-:Y:S02]  /*179d0*/  ISETP.LT.OR P2, PT, R0.reuse, 0x21, !P1 ;  /* 0x000000210000780c */ /* 0x040fe40004f41670 */
[----:B------:R-:W-:Y:S01]  /*179e0*/  ISETP.LT.OR P5, PT, R0, 0x22, !P0 ;  /* 0x000000220000780c */ /* 0x000fe200047a1670 */
[----:B------:R-:W-:Y:S01]  /*179f0*/  FMUL R169, R169, UR15 ;  /* 0x0000000fa9a97c20 */ /* 0x000fe20008400000 */
[----:B------:R-:W-:-:S09]  /*17a00*/  LOP3.LUT R7, R7, 0xffff7fff, RZ, 0xc0, !PT ;  /* 0xffff7fff07077812 */ /* 0x000fd200078ec0ff */
[----:B------:R-:W0:Y:S01]  /*17a10*/  @!P2 LDC.64 R240, c[0x0][0x650] ;  /* 0x00019400fff0ab82 */ /* 0x000e220000000a00 */
[----:B------:R-:W-:Y:S02]  /*17a20*/  F2FP.SATFINITE.E4M3.F32.PACK_AB_MERGE_C R169, RZ, R169, RZ ;  /* 0x000000a9ffa9723e */ /* 0x000fe400048070ff */
[----:B------:R-:W-:-:S03]  /*17a30*/  @P6 LOP3.LUT R7, R7, 0x8000, RZ, 0xfc, !PT ;  /* 0x0000800007076812 */ /* 0x000fc600078efcff */
[----:B------:R1:W-:Y:S01]  /*17a40*/  @!P5 STG.E.U8 desc[UR12][R242.64+0x21], R169 ;  /* 0x000021a9f200d986 */ /* 0x0003e2000c10110c */
[----:B------:R-:W-:Y:S01]  /*17a50*/  ISETP.LT.OR P5, PT, R0, 0x59, !P0 ;  /* 0x000000590000780c */ /* 0x000fe200047a1670 */
[----:B------:R-:W-:Y:S01]  /*17a60*/  IMAD.U32 R168, RZ, RZ, UR8 ;  /* 0x00000008ffa87e24 */ /* 0x000fe2000f8e00ff */
[----:B------:R-:W-:Y:S01]  /*17a70*/  LOP3.LUT R7, R7, 0xffffbfff, RZ, 0xc0, !PT ;  /* 0xffffbfff07077812 */ /* 0x000fe200078ec0ff */
[----:B------:R-:W-:-:S03]  /*17a80*/  IMAD.U32 R13, RZ, RZ, UR5 ;  /* 0x00000005ff0d7e24 */ /* 0x000fc6000f8e00ff */
[----:B------:R-:W-:Y:S02]  /*17a90*/  @P4 LOP3.LUT R7, R7, 0x4000, RZ, 0xfc, !PT ;  /* 0x0000400007074812 */ /* 0x000fe400078efcff */
[----:B------:R-:W-:-:S04]  /*17aa0*/  @!P2 IADD3 R168, P3, P4, R168, UR9, R4 ;  /* 0x00000009a8a8ac10 */ /* 0x000fc8000fc7e004 */
[----:B------:R-:W-:Y:S02]  /*17ab0*/  @!P2 IADD3.X R13, R13, UR14, R3, P3, P4 ;  /* 0x0000000e0d0dac10 */ /* 0x000fe40009fe8403 */
[----:B0-----:R-:W-:Y:S02]  /*17ac0*/  @!P2 IADD3 R240, P3, R168, R240, RZ ;  /* 0x000000f0a8f0a210 */ /* 0x001fe40007f7e0ff */
[----:B-1----:R-:W0:Y:S01]  /*17ad0*/  @!P5 LDC.64 R168, c[0x0][0x650] ;  /* 0x00019400ffa8db82 */ /* 0x002e220000000a00 */
[----:B------:R-:W-:Y:S02]  /*17ae0*/  FMUL R170, R170, UR15 ;  /* 0x0000000faaaa7c20 */ /* 0x000fe40008400000 */
[----:B------:R-:W-:-:S03]  /*17af0*/  @!P2 IMAD.X R241, R13, 0x1, R241, P3 ;  /* 0x000000010df1a824 */ /* 0x000fc600018e06f1 */
[----:B------:R-:W-:Y:S02]  /*17b00*/  F2FP.SATFINITE.E4M3.F32.PACK_AB_MERGE_C R170, RZ, R170, RZ ;  /* 0x000000aaffaa723e */ /* 0x000fe400048070ff */
[----:B------:R-:W-:-:S03]  /*17b10*/  LOP3.LUT R7, R7, 0xffffdfff, RZ, 0xc0, !PT ;  /* 0xffffdfff07077812 */ /* 0x000fc600078ec0ff */
[----:B------:R1:W-:Y:S01]  /*17b20*/  @!P2 STG.E.U8 desc[UR12][R240.64+0x20], R170 ;  /* 0x000020aaf000a986 */ /* 0x0003e2000c10110c */
[----:B------:R-:W-:Y:S02]  /*17b30*/  ISETP.LT.OR P2, PT, R0, 0x22, !P1 ;  /* 0x000000220000780c */ /* 0x000fe40004f41670 */
[----:B------:R-:W-:Y:S02]  /*17b40*/  @P5 LOP3.LUT R7, R7, 0x2000, RZ, 0xfc, !PT ;  /* 0x0000200007075812 */ /* 0x000fe400078efcff */
[----:B0-----:R-:W-:-:S09]  /*17b50*/  @!P5 IADD3 R168, P4, P6, R4, UR9, R168 ;  /* 0x0000000904a8dc10 */ /* 0x001fd2000fe9e0a8 */
[----:B------:R-:W0:Y:S01]  /*17b60*/  @!P2 LDC.64 R242, c[0x0][0x650] ;  /* 0x00019400fff2ab82 */ /* 0x000e220000000a00 */
[----:B------:R-:W-:Y:S02]  /*17b70*/  @!P5 IADD3.X R169, R3, UR14, R169, P4, P6 ;  /* 0x0000000e03a9dc10 */ /* 0x000fe4000a7ec4a9 */
[----:B------:R-:W-:Y:S01]  /*17b80*/  ISETP.LT.OR P5, PT, R0, 0x5a, !P0 ;  /* 0x0000005a0000780c */ /* 0x000fe200047a1670 */
[----:B-1----:R-:W-:-:S12]  /*17b90*/  IMAD.U32 R170, RZ, RZ, UR8 ;  /* 0x00000008ffaa7e24 */ /* 0x002fd8000f8e00ff */
[----:B------:R-:W1:Y:S01]  /*17ba0*/  @!P5 LDC.64 R240, c[0x0][0x650] ;  /* 0x00019400fff0db82 */ /* 0x000e620000000a00 */
[----:B------:R-:W-:Y:S01]  /*17bb0*/  IMAD.U32 R13, RZ, RZ, UR5 ;  /* 0x00000005ff0d7e24 */ /* 0x000fe2000f8e00ff */
[----:B------:R-:W-:-:S04]  /*17bc0*/  @!P2 IADD3 R170, P3, P4, R170, UR9, R4 ;  /* 0x00000009aaaaac10 */ /* 0x000fc8000fc7e004 */
[----:B------:R-:W-:Y:S02]  /*17bd0*/  @!P2 IADD3.X R13, R13, UR14, R3, P3, P4 ;  /* 0x0000000e0d0dac10 */ /* 0x000fe40009fe8403 */
[----:B0-----:R-:W-:Y:S02]  /*17be0*/  @!P2 IADD3 R242, P3, R170, R242, RZ ;  /* 0x000000f2aaf2a210 */ /* 0x001fe40007f7e0ff */
[----:B------:R-:W-:-:S03]  /*17bf0*/  LOP3.LUT R7, R7, 0xfffffdff, RZ, 0xc0, !PT ;  /* 0xfffffdff07077812 */ /* 0x000fc600078ec0ff */
[----:B------:R-:W-:Y:S01]  /*17c00*/  @!P2 IMAD.X R243, R13, 0x1, R243, P3 ;  /* 0x000000010df3a824 */ /* 0x000fe200018e06f3 */
[----:B------:R-:W-:Y:S01]  /*17c10*/  ISETP.LT.OR P6, PT, R0, 0x61, !P0 ;  /* 0x000000610000780c */ /* 0x000fe200047c1670 */
[----:B------:R-:W-:Y:S01]  /*17c20*/  FMUL R171, R171, UR15 ;  /* 0x0000000fabab7c20 */ /* 0x000fe20008400000 */
[----:B------:R-:W-:Y:S02]  /*17c30*/  @P5 LOP3.LUT R7, R7, 0x200, RZ, 0xfc, !PT ;  /* 0x0000020007075812 */ /* 0x000fe400078efcff */
[----:B-1----:R-:W-:-:S04]  /*17c40*/  @!P5 IADD3 R240, P3, P4, R4, UR9, R240 ;  /* 0x0000000904f0dc10 */ /* 0x002fc8000fc7e0f0 */
[----:B------:R-:W-:Y:S02]  /*17c50*/  @!P5 IADD3.X R241, R3, UR14, R241, P3, P4 ;  /* 0x0000000e03f1dc10 */ /* 0x000fe40009fe84f1 */
[C---:B------:R-:W-:Y:S02]  /*17c60*/  ISETP.LT.OR P5, PT, R0.reuse, 0x29, !P0 ;  /* 0x000000290000780c */ /* 0x040fe400047a1670 */
[----:B------:R-:W-:Y:S01]  /*17c70*/  ISETP.LT.OR P4, PT, R0, 0x62, !P0 ;  /* 0x000000620000780c */ /* 0x000fe20004781670 */
[----:B------:R-:W-:Y:S01]  /*17c80*/  FMUL R172, R172, UR15 ;  /* 0x0000000facac7c20 */ /* 0x000fe20008400000 */
[----:B------:R-:W-:-:S04]  /*17c90*/  F2FP.SATFINITE.E4M3.F32.PACK_AB_MERGE_C R171, RZ, R171, RZ ;  /* 0x000000abffab723e */ /* 0x000fc800048070ff */
[----:B------:R-:W-:Y:S01]  /*17ca0*/  F2FP.SATFINITE.E4M3.F32.PACK_AB_MERGE_C R172, RZ, R172, RZ ;  /* 0x000000acffac723e */ /* 0x000fe200048070ff */
[----:B------:R0:W-:Y:S04]  /*17cb0*/  @!P2 STG.E.U8 desc[UR12][R242.64+0x21], R171 ;  /* 0x000021abf200a986 */ /* 0x0001e8000c10110c */
[----:B------:R1:W-:Y:S01]  /*17cc0*/  @!P5 STG.E.U8 desc[UR12][R156.64+0x28], R172 ;  /* 0x000028ac9c00d986 */ /* 0x0003e2000c10110c */
[----:B0-----:R-:W0:Y:S08]  /*17cd0*/  @!P6 LDC.64 R170, c[0x0][0x650] ;  /* 0x00019400ffaaeb82 */ /* 0x001e300000000a00 */
[----:B-1----:R-:W1:Y:S01]  /*17ce0*/  @!P4 LDC.64 R156, c[0x0][0x650] ;  /* 0x00019400ff9ccb82 */ /* 0x002e620000000a00 */
[----:B------:R-:W-:Y:S01]  /*17cf0*/  ISETP.LT.OR P5, PT, R0, 0x2a, !P0 ;  /* 0x0000002a0000780c */ /* 0x000fe200047a1670 */
[----:B------:R-:W-:Y:S01]  /*17d00*/  FMUL R173, R173, UR15 ;  /* 0x0000000fadad7c20 */ /* 0x000fe20008400000 */
[----:B0-----:R-:W-:-:S04]  /*17d10*/  @!P6 IADD3 R170, P2, P3, R4, UR9, R170 ;  /* 0x0000000904aaec10 */ /* 0x001fc8000fb5e0aa */
[----:B------:R-:W-:Y:S02]  /*17d20*/  @!P6 IADD3.X R171, R3, UR14, R171, P2, P3 ;  /* 0x0000000e03abec10 */ /* 0x000fe400097e64ab */
[----:B-1----:R-:W-:-:S04]  /*17d30*/  @!P4 IADD3 R156, P2, P3, R4, UR9, R156 ;  /* 0x00000009049ccc10 */ /* 0x002fc8000fb5e09c */
[----:B------:R-:W-:Y:S02]  /*17d40*/  @!P4 IADD3.X R157, R3, UR14, R157, P2, P3 ;  /* 0x0000000e039dcc10 */ /* 0x000fe400097e649d */
[----:B------:R-:W-:Y:S02]  /*17d50*/  ISETP.LT.OR P2, PT, R0, 0x29, !P1 ;  /* 0x000000290000780c */ /* 0x000fe40004f41670 */
[----:B------:R-:W-:-:S05]  /*17d60*/  F2FP.SATFINITE.E4M3.F32.PACK_AB_MERGE_C R173, RZ, R173, RZ ;  /* 0x000000adffad723e */ /* 0x000fca00048070ff */
[----:B------:R0:W-:Y:S01]  /*17d70*/  @!P5 STG.E.U8 desc[UR12][R238.64+0x29], R173 ;  /* 0x000029adee00d986 */ /* 0x0001e2000c10110c */
[----:B------:R-:W-:-:S05]  /*17d80*/  LOP3.LUT R7, R7, 0xffffefff, RZ, 0xc0, !PT ;  /* 0xffffefff07077812 */ /* 0x000fca00078ec0ff */
[----:B0-----:R-:W0:Y:S01]  /*17d90*/  @!P2 LDC.64 R238, c[0x0][0x650] ;  /* 0x00019400ffeeab82 */ /* 0x001e220000000a00 */
[----:B------:R-:W-:Y:S02]  /*17da0*/  @P6 LOP3.LUT R7, R7, 0x1000, RZ, 0xfc, !PT ;  /* 0x0000100007076812 */ /* 0x000fe400078efcff */
        /* <DEDUP_REMOVED lines=8> */
[----:B------:R-:W0:Y:S01]  /*17e30*/  @!P5 LDC.64 R172, c[0x0][0x650] ;  /* 0x00019400ffacdb82 */ /* 0x000e220000000a00 */
        /* <DEDUP_REMOVED lines=51> */
[----:B------:R-:W-:Y:S01]  /*18170*/  @!P2 IADD3.X R13, R13, UR14, R3, P3, P4 ;  /* 0x0000000e0d0dac10 */ /* 0x000fe20009fe8403 */
[----:B------:R-:W-:Y:S01]  /*18180*/  FMUL R178, R178, UR15 ;  /* 0x0000000fb2b27c20 */ /* 0x000fe20008400000 */
[----:B0-----:R-:W-:Y:S02]  /*18190*/  @!P2 IADD3 R234, P3, R176, R234, RZ ;  /* 0x000000eab0eaa210 */ /* 0x001fe40007f7e0ff */
[----:B------:R-:W0:Y:S02]  /*181a0*/  @!P5 LDC.64 R176, c[0x0][0x650] ;  /* 0x00019400ffb0db82 */ /* 0x000e240000000a00 */
[----:B------:R-:W-:Y:S01]  /*181b0*/  F2FP.SATFINITE.E4M3.F32.PACK_AB_MERGE_C R178, RZ, R178, RZ ;  /* 0x000000b2ffb2723e */ /* 0x000fe200048070ff */
[----:B------:R-:W-:-:S05]  /*181c0*/  @!P2 IMAD.X R235, R13, 0x1, R235, P3 ;  /* 0x000000010deba824 */ /* 0x000fca00018e06eb */
[----:B------:R1:W-:Y:S01]  /*181d0*/  @!P2 STG.E.U8 desc[UR12][R234.64+0x30], R178 ;  /* 0x000030b2ea00a986 */ /* 0x0003e2000c10110c */
[----:B------:R-:W-:Y:S01]  /*181e0*/  ISETP.LT.OR P2, PT, R0, 0x32, !P1 ;  /* 0x000000320000780c */ /* 0x000fe20004f41670 */
[----:B------:R-:W-:Y:S02]  /*181f0*/  IMAD.U32 R13, RZ, RZ, UR5 ;  /* 0x00000005ff0d7e24 */ /* 0x000fe4000f8e00ff */
[----:B-1----:R-:W-:-:S10]  /*18200*/  IMAD.U32 R178, RZ, RZ, UR8 ;  /* 0x00000008ffb27e24 */ /* 0x002fd4000f8e00ff */
[----:B------:R-:W1:Y:S01]  /*18210*/  @!P2 LDC.64 R234, c[0x0][0x650] ;  /* 0x00019400ffeaab82 */ /* 0x000e620000000a00 */
[----:B0-----:R-:W-:-:S04]  /*18220*/  @!P5 IADD3 R176, P4, P6, R4, UR9, R176 ;  /* 0x0000000904b0dc10 */ /* 0x001fc8000fe9e0b0 */
[----:B------:R-:W-:Y:S02]  /*18230*/  @!P5 IADD3.X R177, R3, UR14, R177, P4, P6 ;  /* 0x0000000e03b1dc10 */ /* 0x000fe4000a7ec4b1 */
[----:B------:R-:W-:-:S04]  /*18240*/  @!P2 IADD3 R178, P3, P4, R178, UR9, R4 ;  /* 0x00000009b2b2ac10 */ /* 0x000fc8000fc7e004 */
[----:B------:R-:W-:Y:S02]  /*18250*/  @!P2 IADD3.X R13, R13, UR14, R3, P3, P4 ;  /* 0x0000000e0d0dac10 */ /* 0x000fe40009fe8403 */
[----:B------:R-:W-:-:S13]  /*18260*/  ISETP.LT.OR P4, PT, R0, 0x7a, !P0 ;  /* 0x0000007a0000780c */ /* 0x000fda0004781670 */
[----:B------:R-:W0:Y:S01]  /*18270*/  @!P4 LDC.64 R242, c[0x0][0x650] ;  /* 0x00019400fff2cb82 */ /* 0x000e220000000a00 */
[----:B-1----:R-:W-:Y:S02]  /*18280*/  @!P2 IADD3 R234, P3, R178, R234, RZ ;  /* 0x000000eab2eaa210 */ /* 0x002fe40007f7e0ff */
[----:B------:R-:W-:-:S03]  /*18290*/  LOP3.LUT R7, R7, 0xbfffffff, RZ, 0xc0, !PT ;  /* 0xbfffffff07077812 */ /* 0x000fc600078ec0ff */
[----:B------:R-:W-:Y:S01]  /*182a0*/  @!P2 IMAD.X R235, R13, 0x1, R235, P3 ;  /* 0x000000010deba824 */ /* 0x000fe200018e06eb */
[----:B------:R-:W-:-:S04]  /*182b0*/  @P5 LOP3.LUT R7, R7, 0x40000000, RZ, 0xfc, !PT ;  /* 0x4000000007075812 */ /* 0x000fc800078efcff */
[C---:B------:R-:W-:Y:S02]  /*182c0*/  LOP3.LUT P6, RZ, R7.reuse, 0x1, RZ, 0xc0, !PT ;  /* 0x0000000107ff7812 */ /* 0x040fe400078cc0ff */
[----:B------:R-:W-:Y:S02]  /*182d0*/  LOP3.LUT R7, R7, 0xefffffff, RZ, 0xc0, !PT ;  /* 0xefffffff07077812 */ /* 0x000fe400078ec0ff */
[----:B0-----:R-:W-:-:S04]  /*182e0*/  @!P4 IADD3 R242, P0, P3, R4, UR9, R242 ;  /* 0x0000000904f2cc10 */ /* 0x001fc8000fb1e0f2 */
[----:B------:R-:W-:Y:S02]  /*182f0*/  @!P4 IADD3.X R243, R3, UR14, R243, P0, P3 ;  /* 0x0000000e03f3cc10 */ /* 0x000fe400087e64f3 */
[----:B------:R-:W-:Y:S02]  /*18300*/  ISETP.GE.AND P0, PT, R12, 0x81, PT ;  /* 0x000000810c00780c */ /* 0x000fe40003f06270 */
[----:B------:R-:W-:Y:S02]  /*18310*/  @P4 LOP3.LUT R7, R7, 0x10000000, RZ, 0xfc, !PT ;  /* 0x1000000007074812 */ /* 0x000fe400078efcff */
[----:B------:R-:W-:Y:S01]  /*18320*/  ISETP.LT.OR P4, PT, R0, 0x1, !P0 ;  /* 0x000000010000780c */ /* 0x000fe20004781670 */
[----:B------:R-:W-:-:S05]  /*18330*/  FMUL R179, R179, UR15 ;  /* 0x0000000fb3b37c20 */ /* 0x000fca0008400000 */
[----:B------:R-:W-:-:S05]  /*18340*/  F2FP.SATFINITE.E4M3.F32.PACK_AB_MERGE_C R179, RZ, R179, RZ ;  /* 0x000000b3ffb3723e */ /* 0x000fca00048070ff */
[----:B------:R0:W-:Y:S02]  /*18350*/  @!P2 STG.E.U8 desc[UR12][R234.64+0x31], R179 ;  /* 0x000031b3ea00a986 */ /* 0x0001e4000c10110c */
[----:B0-----:R-:W0:Y:S01]  /*18360*/  @!P4 LDC.64 R178, c[0x0][0x650] ;  /* 0x00019400ffb2cb82 */ /* 0x001e220000000a00 */
[----:B------:R-:W-:Y:S02]  /*18370*/  UIMAD.WIDE.U32 UR10, UR6, 0x80, URZ ;  /* 0x00000080060a78a5 */ /* 0x000fe4000f8e003f */
[----:B------:R-:W-:-:S04]  /*18380*/  USHF.L.U32 UR4, UR7, 0x7, URZ ;  /* 0x0000000707047899 */ /* 0x000fc8000800063f */
[----:B------:R-:W-:Y:S01]  /*18390*/  UIADD3 UR4, UR11, UR4, URZ ;  /* 0x000000040b047290 */ /* 0x000fe2000fffe03f */
[----:B------:R-:W-:Y:S01]  /*183a0*/  LOP3.LUT P5, RZ, R6, 0x80000000, RZ, 0xc0, !PT ;  /* 0x8000000006ff7812 */ /* 0x000fe200078ac0ff */
[----:B------:R-:W-:Y:S01]  /*183b0*/  FMUL R180, R180, UR15 ;  /* 0x0000000fb4b47c20 */ /* 0x000fe20008400000 */
[----:B------:R-:W-:Y:S01]  /*183c0*/  FMUL R181, R181, UR15 ;  /* 0x0000000fb5b57c20 */ /* 0x000fe20008400000 */
[----:B------:R-:W-:Y:S01]  /*183d0*/  IMAD.U32 R234, RZ, RZ, UR8 ;  /* 0x00000008ffea7e24 */ /* 0x000fe2000f8e00ff */
[----:B0-----:R-:W-:-:S04]  /*183e0*/  @!P4 IADD3 R178, P2, P3, R4, UR10, R178 ;  /* 0x0000000a04b2cc10 */ /* 0x001fc8000fb5e0b2 */
[----:B------:R-:W-:Y:S02]  /*183f0*/  @!P4 IADD3.X R179, R3, UR4, R179, P2, P3 ;  /* 0x0000000403b3cc10 */ /* 0x000fe400097e64b3 */
[----:B------:R-:W-:Y:S02]  /*18400*/  ISETP.LT.OR P4, PT, R0, 0x39, !P1 ;  /* 0x000000390000780c */ /* 0x000fe40004f81670 */
[----:B------:R-:W-:Y:S02]  /*18410*/  F2FP.SATFINITE.E4M3.F32.PACK_AB_MERGE_C R180, RZ, R180, RZ ;  /* 0x000000b4ffb4723e */ /* 0x000fe400048070ff */
[----:B------:R-:W-:Y:S01]  /*18420*/  F2FP.SATFINITE.E4M3.F32.PACK_AB_MERGE_C R181, RZ, R181, RZ ;  /* 0x000000b5ffb5723e */ /* 0x000fe200048070ff */
[----:B------:R-:W-:Y:S02]  /*18430*/  IMAD.U32 R235, RZ, RZ, UR5 ;  /* 0x00000005ffeb7e24 */ /* 0x000fe4000f8e00ff */
[----:B------:R-:W-:Y:S04]  /*18440*/  @!P6 STG.E.U8 desc[UR12][R236.64+0x38], R180 ;  /* 0x000038b4ec00e986 */ /* 0x000fe8000c10110c */
[----:B------:R0:W-:Y:S02]  /*18450*/  @!P5 STG.E.U8 desc[UR12][R10.64+0x39], R181 ;  /* 0x000039b50a00d986 */ /* 0x0001e4000c10110c */
[----:B------:R-:W-:-:S02]  /*18460*/  @!P4 IADD3 R234, P2, P3, R234, UR9, R4 ;  /* 0x00000009eaeacc10 */ /* 0x000fc4000fb5e004 */
[----:B------:R-:W-:Y:S02]  /*18470*/  LOP3.LUT R6, R6, 0xfdffffff, RZ, 0xc0, !PT ;  /* 0xfdffffff06067812 */ /* 0x000fe400078ec0ff */
[----:B------:R-:W-:Y:S01]  /*18480*/  @!P4 IADD3.X R235, R235, UR14, R3, P2, P3 ;  /* 0x0000000eebebcc10 */ /* 0x000fe200097e6403 */
[----:B0-----:R-:W0:Y:S01]  /*18490*/  @!P4 LDC.64 R10, c[0x0][0x650] ;  /* 0x00019400ff0acb82 */ /* 0x001e220000000a00 */
[----:B------:R-:W-:Y:S02]  /*184a0*/  ISETP.LT.OR P2, PT, R0, 0x3a, !P1 ;  /* 0x0000003a0000780c */ /* 0x000fe40004f41670 */
[----:B------:R-:W-:Y:S02]  /*184b0*/  @P0 LOP3.LUT R6, R6, 0x2000000, RZ, 0xfc, !PT ;  /* 0x0200000006060812 */ /* 0x000fe400078efcff */
[----:B------:R-:W-:Y:S01]  /*184c0*/  LOP3.LUT P0, RZ, R7, 0x100, RZ, 0xc0, !PT ;  /* 0x0000010007ff7812 */ /* 0x000fe2000780c0ff */
[----:B------:R-:W-:Y:S02]  /*184d0*/  IMAD.U32 R180, RZ, RZ, UR8 ;  /* 0x00000008ffb47e24 */ /* 0x000fe4000f8e00ff */
[----:B------:R-:W-:Y:S01]  /*184e0*/  IMAD.U32 R13, RZ, RZ, UR5 ;  /* 0x00000005ff0d7e24 */ /* 0x000fe2000f8e00ff */
[----:B------:R-:W-:-:S05]  /*184f0*/  LOP3.LUT R6, R6, 0xbfffffff, RZ, 0xc0, !PT ;  /* 0xbfffffff06067812 */ /* 0x000fca00078ec0ff */
[----:B------:R-:W-:Y:S01]  /*18500*/  @!P2 IADD3 R180, P3, P6, R180, UR9, R4 ;  /* 0x00000009b4b4ac10 */ /* 0x000fe2000fe7e004 */
[----:B------:R-:W-:-:S03]  /*18510*/  FMUL R182, R182, UR15 ;  /* 0x0000000fb6b67c20 */ /* 0x000fc60008400000 */
[----:B------:R-:W-:Y:S02]  /*18520*/  @!P2 IADD3.X R13, R13, UR14, R3, P3, P6 ;  /* 0x0000000e0d0dac10 */ /* 0x000fe40009fec403 */
[----:B------:R-:W-:Y:S02]  /*18530*/  @P0 LOP3.LUT R6, R6, 0x40000000, RZ, 0xfc, !PT ;  /* 0x4000000006060812 */ /* 0x000fe400078efcff */
[----:B------:R-:W-:Y:S02]  /*18540*/  ISETP.LT.OR P3, PT, R0, 0x41, !P1 ;  /* 0x000000410000780c */ /* 0x000fe40004f61670 */
[----:B0-----:R-:W-:Y:S02]  /*18550*/  @!P4 IADD3 R10, P0, R234, R10, RZ ;  /* 0x0000000aea0ac210 */ /* 0x001fe40007f1e0ff */
[----:B------:R-:W-:Y:S01]  /*18560*/  F2FP.SATFINITE.E4M3.F32.PACK_AB_MERGE_C R182, RZ, R182, RZ ;  /* 0x000000b6ffb6723e */ /* 0x000fe200048070ff */
[----:B------:R-:W-:Y:S02]  /*18570*/  IMAD.U32 R181, RZ, RZ, UR8 ;  /* 0x00000008ffb57e24 */ /* 0x000fe4000f8e00ff */
[----:B------:R-:W-:-:S02]  /*18580*/  @!P4 IMAD.X R11, R235, 0x1, R11, P0 ;  /* 0x00000001eb0bc824 */ /* 0x000fc400000e060b */
[----:B------:R-:W-:-:S03]  /*18590*/  IMAD.U32 R234, RZ, RZ, UR5 ;  /* 0x00000005ffea7e24 */ /* 0x000fc6000f8e00ff */
[----:B------:R0:W-:Y:S01]  /*185a0*/  @!P4 STG.E.U8 desc[UR12][R10.64+0x38], R182 ;  /* 0x000038b60a00c986 */ /* 0x0001e2000c10110c */
[----:B------:R-:W-:-:S04]  /*185b0*/  @!P3 IADD3 R181, P5, P6, R181, UR9, R4 ;  /* 0x00000009b5b5bc10 */ /* 0x000fc8000febe004 */
[----:B------:R-:W-:Y:S01]  /*185c0*/  @!P3 IADD3.X R234, R234, UR14, R3, P5, P6 ;  /* 0x0000000eeaeabc10 */ /* 0x000fe2000afec403 */
[----:B0-----:R-:W0:Y:S01]  /*185d0*/  @!P2 LDC.64 R10, c[0x0][0x650] ;  /* 0x00019400ff0aab82 */ /* 0x001e220000000a00 */
[C---:B------:R-:W-:Y:S01]  /*185e0*/  ISETP.LT.OR P5, PT, R0.reuse, 0x42, !P1 ;  /* 0x000000420000780c */ /* 0x040fe20004fa1670 */
[----:B------:R-:W-:Y:S02]  /*185f0*/  IMAD.U32 R182, RZ, RZ, UR8 ;  /* 0x00000008ffb67e24 */ /* 0x000fe4000f8e00ff */
[----:B------:R-:W-:Y:S01]  /*18600*/  IMAD.U32 R235, RZ, RZ, UR5 ;  /* 0x00000005ffeb7e24 */ /* 0x000fe2000f8e00ff */
[----:B------:R-:W-:-:S09]  /*18610*/  ISETP.LT.OR P0, PT, R0, 0x49, !P1 ;  /* 0x000000490000780c */ /* 0x000fd20004f01670 */
[----:B------:R-:W-:-:S04]  /*18620*/  @!P5 IADD3 R182, P4, P6, R182, UR9, R4 ;  /* 0x00000009b6b6dc10 */ /* 0x000fc8000fe9e004 */
[----:B------:R-:W-:Y:S02]  /*18630*/  @!P5 IADD3.X R235, R235, UR14, R3, P4, P6 ;  /* 0x0000000eebebdc10 */ /* 0x000fe4000a7ec403 */
[----:B0-----:R-:W-:-:S05]  /*18640*/  @!P2 IADD3 R10, P4, R180, R10, RZ ;  /* 0x0000000ab40aa210 */ /* 0x001fca0007f9e0ff */
[----:B------:R-:W-:Y:S02]  /*18650*/  @!P2 IMAD.X R11, R13, 0x1, R11, P4 ;  /* 0x000000010d0ba824 */ /* 0x000fe400020e060b */
[----:B------:R-:W-:Y:S02]  /*18660*/  IMAD.U32 R13, RZ, RZ, UR8 ;  /* 0x00000008ff0d7e24 */ /* 0x000fe4000f8e00ff */
[----:B------:R-:W-:-:S03]  /*18670*/  IMAD.U32 R180, RZ, RZ, UR5 ;  /* 0x00000005ffb47e24 */ /* 0x000fc6000f8e00ff */
[----:B------:R-:W-:Y:S01]  /*18680*/  @!P0 IADD3 R13, P4, P6, R13, UR9, R4 ;  /* 0x000000090d0d8c10 */ /* 0x000fe2000fe9e004 */
[----:B------:R-:W-:-:S03]  /*18690*/  FMUL R183, R183, UR15 ;  /* 0x0000000fb7b77c20 */ /* 0x000fc60008400000 */
[----:B------:R-:W-:Y:S02]  /*186a0*/  @!P0 IADD3.X R180, R180, UR14, R3, P4, P6 ;  /* 0x0000000eb4b48c10 */ /* 0x000fe4000a7ec403 */
[----:B------:R-:W-:Y:S01]  /*186b0*/  LOP3.LUT P0, RZ, R6, 0x40000000, RZ, 0xc0, !PT ;  /* 0x4000000006ff7812 */ /* 0x000fe2000780c0ff */
[----:B------:R-:W-:Y:S01]  /*186c0*/  FMUL R184, R184, UR15 ;  /* 0x0000000fb8b87c20 */ /* 0x000fe20008400000 */
[----:B------:R-:W-:Y:S02]  /*186d0*/  F2FP.SATFINITE.E4M3.F32.PACK_AB_MERGE_C R183, RZ, R183, RZ ;  /* 0x000000b7ffb7723e */ /* 0x000fe400048070ff */
[C---:B------:R-:W-:Y:S02]  /*186e0*/  ISETP.LT.OR P6, PT, R0.reuse, 0x4a, !P1 ;  /* 0x0000004a0000780c */ /* 0x040fe40004fc1670 */
[----:B------:R-:W-:Y:S01]  /*186f0*/  F2FP.SATFINITE.E4M3.F32.PACK_AB_MERGE_C R184, RZ, R184, RZ ;  /* 0x000000b8ffb8723e */ /* 0x000fe200048070ff */
[----:B------:R0:W-:Y:S06]  /*18700*/  @!P2 STG.E.U8 desc[UR12][R10.64+0x39], R183 ;  /* 0x000039b70a00a986 */ /* 0x0001ec000c10110c */
[----:B------:R1:W-:Y:S01]  /*18710*/  @!P0 STG.E.U8 desc[UR12][R160.64+0x40], R184 ;  /* 0x000040b8a0008986 */ /* 0x0003e2000c10110c */
[----:B------:R-:W-:Y:S01]  /*18720*/  ISETP.LT.OR P0, PT, R0, 0x51, !P1 ;  /* 0x000000510000780c */ /* 0x000fe20004f01670 */
[----:B0-----:R-:W-:-:S02]  /*18730*/  IMAD.U32 R10, RZ, RZ, UR8 ;  /* 0x00000008ff0a7e24 */ /* 0x001fc4000f8e00ff */
[----:B------:R-:W-:Y:S02]  /*18740*/  IMAD.U32 R11, RZ, RZ, UR5 ;  /* 0x00000005ff0b7e24 */ /* 0x000fe4000f8e00ff */
[----:B------:R-:W-:Y:S01]  /*18750*/  IMAD.U32 R183, RZ, RZ, UR8 ;  /* 0x00000008ffb77e24 */ /* 0x000fe2000f8e00ff */
[----:B------:R-:W-:Y:S01]  /*18760*/  @!P6 IADD3 R10, P2, P4, R10, UR9, R4 ;  /* 0x000000090a0aec10 */ /* 0x000fe2000fc5e004 */
[----:B------:R-:W-:Y:S01]  /*18770*/  IMAD.U32 R237, RZ, RZ, UR5 ;  /* 0x00000005ffed7e24 */ /* 0x000fe2000f8e00ff */
[----:B------:R-:W-:Y:S02]  /*18780*/  LOP3.LUT R6, R6, 0xfbffffff, RZ, 0xc0, !PT ;  /* 0xfbffffff06067812 */ /* 0x000fe400078ec0ff */
[----:B------:R-:W-:-:S03]  /*18790*/  @!P6 IADD3.X R11, R11, UR14, R3, P2, P4 ;  /* 0x0000000e0b0bec10 */ /* 0x000fc600097e8403 */
[----:B------:R-:W-:Y:S02]  /*187a0*/  @!P0 IADD3 R183, P2, P4, R183, UR9, R4 ;  /* 0x00000009b7b78c10 */ /* 0x000fe4000fc5e004 */
[----:B------:R-:W-:Y:S02]  /*187b0*/  @P0 LOP3.LUT R6, R6, 0x4000000, RZ, 0xfc, !PT ;  /* 0x0400000006060812 */ /* 0x000fe400078efcff */
[----:B------:R-:W-:Y:S02]  /*187c0*/  @!P0 IADD3.X R237, R237, UR14, R3, P2, P4 ;  /* 0x0000000eeded8c10 */ /* 0x000fe400097e8403 */
[----:B------:R-:W-:Y:S01]  /*187d0*/  LOP3.LUT P0, RZ, R7, 0x8, RZ, 0xc0, !PT ;  /* 0x0000000807ff7812 */ /* 0x000fe2000780c0ff */
[----:B------:R-:W-:-:S05]  /*187e0*/  FMUL R185, R185, UR15 ;  /* 0x0000000fb9b97c20 */ /* 0x000fca0008400000 */
[----:B------:R-:W-:Y:S02]  /*187f0*/  F2FP.SATFINITE.E4M3.F32.PACK_AB_MERGE_C R185, RZ, R185, RZ ;  /* 0x000000b9ffb9723e */ /* 0x000fe400048070ff */
[----:B------:R-:W-:-:S05]  /*18800*/  ISETP.LT.OR P4, PT, R0, 0x52, !P1 ;  /* 0x000000520000780c */ /* 0x000fca0004f81670 */
[----:B------:R0:W-:Y:S01]  /*18810*/  @!P0 STG.E.U8 desc[UR12][R152.64+0x41], R185 ;  /* 0x000041b998008986 */ /* 0x0001e2000c10110c */
[----:B-1----:R-:W-:Y:S01]  /*18820*/  IMAD.U32 R160, RZ, RZ, UR8 ;  /* 0x00000008ffa07e24 */ /* 0x002fe2000f8e00ff */
[----:B0-----:R-:W0:Y:S01]  /*18830*/  @!P3 LDC.64 R152, c[0x0][0x650] ;  /* 0x00019400ff98bb82 */ /* 0x001e220000000a00 */
[----:B------:R-:W-:-:S05]  /*18840*/  IMAD.U32 R161, RZ, RZ, UR5 ;  /* 0x00000005ffa17e24 */ /* 0x000fca000f8e00ff */
[----:B------:R-:W-:-:S04]  /*18850*/  @!P4 IADD3 R160, P2, P6, R160, UR9, R4 ;  /* 0x00000009a0a0cc10 */ /* 0x000fc8000fe5e004 */
[----:B------:R-:W-:Y:S02]  /*18860*/  @!P4 IADD3.X R161, R161, UR14, R3, P2, P6 ;  /* 0x0000000ea1a1cc10 */ /* 0x000fe400097ec403 */
[----:B------:R-:W-:Y:S01]  /*18870*/  ISETP.LT.OR P2, PT, R0, 0x59, !P1 ;  /* 0x000000590000780c */ /* 0x000fe20004f41670 */
[----:B------:R-:W-:Y:S01]  /*18880*/  FMUL R186, R186, UR15 ;  /* 0x0000000fbaba7c20 */ /* 0x000fe20008400000 */
[----:B------:R-:W-:Y:S01]  /*18890*/  LOP3.LUT R6, R6, 0xf7ffffff, RZ, 0xc0, !PT ;  /* 0xf7ffffff06067812 */ /* 0x000fe200078ec0ff */
[----:B------:R-:W-:-:S03]  /*188a0*/  IMAD.U32 R185, RZ, RZ, UR8 ;  /* 0x00000008ffb97e24 */ /* 0x000fc6000f8e00ff */
[----:B------:R-:W-:Y:S01]  /*188b0*/  F2FP.SATFINITE.E4M3.F32.PACK_AB_MERGE_C R186, RZ, R186, RZ ;  /* 0x000000baffba723e */ /* 0x000fe200048070ff */
[----:B------:R-:W-:Y:S01]  /*188c0*/  IMAD.U32 R184, RZ, RZ, UR5 ;  /* 0x00000005ffb87e24 */ /* 0x000fe2000f8e00ff */
[----:B------:R-:W-:Y:S02]  /*188d0*/  @P4 LOP3.LUT R6, R6, 0x8000000, RZ, 0xfc, !PT ;  /* 0x0800000006064812 */ /* 0x000fe400078efcff */
[----:B0-----:R-:W-:-:S05]  /*188e0*/  @!P3 IADD3 R152, P0, R181, R152, RZ ;  /* 0x00000098b598b210 */ /* 0x001fca0007f1e0ff */
[----:B------:R-:W-:Y:S01]  /*188f0*/  @!P3 IMAD.X R153, R234, 0x1, R153, P0 ;  /* 0x00000001ea99b824 */ /* 0x000fe200000e0699 */
[----:B------:R-:W-:-:S04]  /*18900*/  @!P2 IADD3 R181, P4, P6, R185, UR9, R4 ;  /* 0x00000009b9b5ac10 */ /* 0x000fc8000fe9e004 */
[----:B------:R0:W-:Y:S01]  /*18910*/  @!P3 STG.E.U8 desc[UR12][R152.64+0x40], R186 ;  /* 0x000040ba9800b986 */ /* 0x0001e2000c10110c */
[----:B------:R-:W-:Y:S02]  /*18920*/  @!P2 IADD3.X R184, R184, UR14, R3, P4, P6 ;  /* 0x0000000eb8b8ac10 */ /* 0x000fe4000a7ec403 */
[----:B------:R-:W-:Y:S02]  /*18930*/  LOP3.LUT P4, RZ, R7, 0x800, RZ, 0xc0, !PT ;  /* 0x0000080007ff7812 */ /* 0x000fe4000788c0ff */
[----:B------:R-:W-:Y:S01]  /*18940*/  ISETP.LT.OR P3, PT, R0, 0x5a, !P1 ;  /* 0x0000005a0000780c */ /* 0x000fe20004f61670 */
[----:B0-----:R-:W0:Y:S01]  /*18950*/  @!P5 LDC.64 R152, c[0x0][0x650] ;  /* 0x00019400ff98db82 */ /* 0x001e220000000a00 */
[----:B------:R-:W-:Y:S01]  /*18960*/  LOP3.LUT R6, R6, 0xdfffffff, RZ, 0xc0, !PT ;  /* 0xdfffffff06067812 */ /* 0x000fe200078ec0ff */
[----:B------:R-:W-:-:S08]  /*18970*/  IMAD.U32 R186, RZ, RZ, UR8 ;  /* 0x00000008ffba7e24 */ /* 0x000fd0000f8e00ff */
[----:B------:R-:W-:Y:S01]  /*18980*/  @P4 LOP3.LUT R6, R6, 0x20000000, RZ, 0xfc, !PT ;  /* 0x2000000006064812 */ /* 0x000fe200078efcff */
[----:B------:R-:W-:Y:S01]  /*18990*/  IMAD.U32 R185, RZ, RZ, UR5 ;  /* 0x00000005ffb97e24 */ /* 0x000fe2000f8e00ff */
[----:B------:R-:W-:Y:S02]  /*189a0*/  ISETP.LT.OR P4, PT, R0, 0x61, !P1 ;  /* 0x000000610000780c */ /* 0x000fe40004f81670 */
[----:B------:R-:W-:Y:S02]  /*189b0*/  @!P3 IADD3 R186, P0, P6, R186, UR9, R4 ;  /* 0x00000009bababc10 */ /* 0x000fe4000fe1e004 */
[----:B------:R-:W-:Y:S02]  /*189c0*/  LOP3.LUT R6, R6, 0xefffffff, RZ, 0xc0, !PT ;  /* 0xefffffff06067812 */ /* 0x000fe400078ec0ff */
[----:B------:R-:W-:Y:S01]  /*189d0*/  @!P3 IADD3.X R185, R185, UR14, R3, P0, P6 ;  /* 0x0000000eb9b9bc10 */ /* 0x000fe200087ec403 */
[----:B------:R-:W-:Y:S01]  /*189e0*/  IMAD.U32 R234, RZ, RZ, UR5 ;  /* 0x00000005ffea7e24 */ /* 0x000fe2000f8e00ff */
[----:B------:R-:W-:-:S02]  /*189f0*/  @P2 LOP3.LUT R6, R6, 0x10000000, RZ, 0xfc, !PT ;  /* 0x1000000006062812 */ /* 0x000fc400078efcff */
[----:B0-----:R-:W-:Y:S01]  /*18a00*/  @!P5 IADD3 R152, P6, R182, R152, RZ ;  /* 0x00000098b698d210 */ /* 0x001fe20007fde0ff */
[----:B------:R-:W-:Y:S01]  /*18a10*/  IMAD.U32 R182, RZ, RZ, UR8 ;  /* 0x00000008ffb67e24 */ /* 0x000fe2000f8e00ff */
[----:B------:R-:W-:-:S03]  /*18a20*/  LOP3.LUT P0, RZ, R7, 0x400, RZ, 0xc0, !PT ;  /* 0x0000040007ff7812 */ /* 0x000fc6000780c0ff */
[----:B------:R-:W-:Y:S01]  /*18a30*/  @!P5 IMAD.X R153, R235, 0x1, R153, P6 ;  /* 0x00000001eb99d824 */ /* 0x000fe200030e0699 */
[----:B------:R-:W-:Y:S02]  /*18a40*/  @!P4 IADD3 R182, P2, P6, R182, UR9, R4 ;  /* 0x00000009b6b6cc10 */ /* 0x000fe4000fe5e004 */
[----:B------:R-:W-:Y:S02]  /*18a50*/  LOP3.LUT R7, R7, 0xffffffdf, RZ, 0xc0, !PT ;  /* 0xffffffdf07077812 */ /* 0x000fe400078ec0ff */
[----:B------:R-:W-:Y:S01]  /*18a60*/  @!P4 IADD3.X R234, R234, UR14, R3, P2, P6 ;  /* 0x0000000eeaeacc10 */ /* 0x000fe200097ec403 */
[----:B------:R-:W-:Y:S01]  /*18a70*/  FMUL R187, R187, UR15 ;  /* 0x0000000fbbbb7c20 */ /* 0x000fe20008400000 */
[----:B------:R-:W-:Y:S02]  /*18a80*/  ISETP.LT.OR P2, PT, R0, 0x62, !P1 ;  /* 0x000000620000780c */ /* 0x000fe40004f41670 */
[----:B------:R-:W-:Y:S02]  /*18a90*/  @P4 LOP3.LUT R7, R7, 0x20, RZ, 0xfc, !PT ;  /* 0x0000002007074812 */ /* 0x000fe400078efcff */
[----:B------:R-:W-:Y:S01]  /*18aa0*/  LOP3.LUT P4, RZ, R6, 0x20000000, RZ, 0xc0, !PT ;  /* 0x2000000006ff7812 */ /* 0x000fe2000788c0ff */
[----:B------:R-:W-:Y:S01]  /*18ab0*/  FMUL R188, R188, UR15 ;  /* 0x0000000fbcbc7c20 */ /* 0x000fe20008400000 */
[----:B------:R-:W-:Y:S01]  /*18ac0*/  F2FP.SATFINITE.E4M3.F32.PACK_AB_MERGE_C R187, RZ, R187, RZ ;  /* 0x000000bbffbb723e */ /* 0x000fe200048070ff */
[----:B------:R-:W-:Y:S01]  /*18ad0*/  IMAD.U32 R235, RZ, RZ, UR8 ;  /* 0x00000008ffeb7e24 */ /* 0x000fe2000f8e00ff */
[----:B------:R-:W-:-:S02]  /*18ae0*/  LOP3.LUT R7, R7, 0xfffffff7, RZ, 0xc0, !PT ;  /* 0xfffffff707077812 */ /* 0x000fc400078ec0ff */
[----:B------:R-:W-:Y:S01]  /*18af0*/  F2FP.SATFINITE.E4M3.F32.PACK_AB_MERGE_C R188, RZ, R188, RZ ;  /* 0x000000bcffbc723e */ /* 0x000fe200048070ff */
[----:B------:R0:W-:Y:S02]  /*18b00*/  @!P5 STG.E.U8 desc[UR12][R152.64+0x41], R187 ;  /* 0x000041bb9800d986 */ /* 0x0001e4000c10110c */
[----:B------:R-:W-:Y:S02]  /*18b10*/  @!P2 IADD3 R235, P5, P6, R235, UR9, R4 ;  /* 0x00000009ebebac10 */ /* 0x000fe4000febe004 */
[----:B------:R-:W-:Y:S02]  /*18b20*/  @P2 LOP3.LUT R7, R7, 0x8, RZ, 0xfc, !PT ;  /* 0x0000000807072812 */ /* 0x000fe400078efcff */
[----:B------:R1:W-:Y:S01]  /*18b30*/  @!P4 STG.E.U8 desc[UR12][R162.64+0x48], R188 ;  /* 0x000048bca200c986 */ /* 0x0003e2000c10110c */
[----:B------:R-:W-:Y:S01]  /*18b40*/  ISETP.LT.OR P4, PT, R0, 0x49, !P1 ;  /* 0x000000490000780c */ /* 0x000fe20004f81670 */
[----:B0-----:R-:W-:-:S05]  /*18b50*/  IMAD.U32 R187, RZ, RZ, UR5 ;  /* 0x00000005ffbb7e24 */ /* 0x001fca000f8e00ff */
[----:B------:R-:W-:Y:S02]  /*18b60*/  @!P2 IADD3.X R187, R187, UR14, R3, P5, P6 ;  /* 0x0000000ebbbbac10 */ /* 0x000fe4000afec403 */
[----:B------:R-:W-:Y:S01]  /*18b70*/  ISETP.LT.OR P2, PT, R0, 0x69, !P1 ;  /* 0x000000690000780c */ /* 0x000fe20004f41670 */
[----:B-1----:R-:W-:-:S04]  /*18b80*/  IMAD.U32 R163, RZ, RZ, UR8 ;  /* 0x00000008ffa37e24 */ /* 0x002fc8000f8e00ff */
[----:B------:R-:W0:Y:S01]  /*18b90*/  @!P4 LDC.64 R152, c[0x0][0x650] ;  /* 0x00019400ff98cb82 */ /* 0x000e220000000a00 */
[----:B------:R-:W-:Y:S01]  /*18ba0*/  IMAD.U32 R236, RZ, RZ, UR5 ;  /* 0x00000005ffec7e24 */ /* 0x000fe2000f8e00ff */
[----:B------:R-:W-:-:S06]  /*18bb0*/  LOP3.LUT R7, R7, 0xffdfffff, RZ, 0xc0, !PT ;  /* 0xffdfffff07077812 */ /* 0x000fcc00078ec0ff */
[----:B------:R-:W-:Y:S02]  /*18bc0*/  @!P2 IADD3 R163, P5, P6, R163, UR9, R4 ;  /* 0x00000009a3a3ac10 */ /* 0x000fe4000febe004 */
[----:B------:R-:W-:Y:S02]  /*18bd0*/  @P2 LOP3.LUT R7, R7, 0x200000, RZ, 0xfc, !PT ;  /* 0x0020000007072812 */ /* 0x000fe400078efcff */
[----:B------:R-:W-:Y:S02]  /*18be0*/  @!P2 IADD3.X R236, R236, UR14, R3, P5, P6 ;  /* 0x0000000eececac10 */ /* 0x000fe4000afec403 */
[----:B------:R-:W-:Y:S01]  /*18bf0*/  ISETP.LT.OR P2, PT, R0, 0x6a, !P1 ;  /* 0x0000006a0000780c */ /* 0x000fe20004f41670 */
[----:B------:R-:W-:Y:S01]  /*18c00*/  IMAD.U32 R188, RZ, RZ, UR8 ;  /* 0x00000008ffbc7e24 */ /* 0x000fe2000f8e00ff */
[----:B------:R-:W-:Y:S01]  /*18c10*/  LOP3.LUT R7, R7, 0xffefffff, RZ, 0xc0, !PT ;  /* 0xffefffff07077812 */ /* 0x000fe200078ec0ff */
[----:B------:R-:W-:Y:S02]  /*18c20*/  IMAD.U32 R162, RZ, RZ, UR5 ;  /* 0x00000005ffa27e24 */ /* 0x000fe4000f8e00ff */
[----:B------:R-:W-:Y:S01]  /*18c30*/  FMUL R189, R189, UR15 ;  /* 0x0000000fbdbd7c20 */ /* 0x000fe20008400000 */
[----:B------:R-:W-:-:S07]  /*18c40*/  FMUL R190, R190, UR15 ;  /* 0x0000000fbebe7c20 */ /* 0x000fce0008400000 */
[----:B------:R-:W-:Y:S02]  /*18c50*/  @!P2 IADD3 R188, P5, P6, R188, UR9, R4 ;  /* 0x00000009bcbcac10 */ /* 0x000fe4000febe004 */
[----:B------:R-:W-:Y:S02]  /*18c60*/  @P2 LOP3.LUT R7, R7, 0x100000, RZ, 0xfc, !PT ;  /* 0x0010000007072812 */ /* 0x000fe400078efcff */
[----:B------:R-:W-:Y:S02]  /*18c70*/  @!P2 IADD3.X R162, R162, UR14, R3, P5, P6 ;  /* 0x0000000ea2a2ac10 */ /* 0x000fe4000afec403 */
[----:B0-----:R-:W-:Y:S02]  /*18c80*/  @!P4 IADD3 R152, P2, R13, R152, RZ ;  /* 0x000000980d98c210 */ /* 0x001fe40007f5e0ff */
[----:B------:R-:W-:Y:S02]  /*18c90*/  F2FP.SATFINITE.E4M3.F32.PACK_AB_MERGE_C R189, RZ, R189, RZ ;  /* 0x000000bdffbd723e */ /* 0x000fe400048070ff */
[----:B------:R-:W-:Y:S01]  /*18ca0*/  F2FP.SATFINITE.E4M3.F32.PACK_AB_MERGE_C R190, RZ, R190, RZ ;  /* 0x000000beffbe723e */ /* 0x000fe200048070ff */
[----:B------:R-:W-:-:S02]  /*18cb0*/  @!P4 IMAD.X R153, R180, 0x1, R153, P2 ;  /* 0x00000001b499c824 */ /* 0x000fc400010e0699 */
[----:B------:R-:W-:Y:S04]  /*18cc0*/  @!P0 STG.E.U8 desc[UR12][R164.64+0x49], R189 ;  /* 0x000049bda4008986 */ /* 0x000fe8000c10110c */
[----:B------:R0:W-:Y:S01]  /*18cd0*/  @!P4 STG.E.U8 desc[UR12][R152.64+0x48], R190 ;  /* 0x000048be9800c986 */ /* 0x0001e2000c10110c */
[C---:B------:R-:W-:Y:S02]  /*18ce0*/  ISETP.LT.OR P4, PT, R0.reuse, 0x4a, !P1 ;  /* 0x0000004a0000780c */ /* 0x040fe40004f81670 */
[C---:B------:R-:W-:Y:S02]  /*18cf0*/  ISETP.LT.OR P0, PT, R0.reuse, 0x71, !P1 ;  /* 0x000000710000780c */ /* 0x040fe40004f01670 */
[----:B------:R-:W-:-:S09]  /*18d00*/  ISETP.LT.OR P2, PT, R0, 0x72, !P1 ;  /* 0x000000720000780c */ /* 0x000fd20004f41670 */
[----:B0-----:R-:W0:Y:S01]  /*18d10*/  @!P4 LDC.64 R152, c[0x0][0x650] ;  /* 0x00019400ff98cb82 */ /* 0x001e220000000a00 */
[----:B------:R-:W-:Y:S02]  /*18d20*/  IMAD.U32 R164, RZ, RZ, UR8 ;  /* 0x00000008ffa47e24 */ /* 0x000fe4000f8e00ff */
[----:B------:R-:W-:Y:S02]  /*18d30*/  IMAD.U32 R189, RZ, RZ, UR5 ;  /* 0x00000005ffbd7e24 */ /* 0x000fe4000f8e00ff */
[----:B------:R-:W-:Y:S01]  /*18d40*/  IMAD.U32 R244, RZ, RZ, UR8 ;  /* 0x00000008fff47e24 */ /* 0x000fe2000f8e00ff */
[----:B------:R-:W-:Y:S02]  /*18d50*/  @!P0 IADD3 R13, P5, P6, R164, UR9, R4 ;  /* 0x00000009a40d8c10 */ /* 0x000fe4000febe004 */
[----:B------:R-:W-:Y:S01]  /*18d60*/  LOP3.LUT R7, R7, 0xff7fffff, RZ, 0xc0, !PT ;  /* 0xff7fffff07077812 */ /* 0x000fe200078ec0ff */
[----:B------:R-:W-:Y:S01]  /*18d70*/  IMAD.U32 R245, RZ, RZ, UR5 ;  /* 0x00000005fff57e24 */ /* 0x000fe2000f8e00ff */
[----:B------:R-:W-:-:S02]  /*18d80*/  @!P0 IADD3.X R189, R189, UR14, R3, P5, P6 ;  /* 0x0000000ebdbd8c10 */ /* 0x000fc4000afec403 */
[----:B------:R-:W-:Y:S02]  /*18d90*/  @!P2 IADD3 R244, P5, P6, R244, UR9, R4 ;  /* 0x00000009f4f4ac10 */ /* 0x000fe4000febe004 */
[----:B------:R-:W-:Y:S01]  /*18da0*/  @P0 LOP3.LUT R7, R7, 0x800000, RZ, 0xfc, !PT ;  /* 0x0080000007070812 */ /* 0x000fe200078efcff */
[----:B------:R-:W-:Y:S01]  /*18db0*/  FMUL R191, R191, UR15 ;  /* 0x0000000fbfbf7c20 */ /* 0x000fe20008400000 */
[----:B------:R-:W-:Y:S02]  /*18dc0*/  @!P2 IADD3.X R245, R245, UR14, R3, P5, P6 ;  /* 0x0000000ef5f5ac10 */ /* 0x000fe4000afec403 */
[C---:B------:R-:W-:Y:S02]  /*18dd0*/  LOP3.LUT P0, RZ, R7.reuse, 0x8000, RZ, 0xc0, !PT ;  /* 0x0000800007ff7812 */ /* 0x040fe4000780c0ff */
[----:B------:R-:W-:Y:S02]  /*18de0*/  LOP3.LUT R7, R7, 0xfff7ffff, RZ, 0xc0, !PT ;  /* 0xfff7ffff07077812 */ /* 0x000fe400078ec0ff */
[----:B0-----:R-:W-:Y:S01]  /*18df0*/  @!P4 IADD3 R10, P5, R10, R152, RZ ;  /* 0x000000980a0ac210 */ /* 0x001fe20007fbe0ff */
[----:B------:R-:W-:Y:S01]  /*18e00*/  FMUL R192, R192, UR15 ;  /* 0x0000000fc0c07c20 */ /* 0x000fe20008400000 */
[----:B------:R-:W-:-:S02]  /*18e10*/  @P2 LOP3.LUT R7, R7, 0x80000, RZ, 0xfc, !PT ;  /* 0x0008000007072812 */ /* 0x000fc400078efcff */
[----:B------:R-:W-:Y:S01]  /*18e20*/  F2FP.SATFINITE.E4M3.F32.PACK_AB_MERGE_C R191, RZ, R191, RZ ;  /* 0x000000bfffbf723e */ /* 0x000fe200048070ff */
[----:B------:R-:W-:Y:S01]  /*18e30*/  @!P4 IMAD.X R11, R11, 0x1, R153, P5 ;  /* 0x000000010b0bc824 */ /* 0x000fe200028e0699 */
[C---:B------:R-:W-:Y:S02]  /*18e40*/  ISETP.LT.OR P2, PT, R0.reuse, 0x79, !P1 ;  /* 0x000000790000780c */ /* 0x040fe40004f41670 */
[----:B------:R-:W-:Y:S02]  /*18e50*/  F2FP.SATFINITE.E4M3.F32.PACK_AB_MERGE_C R192, RZ, R192, RZ ;  /* 0x000000c0ffc0723e */ /* 0x000fe400048070ff */
[----:B------:R0:W-:Y:S01]  /*18e60*/  @!P4 STG.E.U8 desc[UR12][R10.64+0x49], R191 ;  /* 0x000049bf0a00c986 */ /* 0x0001e2000c10110c */
[----:B------:R-:W-:Y:S01]  /*18e70*/  ISETP.LT.OR P4, PT, R0, 0x7a, !P1 ;  /* 0x0000007a0000780c */ /* 0x000fe20004f81670 */
[----:B------:R-:W-:Y:S02]  /*18e80*/  IMAD.U32 R252, RZ, RZ, UR8 ;  /* 0x00000008fffc7e24 */ /* 0x000fe4000f8e00ff */
[----:B------:R-:W-:Y:S01]  /*18e90*/  @!P0 STG.E.U8 desc[UR12][R166.64+0x50], R192 ;  /* 0x000050c0a6008986 */ /* 0x000fe2000c10110c */
[----:B------:R-:W-:Y:S01]  /*18ea0*/  LOP3.LUT P0, RZ, R6, 0x4000000, RZ, 0xc0, !PT ;  /* 0x0400000006ff7812 */ /* 0x000fe2000780c0ff */
[----:B------:R-:W-:-:S03]  /*18eb0*/  IMAD.U32 R152, RZ, RZ, UR5 ;  /* 0x00000005ff987e24 */ /* 0x000fc6000f8e00ff */
[--C-:B------:R-:W-:Y:S01]  /*18ec0*/  @!P2 IADD3 R252, P5, P6, R252, UR9, R4.reuse ;  /* 0x00000009fcfcac10 */ /* 0x100fe2000febe004 */
[----:B0-----:R-:W-:Y:S01]  /*18ed0*/  IMAD.U32 R11, RZ, RZ, UR8 ;  /* 0x00000008ff0b7e24 */ /* 0x001fe2000f8e00ff */
[----:B------:R-:W-:Y:S01]  /*18ee0*/  LOP3.LUT R7, R7, 0xfffbffff, RZ, 0xc0, !PT ;  /* 0xfffbffff07077812 */ /* 0x000fe200078ec0ff */
[----:B------:R-:W-:Y:S01]  /*18ef0*/  IMAD.U32 R10, RZ, RZ, UR5 ;  /* 0x00000005ff0a7e24 */ /* 0x000fe2000f8e00ff */
[--C-:B------:R-:W-:Y:S02]  /*18f00*/  @!P2 IADD3.X R46, R152, UR14, R3.reuse, P5, P6 ;  /* 0x0000000e982eac10 */ /* 0x100fe4000afec403 */
[----:B------:R-:W-:Y:S02]  /*18f10*/  @!P4 IADD3 R45, P1, P5, R11, UR9, R4 ;  /* 0x000000090b2dcc10 */ /* 0x000fe4000fd3e004 */
[----:B------:R-:W-:Y:S02]  /*18f20*/  @P2 LOP3.LUT R7, R7, 0x40000, RZ, 0xfc, !PT ;  /* 0x0004000007072812 */ /* 0x000fe400078efcff */
[----:B------:R-:W-:-:S02]  /*18f30*/  @!P4 IADD3.X R44, R10, UR14, R3, P1, P5 ;  /* 0x0000000e0a2ccc10 */ /* 0x000fc40008fea403 */
[----:B------:R-:W0:Y:S01]  /*18f40*/  @!P0 LDC.64 R10, c[0x0][0x650] ;  /* 0x00019400ff0a8b82 */ /* 0x000e220000000a00 */
[C---:B------:R-:W-:Y:S02]  /*18f50*/  LOP3.LUT P6, RZ, R7.reuse, 0x200, RZ, 0xc0, !PT ;  /* 0x0000020007ff7812 */ /* 0x040fe400078cc0ff */
[----:B------:R-:W-:-:S04]  /*18f60*/  LOP3.LUT R7, R7, 0xfffdffff, RZ, 0xc0, !PT ;  /* 0xfffdffff07077812 */ /* 0x000fc800078ec0ff */
[----:B------:R-:W-:Y:S01]  /*18f70*/  @P4 LOP3.LUT R7, R7, 0x20000, RZ, 0xfc, !PT ;  /* 0x0002000007074812 */ /* 0x000fe200078efcff */
[----:B------:R-:W-:-:S03]  /*18f80*/  FMUL R193, R193, UR15 ;  /* 0x0000000fc1c17c20 */ /* 0x000fc60008400000 */
[----:B------:R-:W-:Y:S02]  /*18f90*/  LOP3.LUT P1, RZ, R7, 0x4000, RZ, 0xc0, !PT ;  /* 0x0000400007ff7812 */ /* 0x000fe4000782c0ff */
[----:B------:R-:W-:Y:S02]  /*18fa0*/  F2FP.SATFINITE.E4M3.F32.PACK_AB_MERGE_C R193, RZ, R193, RZ ;  /* 0x000000c1ffc1723e */ /* 0x000fe400048070ff */
[----:B------:R-:W-:Y:S01]  /*18fb0*/  LOP3.LUT P4, RZ, R6, 0x8000000, RZ, 0xc0, !PT ;  /* 0x0800000006ff7812 */ /* 0x000fe2000788c0ff */
[----:B------:R-:W-:-:S08]  /*18fc0*/  FMUL R194, R194, UR15 ;  /* 0x0000000fc2c27c20 */ /* 0x000fd00008400000 */
[----:B------:R-:W-:Y:S01]  /*18fd0*/  @!P1 STG.E.U8 desc[UR12][R154.64+0x51], R193 ;  /* 0x000051c19a009986 */ /* 0x000fe2000c10110c */
[----:B0-----:R-:W-:Y:S02]  /*18fe0*/  @!P0 IADD3 R10, P1, R183, R10, RZ ;  /* 0x0000000ab70a8210 */ /* 0x001fe40007f3e0ff */
[----:B------:R-:W-:-:S03]  /*18ff0*/  F2FP.SATFINITE.E4M3.F32.PACK_AB_MERGE_C R194, RZ, R194, RZ ;  /* 0x000000c2ffc2723e */ /* 0x000fc600048070ff */
[----:B------:R-:W-:-:S05]  /*19000*/  @!P0 IMAD.X R11, R237, 0x1, R11, P1 ;  /* 0x00000001ed0b8824 */ /* 0x000fca00008e060b */
[----:B------:R0:W-:Y:S01]  /*19010*/  @!P0 STG.E.U8 desc[UR12][R10.64+0x50], R194 ;  /* 0x000050c20a008986 */ /* 0x0001e2000c10110c */
[----:B------:R-:W-:Y:S01]  /*19020*/  LOP3.LUT P2, RZ, R6, 0x10000000, RZ, 0xc0, !PT ;  /* 0x1000000006ff7812 */ /* 0x000fe2000784c0ff */
[----:B0-----:R-:W0:Y:S01]  /*19030*/  @!P4 LDC.64 R10, c[0x0][0x650] ;  /* 0x00019400ff0acb82 */ /* 0x001e220000000a00 */
[----:B------:R-:W-:-:S11]  /*19040*/  FMUL R195, R195, UR15 ;  /* 0x0000000fc3c37c20 */ /* 0x000fd60008400000 */
[----:B------:R-:W1:Y:S01]  /*19050*/  @!P2 LDC.64 R152, c[0x0][0x650] ;  /* 0x00019400ff98ab82 */ /* 0x000e620000000a00 */
[----:B------:R-:W-:Y:S02]  /*19060*/  LOP3.LUT P5, RZ, R7, 0x2000, RZ, 0xc0, !PT ;  /* 0x0000200007ff7812 */ /* 0x000fe400078ac0ff */
[----:B------:R-:W-:Y:S01]  /*19070*/  F2FP.SATFINITE.E4M3.F32.PACK_AB_MERGE_C R195, RZ, R195, RZ ;  /* 0x000000c3ffc3723e */ /* 0x000fe200048070ff */
[----:B------:R-:W-:Y:S01]  /*19080*/  FMUL R196, R196, UR15 ;  /* 0x0000000fc4c47c20 */ /* 0x000fe20008400000 */
[----:B------:R-:W-:Y:S02]  /*19090*/  LOP3.LUT P0, RZ, R6, 0x2000000, RZ, 0xc0, !PT ;  /* 0x0200000006ff7812 */ /* 0x000fe4000780c0ff */
[----:B0-----:R-:W-:-:S05]  /*190a0*/  @!P4 IADD3 R10, P1, R160, R10, RZ ;  /* 0x0000000aa00ac210 */ /* 0x001fca0007f3e0ff */
[----:B------:R-:W-:Y:S01]  /*190b0*/  @!P4 IMAD.X R11, R161, 0x1, R11, P1 ;  /* 0x00000001a10bc824 */ /* 0x000fe200008e060b */
[----:B------:R-:W-:-:S04]  /*190c0*/  F2FP.SATFINITE.E4M3.F32.PACK_AB_MERGE_C R155, RZ, R196, RZ ;  /* 0x000000c4ff9b723e */ /* 0x000fc800048070ff */
[----:B------:R0:W-:Y:S01]  /*190d0*/  @!P4 STG.E.U8 desc[UR12][R10.64+0x51], R195 ;  /* 0x000051c30a00c986 */ /* 0x0001e2000c10110c */
[C---:B------:R-:W-:Y:S01]  /*190e0*/  ISETP.LT.OR P4, PT, R0.reuse, 0x2, !P0 ;  /* 0x000000020000780c */ /* 0x040fe20004781670 */
[----:B------:R-:W-:Y:S01]  /*190f0*/  FMUL R197, R197, UR15 ;  /* 0x0000000fc5c57c20 */ /* 0x000fe20008400000 */
[----:B-1----:R-:W-:Y:S01]  /*19100*/  @!P2 IADD3 R152, P1, R181, R152, RZ ;  /* 0x00000098b598a210 */ /* 0x002fe20007f3e0ff */
[----:B------:R1:W-:Y:S01]  /*19110*/  @!P5 STG.E.U8 desc[UR12][R168.64+0x58], R155 ;  /* 0x0000589ba800d986 */ /* 0x0003e2000c10110c */
[----:B------:R-:W-:Y:S01]  /*19120*/  ISETP.LT.OR P5, PT, R0, 0x9, !P0 ;  /* 0x000000090000780c */ /* 0x000fe200047a1670 */
[----:B------:R-:W-:Y:S02]  /*19130*/  IMAD.U32 R161, RZ, RZ, UR6 ;  /* 0x00000006ffa17e24 */ /* 0x000fe4000f8e00ff */
[----:B------:R-:W-:Y:S01]  /*19140*/  FMUL R198, R198, UR15 ;  /* 0x0000000fc6c67c20 */ /* 0x000fe20008400000 */
[----:B------:R-:W-:Y:S01]  /*19150*/  @!P2 IMAD.X R153, R184, 0x1, R153, P1 ;  /* 0x00000001b899a824 */ /* 0x000fe200008e0699 */
[----:B------:R-:W-:Y:S01]  /*19160*/  F2FP.SATFINITE.E4M3.F32.PACK_AB_MERGE_C R197, RZ, R197, RZ ;  /* 0x000000c5ffc5723e */ /* 0x000fe200048070ff */
[----:B------:R-:W-:-:S02]  /*19170*/  IMAD.U32 R154, RZ, RZ, UR7 ;  /* 0x00000007ff9a7e24 */ /* 0x000fc4000f8e00ff */
[----:B0-----:R-:W-:Y:S01]  /*19180*/  IMAD.U32 R11, RZ, RZ, UR6 ;  /* 0x00000006ff0b7e24 */ /* 0x001fe2000f8e00ff */
[----:B------:R-:W-:Y:S02]  /*19190*/  @!P4 LEA R10, P1, R161, R4, 0x7 ;  /* 0x00000004a10ac211 */ /* 0x000fe400078238ff */
[----:B------:R-:W-:Y:S01]  /*191a0*/  F2FP.SATFINITE.E4M3.F32.PACK_AB_MERGE_C R161, RZ, R198, RZ ;  /* 0x000000c6ffa1723e */ /* 0x000fe200048070ff */
[----:B-1----:R-:W-:Y:S01]  /*191b0*/  IMAD.U32 R155, RZ, RZ, UR6 ;  /* 0x00000006ff9b7e24 */ /* 0x002fe2000f8e00ff */
[----:B------:R-:W-:Y:S01]  /*191c0*/  @!P6 STG.E.U8 desc[UR12][R240.64+0x59], R197 ;  /* 0x000059c5f000e986 */ /* 0x000fe2000c10110c */
[----:B------:R-:W-:Y:S01]  /*191d0*/  @!P4 LEA.HI.X R11, R11, R3, R154, 0x7, P1 ;  /* 0x000000030b0bc211 */ /* 0x000fe200008f3c9a */
[----:B------:R-:W-:Y:S02]  /*191e0*/  IMAD.U32 R165, RZ, RZ, UR6 ;  /* 0x00000006ffa57e24 */ /* 0x000fe4000f8e00ff */
[----:B------:R0:W-:Y:S02]  /*191f0*/  @!P2 STG.E.U8 desc[UR12][R152.64+0x58], R161 ;  /* 0x000058a19800a986 */ /* 0x0001e4000c10110c */
[----:B0-----:R-:W-:-:S04]  /*19200*/  @!P5 LEA R152, P1, R155, R4, 0x7 ;  /* 0x000000049b98d211 */ /* 0x001fc800078238ff */
[----:B------:R-:W-:Y:S02]  /*19210*/  @!P5 LEA.HI.X R153, R165, R3, R154, 0x7, P1 ;  /* 0x00000003a599d211 */ /* 0x000fe400008f3c9a */
[----:B------:R-:W0:Y:S01]  /*19220*/  @!P3 LDC.64 R154, c[0x0][0x650] ;  /* 0x00019400ff9abb82 */ /* 0x000e220000000a00 */
[----:B------:R-:W-:Y:S01]  /*19230*/  ISETP.LT.OR P2, PT, R0, 0xa, !P0 ;  /* 0x0000000a0000780c */ /* 0x000fe20004741670 */
[----:B------:R-:W-:Y:S01]  /*19240*/  FMUL R199, R199, UR15 ;  /* 0x0000000fc7c77c20 */ /* 0x000fe20008400000 */
[----:B------:R-:W-:-:S04]  /*19250*/  IMAD.U32 R161, RZ, RZ, UR6 ;  /* 0x00000006ffa17e24 */ /* 0x000fc8000f8e00ff */
[----:B------:R-:W-:Y:S01]  /*19260*/  F2FP.SATFINITE.E4M3.F32.PACK_AB_MERGE_C R199, RZ, R199, RZ ;  /* 0x000000c7ffc7723e */ /* 0x000fe200048070ff */
[----:B------:R-:W-:Y:S01]  /*19270*/  IMAD.U32 R160, RZ, RZ, UR7 ;  /* 0x00000007ffa07e24 */ /* 0x000fe2000f8e00ff */
[----:B0-----:R-:W-:-:S05]  /*19280*/  @!P3 IADD3 R154, P1, R186, R154, RZ ;  /* 0x0000009aba9ab210 */ /* 0x001fca0007f3e0ff */
[----:B------:R-:W-:-:S05]  /*19290*/  @!P3 IMAD.X R155, R185, 0x1, R155, P1 ;  /* 0x00000001b99bb824 */ /* 0x000fca00008e069b */
[----:B------:R0:W-:Y:S02]  /*192a0*/  @!P3 STG.E.U8 desc[UR12][R154.64+0x59], R199 ;  /* 0x000059c79a00b986 */ /* 0x0001e4000c10110c */
[----:B0-----:R-:W-:-:S04]  /*192b0*/  @!P2 LEA R154, P1, R161, R4, 0x7 ;  /* 0x00000004a19aa211 */ /* 0x001fc800078238ff */
[----:B------:R-:W-:Y:S02]  /*192c0*/  @!P2 LEA.HI.X R155, R165, R3, R160, 0x7, P1 ;  /* 0x00000003a59ba211 */ /* 0x000fe400008f3ca0 */
[----:B------:R-:W-:Y:S01]  /*192d0*/  ISETP.LT.OR P2, PT, R0, 0x11, !P0 ;  /* 0x000000110000780c */ /* 0x000fe20004741670 */
[----:B------:R-:W-:Y:S02]  /*192e0*/  IMAD.U32 R237, RZ, RZ, UR6 ;  /* 0x00000006ffed7e24 */ /* 0x000fe4000f8e00ff */
[----:B------:R-:W-:-:S10]  /*192f0*/  IMAD.U32 R240, RZ, RZ, UR7 ;  /* 0x00000007fff07e24 */ /* 0x000fd4000f8e00ff */
[----:B------:R-:W-:-:S04]  /*19300*/  @!P2 LEA R237, P1, R237, R4, 0x7 ;  /* 0x00000004ededa211 */ /* 0x000fc800078238ff */
[----:B------:R-:W-:Y:S02]  /*19310*/  @!P2 LEA.HI.X R240, R161, R3, R240, 0x7, P1 ;  /* 0x00000003a1f0a211 */ /* 0x000fe400008f3cf0 */
[----:B------:R-:W-:Y:S01]  /*19320*/  ISETP.LT.OR P2, PT, R0, 0x12, !P0 ;  /* 0x000000120000780c */ /* 0x000fe20004741670 */
[----:B------:R-:W-:Y:S01]  /*19330*/  FMUL R200, R200, UR15 ;  /* 0x0000000fc8c87c20 */ /* 0x000fe20008400000 */
[----:B------:R-:W-:-:S04]  /*19340*/  IMAD.U32 R241, RZ, RZ, UR6 ;  /* 0x00000006fff17e24 */ /* 0x000fc8000f8e00ff */
[----:B------:R-:W-:Y:S02]  /*19350*/  F2FP.SATFINITE.E4M3.F32.PACK_AB_MERGE_C R161, RZ, R200, RZ ;  /* 0x000000c8ffa1723e */ /* 0x000fe400048070ff */
[----:B------:R-:W-:-:S05]  /*19360*/  LOP3.LUT P4, RZ, R7, 0x1000, RZ, 0xc0, !PT ;  /* 0x0000100007ff7812 */ /* 0x000fca000788c0ff */
[----:B------:R-:W-:Y:S02]  /*19370*/  @!P2 LEA R200, P1, R165, R4, 0x7 ;  /* 0x00000004a5c8a211 */ /* 0x000fe400078238ff */
[----:B------:R-:W-:Y:S02]  /*19380*/  LOP3.LUT P5, RZ, R7, 0x40, RZ, 0xc0, !PT ;  /* 0x0000004007ff7812 */ /* 0x000fe400078ac0ff */
[----:B------:R-:W-:Y:S02]  /*19390*/  @!P2 LEA.HI.X R241, R241, R3, R160, 0x7, P1 ;  /* 0x00000003f1f1a211 */ /* 0x000fe400008f3ca0 */
[----:B------:R-:W-:Y:S01]  /*193a0*/  ISETP.LT.OR P2, PT, R0, 0x19, !P0 ;  /* 0x000000190000780c */ /* 0x000fe20004741670 */
[----:B------:R-:W-:Y:S01]  /*193b0*/  FMUL R201, R201, UR15 ;  /* 0x0000000fc9c97c20 */ /* 0x000fe20008400000 */
[----:B------:R-:W-:-:S04]  /*193c0*/  LOP3.LUT P6, RZ, R7, 0x20, RZ, 0xc0, !PT ;  /* 0x0000002007ff7812 */ /* 0x000fc800078cc0ff */
[----:B------:R-:W-:Y:S01]  /*193d0*/  F2FP.SATFINITE.E4M3.F32.PACK_AB_MERGE_C R201, RZ, R201, RZ ;  /* 0x000000c9ffc9723e */ /* 0x000fe200048070ff */
[----:B------:R0:W-:Y:S04]  /*193e0*/  @!P4 STG.E.U8 desc[UR12][R170.64+0x60], R161 ;  /* 0x000060a1aa00c986 */ /* 0x0001e8000c10110c */
[----:B------:R1:W-:Y:S01]  /*193f0*/  @!P5 STG.E.U8 desc[UR12][R156.64+0x61], R201 ;  /* 0x000061c99c00d986 */ /* 0x0003e2000c10110c */
[----:B0-----:R-:W-:Y:S01]  /*19400*/  IMAD.U32 R161, RZ, RZ, UR6 ;  /* 0x00000006ffa17e24 */ /* 0x001fe2000f8e00ff */
[----:B-1----:R-:W-:-:S04]  /*19410*/  @!P2 LEA R156, P1, R165, R4, 0x7 ;  /* 0x00000004a59ca211 */ /* 0x002fc800078238ff */
[----:B------:R-:W-:Y:S02]  /*19420*/  @!P2 LEA.HI.X R157, R161, R3, R160, 0x7, P1 ;  /* 0x00000003a19da211 */ /* 0x000fe400008f3ca0 */
[----:B------:R-:W0:Y:S01]  /*19430*/  @!P6 LDC.64 R160, c[0x0][0x650] ;  /* 0x00019400ffa0eb82 */ /* 0x000e220000000a00 */
[----:B------:R-:W-:Y:S01]  /*19440*/  ISETP.LT.OR P2, PT, R0, 0x1a, !P0 ;  /* 0x0000001a0000780c */ /* 0x000fe20004741670 */
[----:B------:R-:W-:Y:S01]  /*19450*/  IMAD.U32 R164, RZ, RZ, UR7 ;  /* 0x00000007ffa47e24 */ /* 0x000fe2000f8e00ff */
[----:B------:R-:W-:Y:S02]  /*19460*/  LOP3.LUT P4, RZ, R7, 0x8, RZ, 0xc0, !PT ;  /* 0x0000000807ff7812 */ /* 0x000fe4000788c0ff */
[----:B0-----:R-:W-:-:S05]  /*19470*/  @!P6 IADD3 R182, P1, R182, R160, RZ ;  /* 0x000000a0b6b6e210 */ /* 0x001fca0007f3e0ff */
[----:B------:R-:W-:Y:S02]  /*19480*/  @!P6 IMAD.X R183, R234, 0x1, R161, P1 ;  /* 0x00000001eab7e824 */ /* 0x000fe400008e06a1 */
[----:B------:R-:W-:-:S05]  /*19490*/  IMAD.U32 R161, RZ, RZ, UR6 ;  /* 0x00000006ffa17e24 */ /* 0x000fca000f8e00ff */
[----:B------:R-:W-:-:S04]  /*194a0*/  @!P2 LEA R160, P1, R161, R4, 0x7 ;  /* 0x00000004a1a0a211 */ /* 0x000fc800078238ff */
[----:B------:R-:W-:Y:S02]  /*194b0*/  @!P2 LEA.HI.X R161, R165, R3, R164, 0x7, P1 ;  /* 0x00000003a5a1a211 */ /* 0x000fe400008f3ca4 */
[----:B------:R-:W-:Y:S01]  /*194c0*/  ISETP.LT.OR P2, PT, R0, 0x21, !P0 ;  /* 0x000000210000780c */ /* 0x000fe20004741670 */
[----:B------:R-:W-:Y:S02]  /*194d0*/  IMAD.U32 R167, RZ, RZ, UR6 ;  /* 0x00000006ffa77e24 */ /* 0x000fe4000f8e00ff */
[----:B------:R-:W-:-:S10]  /*194e0*/  IMAD.U32 R166, RZ, RZ, UR7 ;  /* 0x00000007ffa67e24 */ /* 0x000fd4000f8e00ff */
[----:B------:R-:W-:-:S04]  /*194f0*/  @!P2 LEA R164, P1, R165, R4, 0x7 ;  /* 0x00000004a5a4a211 */ /* 0x000fc800078238ff */
[----:B------:R-:W-:Y:S02]  /*19500*/  @!P2 LEA.HI.X R165, R167, R3, R166, 0x7, P1 ;  /* 0x00000003a7a5a211 */ /* 0x000fe400008f3ca6 */
[----:B------:R-:W0:Y:S01]  /*19510*/  @!P4 LDC.64 R166, c[0x0][0x650] ;  /* 0x00019400ffa6cb82 */ /* 0x000e220000000a00 */
[----:B------:R-:W-:Y:S01]  /*19520*/  FMUL R202, R202, UR15 ;  /* 0x0000000fcaca7c20 */ /* 0x000fe20008400000 */
[----:B------:R-:W-:-:S04]  /*19530*/  ISETP.LT.OR P2, PT, R0, 0x22, !P0 ;  /* 0x000000220000780c */ /* 0x000fc80004741670 */
[----:B------:R-:W-:-:S05]  /*19540*/  F2FP.SATFINITE.E4M3.F32.PACK_AB_MERGE_C R169, RZ, R202, RZ ;  /* 0x000000caffa9723e */ /* 0x000fca00048070ff */
[----:B------:R1:W-:Y:S01]  /*19550*/  @!P6 STG.E.U8 desc[UR12][R182.64+0x60], R169 ;  /* 0x000060a9b600e986 */ /* 0x0003e2000c10110c */
[----:B------:R-:W-:Y:S02]  /*19560*/  IMAD.U32 R171, RZ, RZ, UR6 ;  /* 0x00000006ffab7e24 */ /* 0x000fe4000f8e00ff */
[----:B------:R-:W-:Y:S02]  /*19570*/  IMAD.U32 R170, RZ, RZ, UR7 ;  /* 0x00000007ffaa7e24 */ /* 0x000fe4000f8e00ff */
[----:B-1----:R-:W-:Y:S01]  /*19580*/  IMAD.U32 R169, RZ, RZ, UR6 ;  /* 0x00000006ffa97e24 */ /* 0x002fe2000f8e00ff */
[----:B0-----:R-:W-:-:S05]  /*19590*/  @!P4 IADD3 R166, P1, R235, R166, RZ ;  /* 0x000000a6eba6c210 */ /* 0x001fca0007f3e0ff */
[----:B------:R-:W-:Y:S01]  /*195a0*/  @!P4 IMAD.X R167, R187, 0x1, R167, P1 ;  /* 0x00000001bba7c824 */ /* 0x000fe200008e06a7 */
[----:B------:R-:W-:Y:S01]  /*195b0*/  @!P2 LEA R168, P1, R169, R4, 0x7 ;  /* 0x00000004a9a8a211 */ /* 0x000fe200078238ff */
[----:B------:R-:W-:-:S03]  /*195c0*/  FMUL R203, R203, UR15 ;  /* 0x0000000fcbcb7c20 */ /* 0x000fc60008400000 */
[----:B------:R-:W-:Y:S02]  /*195d0*/  @!P2 LEA.HI.X R169, R171, R3, R170, 0x7, P1 ;  /* 0x00000003aba9a211 */ /* 0x000fe400008f3caa */
[----:B------:R-:W-:Y:S02]  /*195e0*/  ISETP.LT.OR P2, PT, R0, 0x29, !P0 ;  /* 0x000000290000780c */ /* 0x000fe40004741670 */
[----:B------:R-:W-:Y:S01]  /*195f0*/  F2FP.SATFINITE.E4M3.F32.PACK_AB_MERGE_C R203, RZ, R203, RZ ;  /* 0x000000cbffcb723e */ /* 0x000fe200048070ff */
[----:B------:R-:W-:-:S04]  /*19600*/  IMAD.U32 R181, RZ, RZ, UR6 ;  /* 0x00000006ffb57e24 */ /* 0x000fc8000f8e00ff */
[----:B------:R0:W-:Y:S06]  /*19610*/  @!P4 STG.E.U8 desc[UR12][R166.64+0x61], R203 ;  /* 0x000061cba600c986 */ /* 0x0001ec000c10110c */
[----:B0-----:R-:W-:-:S04]  /*19620*/  @!P2 LEA R166, P1, R171, R4, 0x7 ;  /* 0x00000004aba6a211 */ /* 0x001fc800078238ff */
[----:B------:R-:W-:Y:S02]  /*19630*/  @!P2 LEA.HI.X R167, R181, R3, R170, 0x7, P1 ;  /* 0x00000003b5a7a211 */ /* 0x000fe400008f3caa */
[----:B------:R-:W-:Y:S01]  /*19640*/  ISETP.LT.OR P2, PT, R0, 0x2a, !P0 ;  /* 0x0000002a0000780c */ /* 0x000fe20004741670 */
[----:B------:R-:W-:Y:S02]  /*19650*/  IMAD.U32 R183, RZ, RZ, UR6 ;  /* 0x00000006ffb77e24 */ /* 0x000fe4000f8e00ff */
[----:B------:R-:W-:Y:S01]  /*19660*/  IMAD.U32 R180, RZ, RZ, UR7 ;  /* 0x00000007ffb47e24 */ /* 0x000fe2000f8e00ff */
[C---:B------:R-:W-:Y:S01]  /*19670*/  LOP3.LUT P5, RZ, R7.reuse, 0x2000000, RZ, 0xc0, !PT ;  /* 0x0200000007ff7812 */ /* 0x040fe200078ac0ff */
[----:B------:R-:W-:Y:S01]  /*19680*/  FMUL R204, R204, UR15 ;  /* 0x0000000fcccc7c20 */ /* 0x000fe20008400000 */
[----:B------:R-:W-:-:S07]  /*19690*/  LOP3.LUT P4, RZ, R7, 0x200000, RZ, 0xc0, !PT ;  /* 0x0020000007ff7812 */ /* 0x000fce000788c0ff */
[----:B------:R-:W-:-:S04]  /*196a0*/  @!P2 LEA R170, P1, R171, R4, 0x7 ;  /* 0x00000004abaaa211 */ /* 0x000fc800078238ff */
[----:B------:R-:W-:Y:S02]  /*196b0*/  @!P2 LEA.HI.X R171, R183, R3, R180, 0x7, P1 ;  /* 0x00000003b7aba211 */ /* 0x000fe400008f3cb4 */
[----:B------:R-:W-:Y:S02]  /*196c0*/  ISETP.LT.OR P2, PT, R0, 0x31, !P0 ;  /* 0x000000310000780c */ /* 0x000fe40004741670 */
[----:B------:R-:W-:-:S05]  /*196d0*/  F2FP.SATFINITE.E4M3.F32.PACK_AB_MERGE_C R181, RZ, R204, RZ ;  /* 0x000000ccffb5723e */ /* 0x000fca00048070ff */
[----:B------:R0:W-:Y:S06]  /*196e0*/  @!P5 STG.E.U8 desc[UR12][R172.64+0x68], R181 ;  /* 0x000068b5ac00d986 */ /* 0x0001ec000c10110c */
[----:B0-----:R-:W-:Y:S02]  /*196f0*/  @!P2 LEA R172, P1, R183, R4, 0x7 ;  /* 0x00000004b7aca211 */ /* 0x001fe400078238ff */
[----:B------:R-:W0:Y:S01]  /*19700*/  @!P4 LDC.64 R182, c[0x0][0x650] ;  /* 0x00019400ffb6cb82 */ /* 0x000e220000000a00 */
[----:B------:R-:W-:-:S05]  /*19710*/  IMAD.U32 R173, RZ, RZ, UR6 ;  /* 0x00000006ffad7e24 */ /* 0x000fca000f8e00ff */
[----:B------:R-:W-:Y:S02]  /*19720*/  @!P2 LEA.HI.X R173, R173, R3, R180, 0x7, P1 ;  /* 0x00000003adada211 */ /* 0x000fe400008f3cb4 */
[----:B------:R-:W-:Y:S01]  /*19730*/  ISETP.LT.OR P2, PT, R0, 0x32, !P0 ;  /* 0x000000320000780c */ /* 0x000fe20004741670 */
[----:B------:R-:W-:Y:S01]  /*19740*/  IMAD.U32 R181, RZ, RZ, UR6 ;  /* 0x00000006ffb57e24 */ /* 0x000fe2000f8e00ff */
[----:B------:R-:W-:Y:S02]  /*19750*/  LOP3.LUT P6, RZ, R7, 0x1000000, RZ, 0xc0, !PT ;  /* 0x0100000007ff7812 */ /* 0x000fe400078cc0ff */
[----:B0-----:R-:W-:Y:S01]  /*19760*/  @!P4 IADD3 R182, P1, R163, R182, RZ ;  /* 0x000000b6a3b6c210 */ /* 0x001fe20007f3e0ff */
[----:B------:R-:W-:-:S04]  /*19770*/  IMAD.U32 R163, RZ, RZ, UR6 ;  /* 0x00000006ffa37e24 */ /* 0x000fc8000f8e00ff */
[----:B------:R-:W-:-:S04]  /*19780*/  @!P4 IMAD.X R183, R236, 0x1, R183, P1 ;  /* 0x00000001ecb7c824 */ /* 0x000fc800008e06b7 */
[----:B------:R-:W-:-:S04]  /*19790*/  @!P2 LEA R163, P1, R163, R4, 0x7 ;  /* 0x00000004a3a3a211 */ /* 0x000fc800078238ff */
[----:B------:R-:W-:Y:S02]  /*197a0*/  @!P2 LEA.HI.X R180, R181, R3, R180, 0x7, P1 ;  /* 0x00000003b5b4a211 */ /* 0x000fe400008f3cb4 */
[----:B------:R-:W-:Y:S01]  /*197b0*/  ISETP.LT.OR P2, PT, R0, 0x39, !P0 ;  /* 0x000000390000780c */ /* 0x000fe20004741670 */
[----:B------:R-:W-:Y:S01]  /*197c0*/  FMUL R205, R205, UR15 ;  /* 0x0000000fcdcd7c20 */ /* 0x000fe20008400000 */
[----:B------:R-:W-:Y:S01]  /*197d0*/  LOP3.LUT P5, RZ, R7, 0x100000, RZ, 0xc0, !PT ;  /* 0x0010000007ff7812 */ /* 0x000fe200078ac0ff */
[----:B------:R-:W-:Y:S01]  /*197e0*/  FMUL R206, R206, UR15 ;  /* 0x0000000fcece7c20 */ /* 0x000fe20008400000 */
[----:B------:R-:W-:Y:S02]  /*197f0*/  IMAD.U32 R185, RZ, RZ, UR6 ;  /* 0x00000006ffb97e24 */ /* 0x000fe4000f8e00ff */
[----:B------:R-:W-:Y:S01]  /*19800*/  F2FP.SATFINITE.E4M3.F32.PACK_AB_MERGE_C R205, RZ, R205, RZ ;  /* 0x000000cdffcd723e */ /* 0x000fe200048070ff */
[----:B------:R-:W-:Y:S01]  /*19810*/  IMAD.U32 R184, RZ, RZ, UR7 ;  /* 0x00000007ffb87e24 */ /* 0x000fe2000f8e00ff */
[----:B------:R-:W-:-:S03]  /*19820*/  F2FP.SATFINITE.E4M3.F32.PACK_AB_MERGE_C R187, RZ, R206, RZ ;  /* 0x000000ceffbb723e */ /* 0x000fc600048070ff */
[----:B------:R-:W-:Y:S02]  /*19830*/  @!P6 STG.E.U8 desc[UR12][R238.64+0x69], R205 ;  /* 0x000069cdee00e986 */ /* 0x000fe4000c10110c */
[----:B------:R-:W-:Y:S02]  /*19840*/  @!P2 LEA R181, P1, R181, R4, 0x7 ;  /* 0x00000004b5b5a211 */ /* 0x000fe400078238ff */
[----:B------:R0:W-:Y:S02]  /*19850*/  @!P4 STG.E.U8 desc[UR12][R182.64+0x68], R187 ;  /* 0x000068bbb600c986 */ /* 0x0001e4000c10110c */
[----:B0-----:R-:W-:Y:S02]  /*19860*/  @!P2 LEA.HI.X R182, R185, R3, R184, 0x7, P1 ;  /* 0x00000003b9b6a211 */ /* 0x001fe400008f3cb8 */
[----:B------:R-:W0:Y:S01]  /*19870*/  @!P5 LDC.64 R184, c[0x0][0x650] ;  /* 0x00019400ffb8db82 */ /* 0x000e220000000a00 */
[----:B------:R-:W-:Y:S01]  /*19880*/  ISETP.LT.OR P2, PT, R0, 0x3a, !P0 ;  /* 0x0000003a0000780c */ /* 0x000fe20004741670 */
[----:B------:R-:W-:Y:S01]  /*19890*/  FMUL R207, R207, UR15 ;  /* 0x0000000fcfcf7c20 */ /* 0x000fe20008400000 */
[----:B------:R-:W-:-:S04]  /*198a0*/  IMAD.U32 R183, RZ, RZ, UR6 ;  /* 0x00000006ffb77e24 */ /* 0x000fc8000f8e00ff */
[----:B------:R-:W-:Y:S01]  /*198b0*/  F2FP.SATFINITE.E4M3.F32.PACK_AB_MERGE_C R207, RZ, R207, RZ ;  /* 0x000000cfffcf723e */ /* 0x000fe200048070ff */
[----:B------:R-:W-:Y:S01]  /*198c0*/  IMAD.U32 R187, RZ, RZ, UR6 ;  /* 0x00000006ffbb7e24 */ /* 0x000fe2000f8e00ff */
[----:B0-----:R-:W-:-:S05]  /*198d0*/  @!P5 IADD3 R184, P1, R188, R184, RZ ;  /* 0x000000b8bcb8d210 */ /* 0x001fca0007f3e0ff */
[----:B------:R-:W-:Y:S02]  /*198e0*/  @!P5 IMAD.X R185, R162, 0x1, R185, P1 ;  /* 0x00000001a2b9d824 */ /* 0x000fe400008e06b9 */
[----:B------:R-:W-:-:S03]  /*198f0*/  IMAD.U32 R162, RZ, RZ, UR7 ;  /* 0x00000007ffa27e24 */ /* 0x000fc6000f8e00ff */
[----:B------:R0:W-:Y:S02]  /*19900*/  @!P5 STG.E.U8 desc[UR12][R184.64+0x69], R207 ;  /* 0x000069cfb800d986 */ /* 0x0001e4000c10110c */
[----:B0-----:R-:W-:-:S04]  /*19910*/  @!P2 LEA R184, P1, R183, R4, 0x7 ;  /* 0x00000004b7b8a211 */ /* 0x001fc800078238ff */
[----:B------:R-:W-:Y:S02]  /*19920*/  @!P2 LEA.HI.X R185, R187, R3, R162, 0x7, P1 ;  /* 0x00000003bbb9a211 */ /* 0x000fe400008f3ca2 */
[----:B------:R-:W-:Y:S01]  /*19930*/  ISETP.LT.OR P2, PT, R0, 0x41, !P0 ;  /* 0x000000410000780c */ /* 0x000fe20004741670 */
[----:B------:R-:W-:Y:S01]  /*19940*/  IMAD.U32 R186, RZ, RZ, UR7 ;  /* 0x00000007ffba7e24 */ /* 0x000fe2000f8e00ff */
[C---:B------:R-:W-:Y:S02]  /*19950*/  LOP3.LUT P6, RZ, R7.reuse, 0x20000000, RZ, 0xc0, !PT ;  /* 0x2000000007ff7812 */ /* 0x040fe400078cc0ff */
[C---:B------:R-:W-:Y:S01]  /*19960*/  LOP3.LUT P4, RZ, R7.reuse, 0x8000000, RZ, 0xc0, !PT ;  /* 0x0800000007ff7812 */ /* 0x040fe2000788c0ff */
[----:B------:R-:W-:Y:S01]  /*19970*/  FMUL R208, R208, UR15 ;  /* 0x0000000fd0d07c20 */ /* 0x000fe20008400000 */
[----:B------:R-:W-:Y:S01]  /*19980*/  LOP3.LUT P5, RZ, R7, 0x800000, RZ, 0xc0, !PT ;  /* 0x0080000007ff7812 */ /* 0x000fe200078ac0ff */
[----:B------:R-:W-:-:S06]  /*19990*/  FMUL R209, R209, UR15 ;  /* 0x0000000fd1d17c20 */ /* 0x000fcc0008400000 */
[----:B------:R-:W-:-:S04]  /*199a0*/  @!P2 LEA R162, P1, R183, R4, 0x7 ;  /* 0x00000004b7a2a211 */ /* 0x000fc800078238ff */
[----:B------:R-:W-:Y:S02]  /*199b0*/  @!P2 LEA.HI.X R183, R187, R3, R186, 0x7, P1 ;  /* 0x00000003bbb7a211 */ /* 0x000fe400008f3cba */
[----:B------:R-:W-:Y:S02]  /*199c0*/  ISETP.LT.OR P2, PT, R0, 0x42, !P0 ;  /* 0x000000420000780c */ /* 0x000fe40004741670 */
[----:B------:R-:W-:Y:S02]  /*199d0*/  F2FP.SATFINITE.E4M3.F32.PACK_AB_MERGE_C R187, RZ, R208, RZ ;  /* 0x000000d0ffbb723e */ /* 0x000fe400048070ff */
[----:B------:R-:W-:Y:S01]  /*199e0*/  F2FP.SATFINITE.E4M3.F32.PACK_AB_MERGE_C R209, RZ, R209, RZ ;  /* 0x000000d1ffd1723e */ /* 0x000fe200048070ff */
[----:B------:R-:W-:Y:S02]  /*199f0*/  IMAD.U32 R191, RZ, RZ, UR6 ;  /* 0x00000006ffbf7e24 */ /* 0x000fe4000f8e00ff */
[----:B------:R0:W-:Y:S01]  /*19a00*/  @!P6 STG.E.U8 desc[UR12][R174.64+0x70], R187 ;  /* 0x000070bbae00e986 */ /* 0x0001e2000c10110c */
[----:B------:R-:W-:-:S03]  /*19a10*/  IMAD.U32 R193, RZ, RZ, UR6 ;  /* 0x00000006ffc17e24 */ /* 0x000fc6000f8e00ff */
[----:B------:R1:W-:Y:S02]  /*19a20*/  @!P4 STG.E.U8 desc[UR12][R158.64+0x71], R209 ;  /* 0x000071d19e00c986 */ /* 0x0003e4000c10110c */
[----:B0-----:R-:W-:Y:S01]  /*19a30*/  @!P2 LEA R174, P1, R191, R4, 0x7 ;  /* 0x00000004bfaea211 */ /* 0x001fe200078238ff */
[----:B-1----:R-:W0:Y:S03]  /*19a40*/  @!P5 LDC.64 R158, c[0x0][0x650] ;  /* 0x00019400ff9edb82 */ /* 0x002e260000000a00 */
[----:B------:R-:W-:Y:S02]  /*19a50*/  @!P2 LEA.HI.X R175, R193, R3, R186, 0x7, P1 ;  /* 0x00000003c1afa211 */ /* 0x000fe400008f3cba */
[----:B------:R-:W-:Y:S01]  /*19a60*/  ISETP.LT.OR P1, PT, R0, 0x49, !P0 ;  /* 0x000000490000780c */ /* 0x000fe20004721670 */
[----:B------:R-:W-:Y:S02]  /*19a70*/  IMAD.U32 R187, RZ, RZ, UR6 ;  /* 0x00000006ffbb7e24 */ /* 0x000fe4000f8e00ff */
[----:B------:R-:W-:-:S10]  /*19a80*/  IMAD.U32 R188, RZ, RZ, UR7 ;  /* 0x00000007ffbc7e24 */ /* 0x000fd4000f8e00ff */
[----:B------:R-:W-:-:S04]  /*19a90*/  @!P1 LEA R186, P2, R191, R4, 0x7 ;  /* 0x00000004bfba9211 */ /* 0x000fc800078438ff */
[----:B------:R-:W-:Y:S02]  /*19aa0*/  @!P1 LEA.HI.X R187, R187, R3, R188, 0x7, P2 ;  /* 0x00000003bbbb9211 */ /* 0x000fe400010f3cbc */
[----:B0-----:R-:W-:Y:S02]  /*19ab0*/  @!P5 IADD3 R158, P2, R13, R158, RZ ;  /* 0x0000009e0d9ed210 */ /* 0x001fe40007f5e0ff */
[----:B------:R-:W-:Y:S01]  /*19ac0*/  LOP3.LUT P6, RZ, R7, 0x80000, RZ, 0xc0, !PT ;  /* 0x0008000007ff7812 */ /* 0x000fe200078cc0ff */
[----:B------:R-:W-:Y:S02]  /*19ad0*/  FMUL R210, R210, UR15 ;  /* 0x0000000fd2d27c20 */ /* 0x000fe40008400000 */
[----:B------:R-:W-:Y:S01]  /*19ae0*/  @!P5 IMAD.X R159, R189, 0x1, R159, P2 ;  /* 0x00000001bd9fd824 */ /* 0x000fe200010e069f */
[----:B------:R-:W-:Y:S02]  /*19af0*/  ISETP.LT.OR P2, PT, R0, 0x4a, !P0 ;  /* 0x0000004a0000780c */ /* 0x000fe40004741670 */
[----:B------:R-:W-:Y:S01]  /*19b00*/  F2FP.SATFINITE.E4M3.F32.PACK_AB_MERGE_C R193, RZ, R210, RZ ;  /* 0x000000d2ffc1723e */ /* 0x000fe200048070ff */
[----:B------:R-:W-:-:S02]  /*19b10*/  IMAD.U32 R13, RZ, RZ, UR6 ;  /* 0x00000006ff0d7e24 */ /* 0x000fc4000f8e00ff */
[----:B------:R-:W-:Y:S02]  /*19b20*/  IMAD.U32 R189, RZ, RZ, UR6 ;  /* 0x00000006ffbd7e24 */ /* 0x000fe4000f8e00ff */
[----:B------:R0:W-:Y:S01]  /*19b30*/  @!P5 STG.E.U8 desc[UR12][R158.64+0x70], R193 ;  /* 0x000070c19e00d986 */ /* 0x0001e2000c10110c */
[----:B------:R-:W-:-:S05]  /*19b40*/  IMAD.U32 R190, RZ, RZ, UR7 ;  /* 0x00000007ffbe7e24 */ /* 0x000fca000f8e00ff */
[----:B------:R-:W-:Y:S01]  /*19b50*/  @!P2 LEA R13, P3, R13, R4, 0x7 ;  /* 0x000000040d0da211 */ /* 0x000fe200078638ff */
[----:B0-----:R-:W0:Y:S03]  /*19b60*/  @!P6 LDC.64 R158, c[0x0][0x650] ;  /* 0x00019400ff9eeb82 */ /* 0x001e260000000a00 */
[----:B------:R-:W-:Y:S02]  /*19b70*/  @!P2 LEA.HI.X R189, R189, R3, R190, 0x7, P3 ;  /* 0x00000003bdbda211 */ /* 0x000fe400018f3cbe */
[----:B------:R-:W-:Y:S01]  /*19b80*/  ISETP.LT.OR P3, PT, R0, 0x51, !P0 ;  /* 0x000000510000780c */ /* 0x000fe20004761670 */
[----:B------:R-:W-:Y:S02]  /*19b90*/  IMAD.U32 R195, RZ, RZ, UR6 ;  /* 0x00000006ffc37e24 */ /* 0x000fe4000f8e00ff */
[----:B------:R-:W-:-:S10]  /*19ba0*/  IMAD.U32 R192, RZ, RZ, UR7 ;  /* 0x00000007ffc07e24 */ /* 0x000fd4000f8e00ff */
[----:B------:R-:W-:-:S04]  /*19bb0*/  @!P3 LEA R191, P4, R191, R4, 0x7 ;  /* 0x00000004bfbfb211 */ /* 0x000fc800078838ff */
[----:B------:R-:W-:Y:S02]  /*19bc0*/  @!P3 LEA.HI.X R192, R195, R3, R192, 0x7, P4 ;  /* 0x00000003c3c0b211 */ /* 0x000fe400020f3cc0 */
[----:B0-----:R-:W-:-:S05]  /*19bd0*/  @!P6 IADD3 R158, P4, R244, R158, RZ ;  /* 0x0000009ef49ee210 */ /* 0x001fca0007f9e0ff */
[----:B------:R-:W-:Y:S01]  /*19be0*/  @!P6 IMAD.X R159, R245, 0x1, R159, P4 ;  /* 0x00000001f59fe824 */ /* 0x000fe200020e069f */
[----:B------:R-:W-:Y:S01]  /*19bf0*/  ISETP.LT.OR P4, PT, R0, 0x52, !P0 ;  /* 0x000000520000780c */ /* 0x000fe20004781670 */
[----:B------:R-:W-:Y:S02]  /*19c00*/  IMAD.U32 R197, RZ, RZ, UR6 ;  /* 0x00000006ffc57e24 */ /* 0x000fe4000f8e00ff */
[----:B------:R-:W-:Y:S02]  /*19c10*/  IMAD.U32 R194, RZ, RZ, UR7 ;  /* 0x00000007ffc27e24 */ /* 0x000fe4000f8e00ff */
[----:B------:R-:W-:-:S08]  /*19c20*/  FMUL R211, R211, UR15 ;  /* 0x0000000fd3d37c20 */ /* 0x000fd00008400000 */
[----:B------:R-:W-:-:S04]  /*19c30*/  @!P4 LEA R196, P5, R195, R4, 0x7 ;  /* 0x00000004c3c4c211 */ /* 0x000fc800078a38ff */
[----:B------:R-:W-:Y:S02]  /*19c40*/  @!P4 LEA.HI.X R197, R197, R3, R194, 0x7, P5 ;  /* 0x00000003c5c5c211 */ /* 0x000fe400028f3cc2 */
[----:B------:R-:W-:Y:S02]  /*19c50*/  ISETP.LT.OR P5, PT, R0, 0x59, !P0 ;  /* 0x000000590000780c */ /* 0x000fe400047a1670 */
[----:B------:R-:W-:Y:S01]  /*19c60*/  F2FP.SATFINITE.E4M3.F32.PACK_AB_MERGE_C R211, RZ, R211, RZ ;  /* 0x000000d3ffd3723e */ /* 0x000fe200048070ff */
[----:B------:R-:W-:Y:S02]  /*19c70*/  IMAD.U32 R199, RZ, RZ, UR6 ;  /* 0x00000006ffc77e24 */ /* 0x000fe4000f8e00ff */
[----:B------:R-:W-:Y:S02]  /*19c80*/  IMAD.U32 R201, RZ, RZ, UR7 ;  /* 0x00000007ffc97e24 */ /* 0x000fe4000f8e00ff */
[----:B------:R0:W-:Y:S01]  /*19c90*/  @!P6 STG.E.U8 desc[UR12][R158.64+0x71], R211 ;  /* 0x000071d39e00e986 */ /* 0x0001e2000c10110c */
[----:B------:R-:W-:-:S05]  /*19ca0*/  P2R R188, PR, RZ, 0x2 ;  /* 0x00000002ffbc7803 */ /* 0x000fca0000000000 */
[----:B------:R-:W-:Y:S02]  /*19cb0*/  @!P5 LEA R194, P6, R195, R4, 0x7 ;  /* 0x00000004c3c2d211 */ /* 0x000fe400078c38ff */
[----:B------:R-:W-:Y:S02]  /*19cc0*/  LOP3.LUT P1, RZ, R7, 0x40000000, RZ, 0xc0, !PT ;  /* 0x4000000007ff7812 */ /* 0x000fe4000782c0ff */
[----:B------:R-:W-:Y:S02]  /*19cd0*/  @!P5 LEA.HI.X R195, R199, R3, R201, 0x7, P6 ;  /* 0x00000003c7c3d211 */ /* 0x000fe400030f3cc9 */
[----:B------:R-:W-:Y:S01]  /*19ce0*/  ISETP.LT.OR P6, PT, R0, 0x5a, !P0 ;  /* 0x0000005a0000780c */ /* 0x000fe200047c1670 */
[----:B------:R-:W-:Y:S01]  /*19cf0*/  FMUL R212, R212, UR15 ;  /* 0x0000000fd4d47c20 */ /* 0x000fe20008400000 */
[----:B------:R-:W-:Y:S02]  /*19d00*/  P2R R198, PR, RZ, 0x10 ;  /* 0x00000010ffc67803 */ /* 0x000fe40000000000 */
[----:B------:R-:W-:Y:S01]  /*19d10*/  LOP3.LUT P4, RZ, R7, 0x40000, RZ, 0xc0, !PT ;  /* 0x0004000007ff7812 */ /* 0x000fe2000788c0ff */
[----:B0-----:R-:W-:Y:S01]  /*19d20*/  IMAD.U32 R159, RZ, RZ, UR6 ;  /* 0x00000006ff9f7e24 */ /* 0x001fe2000f8e00ff */
[----:B------:R-:W-:Y:S01]  /*19d30*/  F2FP.SATFINITE.E4M3.F32.PACK_AB_MERGE_C R201, RZ, R212, RZ ;  /* 0x000000d4ffc9723e */ /* 0x000fe200048070ff */
[----:B------:R-:W-:-:S02]  /*19d40*/  IMAD.U32 R203, RZ, RZ, UR6 ;  /* 0x00000006ffcb7e24 */ /* 0x000fc4000f8e00ff */
[----:B------:R-:W-:Y:S02]  /*19d50*/  IMAD.U32 R158, RZ, RZ, UR7 ;  /* 0x00000007ff9e7e24 */ /* 0x000fe4000f8e00ff */
[----:B------:R0:W-:Y:S02]  /*19d60*/  @!P1 STG.E.U8 desc[UR12][R176.64+0x78], R201 ;  /* 0x000078c9b0009986 */ /* 0x0001e4000c10110c */
[----:B0-----:R-:W-:-:S04]  /*19d70*/  @!P6 LEA R176, P1, R159, R4, 0x7 ;  /* 0x000000049fb0e211 */ /* 0x001fc800078238ff */
[----:B------:R-:W-:Y:S02]  /*19d80*/  @!P6 LEA.HI.X R177, R203, R3, R158, 0x7, P1 ;  /* 0x00000003cbb1e211 */ /* 0x000fe400008f3c9e */
[----:B------:R-:W0:Y:S01]  /*19d90*/  @!P4 LDC.64 R158, c[0x0][0x650] ;  /* 0x00019400ff9ecb82 */ /* 0x000e220000000a00 */
[----:B------:R-:W-:Y:S02]  /*19da0*/  P2R R199, PR, RZ, 0x20 ;  /* 0x00000020ffc77803 */ /* 0x000fe40000000000 */
[----:B------:R-:W-:Y:S01]  /*19db0*/  LOP3.LUT P5, RZ, R7, 0x10000000, RZ, 0xc0, !PT ;  /* 0x1000000007ff7812 */ /* 0x000fe200078ac0ff */
[----:B------:R-:W-:Y:S01]  /*19dc0*/  FMUL R213, R213, UR15 ;  /* 0x0000000fd5d57c20 */ /* 0x000fe20008400000 */
[----:B------:R-:W-:-:S04]  /*19dd0*/  P2R R193, PR, RZ, 0x8 ;  /* 0x00000008ffc17803 */ /* 0x000fc80000000000 */
[----:B------:R-:W-:Y:S02]  /*19de0*/  F2FP.SATFINITE.E4M3.F32.PACK_AB_MERGE_C R213, RZ, R213, RZ ;  /* 0x000000d5ffd5723e */ /* 0x000fe400048070ff */
[----:B------:R-:W-:Y:S01]  /*19df0*/  LOP3.LUT P3, RZ, R7, 0x20000, RZ, 0xc0, !PT ;  /* 0x0002000007ff7812 */ /* 0x000fe2000786c0ff */
[----:B------:R-:W-:-:S04]  /*19e00*/  FMUL R214, R214, UR15 ;  /* 0x0000000fd6d67c20 */ /* 0x000fc80008400000 */
[----:B------:R-:W-:Y:S01]  /*19e10*/  @!P5 STG.E.U8 desc[UR12][R242.64+0x79], R213 ;  /* 0x000079d5f200d986 */ /* 0x000fe2000c10110c */
[----:B------:R-:W-:Y:S02]  /*19e20*/  F2FP.SATFINITE.E4M3.F32.PACK_AB_MERGE_C R201, RZ, R214, RZ ;  /* 0x000000d6ffc9723e */ /* 0x000fe400048070ff */
[----:B0-----:R-:W-:-:S05]  /*19e30*/  @!P4 IADD3 R158, P5, R252, R158, RZ ;  /* 0x0000009efc9ec210 */ /* 0x001fca0007fbe0ff */
[----:B------:R-:W-:Y:S02]  /*19e40*/  @!P4 IMAD.X R159, R46, 0x1, R159, P5 ;  /* 0x000000012e9fc824 */ /* 0x000fe400028e069f */
[----:B------:R-:W-:Y:S01]  /*19e50*/  FMUL R215, R215, UR15 ;  /* 0x0000000fd7d77c20 */ /* 0x000fe20008400000 */
[----:B------:R-:W-:Y:S01]  /*19e60*/  P2R R190, PR, RZ, 0x4 ;  /* 0x00000004ffbe7803 */ /* 0x000fe20000000000 */
[----:B------:R-:W-:Y:S01]  /*19e70*/  FMUL R88, R88, UR15 ;  /* 0x0000000f58587c20 */ /* 0x000fe20008400000 */
[----:B------:R-:W-:Y:S01]  /*19e80*/  LOP3.LUT P1, RZ, R6, 0x800000, RZ, 0xc0, !PT ;  /* 0x0080000006ff7812 */ /* 0x000fe2000782c0ff */
[----:B------:R0:W-:Y:S01]  /*19e90*/  @!P4 STG.E.U8 desc[UR12][R158.64+0x78], R201 ;  /* 0x000078c99e00c986 */ /* 0x0001e2000c10110c */
[----:B------:R-:W-:Y:S01]  /*19ea0*/  FMUL R89, R89, UR15 ;  /* 0x0000000f59597c20 */ /* 0x000fe20008400000 */
        /* <DEDUP_REMOVED lines=10> */
[----:B0-----:R-:W0:Y:S01]  /*19f50*/  @!P3 LDC.64 R158, c[0x0][0x650] ;  /* 0x00019400ff9ebb82 */ /* 0x001e220000000a00 */
[----:B------:R-:W-:Y:S01]  /*19f60*/  ISETP.LT.OR P5, PT, R0, 0x2, !P0 ;  /* 0x000000020000780c */ /* 0x000fe200047a1670 */
[----:B------:R-:W-:Y:S01]  /*19f70*/  FMUL R100, R100, UR15 ;  /* 0x0000000f64647c20 */ /* 0x000fe20008400000 */
[----:B------:R-:W-:Y:S01]  /*19f80*/  F2FP.SATFINITE.E4M3.F32.PACK_AB_MERGE_C R215, RZ, R215, RZ ;  /* 0x000000d7ffd7723e */ /* 0x000fe200048070ff */
        /* <DEDUP_REMOVED lines=20> */
[----:B0-----:R-:W-:Y:S01]  /*1a0d0*/  @!P3 IADD3 R158, P4, R45, R158, RZ ;  /* 0x0000009e2d9eb210 */ /* 0x001fe20007f9e0ff */
[----:B------:R-:W-:Y:S01]  /*1a0e0*/  FMUL R121, R121, UR15 ;  /* 0x0000000f79797c20 */ /* 0x000fe20008400000 */
[----:B------:R-:W-:Y:S01]  /*1a0f0*/  FMUL R122, R122, UR15 ;  /* 0x0000000f7a7a7c20 */ /* 0x000fe20008400000 */
[----:B------:R-:W-:Y:S01]  /*1a100*/  FMUL R123, R123, UR15 ;  /* 0x0000000f7b7b7c20 */ /* 0x000fe20008400000 */
[----:B------:R-:W-:Y:S01]  /*1a110*/  FMUL R124, R124, UR15 ;  /* 0x0000000f7c7c7c20 */ /* 0x000fe20008400000 */
[----:B------:R-:W-:-:S02]  /*1a120*/  @!P3 IMAD.X R159, R44, 0x1, R159, P4 ;  /* 0x000000012c9fb824 */ /* 0x000fc400020e069f */
[----:B------:R-:W-:Y:S01]  /*1a130*/  FMUL R125, R125, UR15 ;  /* 0x0000000f7d7d7c20 */ /* 0x000fe20008400000 */
[----:B------:R-:W-:Y:S01]  /*1a140*/  FMUL R126, R126, UR15 ;  /* 0x0000000f7e7e7c20 */ /* 0x000fe20008400000 */
[----:B------:R-:W-:Y:S01]  /*1a150*/  FMUL R127, R127, UR15 ;  /* 0x0000000f7f7f7c20 */ /* 0x000fe20008400000 */
[----:B------:R-:W-:Y:S01]  /*1a160*/  FMUL R128, R128, UR15 ;  /* 0x0000000f80807c20 */ /* 0x000fe20008400000 */
[----:B------:R0:W-:Y:S01]  /*1a170*/  @!P3 STG.E.U8 desc[UR12][R158.64+0x79], R215 ;  /* 0x000079d79e00b986 */ /* 0x0001e2000c10110c */
[----:B------:R-:W-:Y:S01]  /*1a180*/  FMUL R129, R129, UR15 ;  /* 0x0000000f81817c20 */ /* 0x000fe20008400000 */
[----:B------:R-:W-:Y:S01]  /*1a190*/  FMUL R130, R130, UR15 ;  /* 0x0000000f82827c20 */ /* 0x000fe20008400000 */
[----:B------:R-:W-:Y:S01]  /*1a1a0*/  FMUL R131, R131, UR15 ;  /* 0x0000000f83837c20 */ /* 0x000fe20008400000 */
[----:B------:R1:W5:Y:S01]  /*1a1b0*/  LDL.LU R46, [R1+0x148] ;  /* 0x00014800012e7983 */ /* 0x0003620000300800 */
[----:B0-----:R-:W0:Y:S01]  /*1a1c0*/  @!P5 LDC.64 R158, c[0x0][0x650] ;  /* 0x00019400ff9edb82 */ /* 0x001e220000000a00 */
[----:B------:R-:W-:-:S02]  /*1a1d0*/  ISETP.LT.OR P4, PT, R0, 0x1, !P0 ;  /* 0x000000010000780c */ /* 0x000fc40004781670 */
[----:B------:R1:W5:Y:S01]  /*1a1e0*/  LDL.LU R45, [R1+0x144] ;  /* 0x00014400012d7983 */ /* 0x0003620000300800 */
[----:B------:R-:W-:Y:S02]  /*1a1f0*/  LOP3.LUT P2, RZ, R7, 0x80000000, RZ, 0xc0, !PT ;  /* 0x8000000007ff7812 */ /* 0x000fe4000784c0ff */
[----:B------:R-:W-:Y:S01]  /*1a200*/  P2R R7, PR, RZ, 0x40 ;  /* 0x00000040ff077803 */ /* 0x000fe20000000000 */
[----:B------:R1:W5:Y:S01]  /*1a210*/  LDL.LU R44, [R1+0x140] ;  /* 0x00014000012c7983 */ /* 0x0003620000300800 */
[----:B------:R-:W-:Y:S02]  /*1a220*/  F2FP.SATFINITE.E4M3.F32.PACK_AB_MERGE_C R203, RZ, R88, RZ ;  /* 0x00000058ffcb723e */ /* 0x000fe400048070ff */
[----:B------:R-:W-:Y:S02]  /*1a230*/  F2FP.SATFINITE.E4M3.F32.PACK_AB_MERGE_C R89, RZ, R89, RZ ;  /* 0x00000059ff59723e */ /* 0x000fe400048070ff */
[----:B------:R-:W-:Y:S02]  /*1a240*/  F2FP.SATFINITE.E4M3.F32.PACK_AB_MERGE_C R90, RZ, R90, RZ ;  /* 0x0000005aff5a723e */ /* 0x000fe400048070ff */
[----:B------:R-:W-:Y:S01]  /*1a250*/  @!P4 STG.E.U8 desc[UR12][R178.64], R203 ;  /* 0x000000cbb200c986 */ /* 0x000fe2000c10110c */
[----:B0-----:R-:W-:-:S05]  /*1a260*/  @!P5 IADD3 R10, P6, R10, R158, RZ ;  /* 0x0000009e0a0ad210 */ /* 0x001fca0007fde0ff */
[----:B------:R-:W-:-:S05]  /*1a270*/  @!P5 IMAD.X R11, R11, 0x1, R159, P6 ;  /* 0x000000010b0bd824 */ /* 0x000fca00030e069f */
[----:B------:R0:W-:Y:S04]  /*1a280*/  @!P5 STG.E.U8 desc[UR12][R10.64+0x1], R89 ;  /* 0x000001590a00d986 */ /* 0x0001e8000c10110c */
[----:B------:R2:W-:Y:S01]  /*1a290*/  @!P1 STG.E.U8 desc[UR12][R42.64], R90 ;  /* 0x0000005a2a009986 */ /* 0x0005e2000c10110c */
[C---:B------:R-:W-:Y:S02]  /*1a2a0*/  ISETP.LT.OR P1, PT, R0.reuse, 0x9, !P0 ;  /* 0x000000090000780c */ /* 0x040fe40004721670 */
[----:B------:R-:W-:Y:S02]  /*1a2b0*/  F2FP.SATFINITE.E4M3.F32.PACK_AB_MERGE_C R91, RZ, R91, RZ ;  /* 0x0000005bff5b723e */ /* 0x000fe400048070ff */
[----:B------:R-:W-:Y:S02]  /*1a2c0*/  ISETP.LT.OR P5, PT, R0, 0xa, !P0 ;  /* 0x0000000a0000780c */ /* 0x000fe400047a1670 */
[----:B0-----:R-:W-:-:S02]  /*1a2d0*/  F2FP.SATFINITE.E4M3.F32.PACK_AB_MERGE_C R89, RZ, R92, RZ ;  /* 0x0000005cff59723e */ /* 0x001fc400048070ff */
[C---:B------:R-:W-:Y:S02]  /*1a2e0*/  LOP3.LUT P3, RZ, R6.reuse, 0x1000000, RZ, 0xc0, !PT ;  /* 0x0100000006ff7812 */ /* 0x040fe4000786c0ff */
[----:B------:R-:W-:Y:S01]  /*1a2f0*/  F2FP.SATFINITE.E4M3.F32.PACK_AB_MERGE_C R93, RZ, R93, RZ ;  /* 0x0000005dff5d723e */ /* 0x000fe200048070ff */
[----:B--2---:R1:W5:Y:S02]  /*1a300*/  LDL.LU.64 R42, [R1+0x138] ;  /* 0x00013800012a7983 */ /* 0x0043640000300a00 */
[----:B------:R-:W0:Y:S02]  /*1a310*/  @!P1 LDC.64 R10, c[0x0][0x650] ;  /* 0x00019400ff0a9b82 */ /* 0x000e240000000a00 */
[----:B------:R2:W-:Y:S01]  /*1a320*/  @!P2 STG.E.U8 desc[UR12][R40.64+0x1], R91 ;  /* 0x0000015b2800a986 */ /* 0x0005e2000c10110c */
[----:B------:R-:W-:Y:S02]  /*1a330*/  F2FP.SATFINITE.E4M3.F32.PACK_AB_MERGE_C R94, RZ, R94, RZ ;  /* 0x0000005eff5e723e */ /* 0x000fe400048070ff */
[----:B------:R-:W-:-:S02]  /*1a340*/  LOP3.LUT P4, RZ, R6, 0x400000, RZ, 0xc0, !PT ;  /* 0x0040000006ff7812 */ /* 0x000fc4000788c0ff */
[----:B------:R-:W-:Y:S02]  /*1a350*/  F2FP.SATFINITE.E4M3.F32.PACK_AB_MERGE_C R95, RZ, R95, RZ ;  /* 0x0000005fff5f723e */ /* 0x000fe400048070ff */
[----:B------:R-:W-:Y:S02]  /*1a360*/  F2FP.SATFINITE.E4M3.F32.PACK_AB_MERGE_C R97, RZ, R97, RZ ;  /* 0x00000061ff61723e */ /* 0x000fe400048070ff */
[----:B------:R-:W-:Y:S02]  /*1a370*/  F2FP.SATFINITE.E4M3.F32.PACK_AB_MERGE_C R98, RZ, R98, RZ ;  /* 0x00000062ff62723e */ /* 0x000fe400048070ff */
[----:B------:R-:W-:Y:S01]  /*1a380*/  F2FP.SATFINITE.E4M3.F32.PACK_AB_MERGE_C R99, RZ, R99, RZ ;  /* 0x00000063ff63723e */ /* 0x000fe200048070ff */
[----:B--2---:R1:W5:Y:S01]  /*1a390*/  LDL.LU.64 R40, [R1+0x130] ;  /* 0x0001300001287983 */ /* 0x0043620000300a00 */
[----:B0-----:R-:W-:-:S05]  /*1a3a0*/  @!P1 IADD3 R10, P2, R152, R10, RZ ;  /* 0x0000000a980a9210 */ /* 0x001fca0007f5e0ff */
[----:B------:R-:W-:-:S05]  /*1a3b0*/  @!P1 IMAD.X R11, R153, 0x1, R11, P2 ;  /* 0x00000001990b9824 */ /* 0x000fca00010e060b */
[----:B------:R0:W-:Y:S02]  /*1a3c0*/  @!P1 STG.E.U8 desc[UR12][R10.64+0x8], R89 ;  /* 0x000008590a009986 */ /* 0x0001e4000c10110c */
[----:B0-----:R-:W0:Y:S02]  /*1a3d0*/  @!P5 LDC.64 R10, c[0x0][0x650] ;  /* 0x00019400ff0adb82 */ /* 0x001e240000000a00 */
[----:B0-----:R-:W-:-:S05]  /*1a3e0*/  @!P5 IADD3 R10, P6, R154, R10, RZ ;  /* 0x0000000a9a0ad210 */ /* 0x001fca0007fde0ff */
[----:B------:R-:W-:-:S05]  /*1a3f0*/  @!P5 IMAD.X R11, R155, 0x1, R11, P6 ;  /* 0x000000019b0bd824 */ /* 0x000fca00030e060b */
[----:B------:R-:W-:Y:S04]  /*1a400*/  @!P5 STG.E.U8 desc[UR12][R10.64+0x9], R93 ;  /* 0x0000095d0a00d986 */ /* 0x000fe8000c10110c */
[----:B------:R0:W-:Y:S01]  /*1a410*/  @!P3 STG.E.U8 desc[UR12][R38.64+0x8], R94 ;  /* 0x0000085e2600b986 */ /* 0x0001e2000c10110c */
[C---:B------:R-:W-:Y:S02]  /*1a420*/  ISETP.LT.OR P3, PT, R0.reuse, 0x11, !P0 ;  /* 0x000000110000780c */ /* 0x040fe40004761670 */
[----:B------:R-:W-:Y:S02]  /*1a430*/  ISETP.LT.OR P5, PT, R0, 0x12, !P0 ;  /* 0x000000120000780c */ /* 0x000fe400047a1670 */
[----:B------:R-:W-:Y:S02]  /*1a440*/  F2FP.SATFINITE.E4M3.F32.PACK_AB_MERGE_C R89, RZ, R96, RZ ;  /* 0x00000060ff59723e */ /* 0x000fe400048070ff */
[----:B------:R-:W-:-:S02]  /*1a450*/  LOP3.LUT P2, RZ, R6, 0x200000, RZ, 0xc0, !PT ;  /* 0x0020000006ff7812 */ /* 0x000fc4000784c0ff */
[----:B------:R-:W-:Y:S02]  /*1a460*/  LOP3.LUT P1, RZ, R6, 0x100000, RZ, 0xc0, !PT ;  /* 0x0010000006ff7812 */ /* 0x000fe4000782c0ff */
[----:B------:R-:W-:Y:S01]  /*1a470*/  F2FP.SATFINITE.E4M3.F32.PACK_AB_MERGE_C R101, RZ, R101, RZ ;  /* 0x00000065ff65723e */ /* 0x000fe200048070ff */
[----:B0-----:R1:W5:Y:S02]  /*1a480*/  LDL.LU.64 R38, [R1+0x128] ;  /* 0x0001280001267983 */ /* 0x0013640000300a00 */
[----:B------:R-:W0:Y:S02]  /*1a490*/  @!P3 LDC.64 R10, c[0x0][0x650] ;  /* 0x00019400ff0abb82 */ /* 0x000e240000000a00 */
[----:B------:R2:W-:Y:S01]  /*1a4a0*/  @!P4 STG.E.U8 desc[UR12][R36.64+0x9], R95 ;  /* 0x0000095f2400c986 */ /* 0x0005e2000c10110c */
[----:B------:R-:W-:Y:S02]  /*1a4b0*/  F2FP.SATFINITE.E4M3.F32.PACK_AB_MERGE_C R102, RZ, R102, RZ ;  /* 0x00000066ff66723e */ /* 0x000fe400048070ff */
[----:B------:R-:W-:-:S02]  /*1a4c0*/  F2FP.SATFINITE.E4M3.F32.PACK_AB_MERGE_C R103, RZ, R103, RZ ;  /* 0x00000067ff67723e */ /* 0x000fc400048070ff */
        /* <DEDUP_REMOVED lines=11> */
[----:B------:R-:W-:Y:S01]  /*1a580*/  @!P5 STG.E.U8 desc[UR12][R10.64+0x11], R97 ;  /* 0x000011610a00d986 */ /* 0x000fe2000c10110c */
[----:B------:R-:W-:-:S03]  /*1a590*/  ISETP.LT.OR P5, PT, R0, 0x1a, !P0 ;  /* 0x0000001a0000780c */ /* 0x000fc600047a1670 */
[----:B------:R0:W-:Y:S01]  /*1a5a0*/  @!P2 STG.E.U8 desc[UR12][R34.64+0x10], R98 ;  /* 0x000010622200a986 */ /* 0x0001e2000c10110c */
[----:B------:R-:W-:-:S09]  /*1a5b0*/  ISETP.LT.OR P2, PT, R0, 0x19, !P0 ;  /* 0x000000190000780c */ /* 0x000fd20004741670 */
[----:B------:R-:W2:Y:S01]  /*1a5c0*/  @!P5 LDC.64 R90, c[0x0][0x650] ;  /* 0x00019400ff5adb82 */ /* 0x000ea20000000a00 */
[----:B------:R-:W-:Y:S01]  /*1a5d0*/  LOP3.LUT P4, RZ, R6, 0x80000, RZ, 0xc0, !PT ;  /* 0x0008000006ff7812 */ /* 0x000fe2000788c0ff */
[----:B0-----:R1:W5:Y:S06]  /*1a5e0*/  LDL.LU.64 R34, [R1+0x118] ;  /* 0x0001180001227983 */ /* 0x00136c0000300a00 */
[----:B------:R-:W0:Y:S01]  /*1a5f0*/  @!P2 LDC.64 R10, c[0x0][0x650] ;  /* 0x00019400ff0aab82 */ /* 0x000e220000000a00 */
[----:B------:R3:W-:Y:S01]  /*1a600*/  @!P1 STG.E.U8 desc[UR12][R32.64+0x11], R99 ;  /* 0x0000116320009986 */ /* 0x0007e2000c10110c */
[----:B------:R-:W-:-:S02]  /*1a610*/  F2FP.SATFINITE.E4M3.F32.PACK_AB_MERGE_C R89, RZ, R100, RZ ;  /* 0x00000064ff59723e */ /* 0x000fc400048070ff */
[----:B------:R-:W-:Y:S02]  /*1a620*/  LOP3.LUT P3, RZ, R6, 0x40000, RZ, 0xc0, !PT ;  /* 0x0004000006ff7812 */ /* 0x000fe4000786c0ff */
[----:B------:R-:W-:Y:S02]  /*1a630*/  F2FP.SATFINITE.E4M3.F32.PACK_AB_MERGE_C R113, RZ, R113, RZ ;  /* 0x00000071ff71723e */ /* 0x000fe400048070ff */
[----:B------:R-:W-:Y:S02]  /*1a640*/  F2FP.SATFINITE.E4M3.F32.PACK_AB_MERGE_C R115, RZ, R115, RZ ;  /* 0x00000073ff73723e */ /* 0x000fe400048070ff */
[----:B------:R-:W-:Y:S02]  /*1a650*/  F2FP.SATFINITE.E4M3.F32.PACK_AB_MERGE_C R117, RZ, R117, RZ ;  /* 0x00000075ff75723e */ /* 0x000fe400048070ff */
[----:B------:R-:W-:Y:S01]  /*1a660*/  F2FP.SATFINITE.E4M3.F32.PACK_AB_MERGE_C R119, RZ, R119, RZ ;  /* 0x00000077ff77723e */ /* 0x000fe200048070ff */
[----:B---3--:R1:W5:Y:S01]  /*1a670*/  LDL.LU.64 R32, [R1+0x110] ;  /* 0x0001100001207983 */ /* 0x0083620000300a00 */
[----:B--2---:R-:W-:-:S02]  /*1a680*/  @!P5 IADD3 R160, P6, R160, R90, RZ ;  /* 0x0000005aa0a0d210 */ /* 0x004fc40007fde0ff */
[----:B0-----:R-:W-:-:S03]  /*1a690*/  @!P2 IADD3 R10, P1, R156, R10, RZ ;  /* 0x0000000a9c0aa210 */ /* 0x001fc60007f3e0ff */
[----:B------:R-:W-:Y:S02]  /*1a6a0*/  @!P5 IMAD.X R161, R161, 0x1, R91, P6 ;  /* 0x00000001a1a1d824 */ /* 0x000fe400030e065b */
[----:B------:R-:W-:-:S05]  /*1a6b0*/  @!P2 IMAD.X R11, R157, 0x1, R11, P1 ;  /* 0x000000019d0ba824 */ /* 0x000fca00008e060b */
[----:B------:R0:W-:Y:S04]  /*1a6c0*/  @!P2 STG.E.U8 desc[UR12][R10.64+0x18], R89 ;  /* 0x000018590a00a986 */ /* 0x0001e8000c10110c */
[----:B------:R-:W-:Y:S01]  /*1a6d0*/  @!P5 STG.E.U8 desc[UR12][R160.64+0x19], R101 ;  /* 0x00001965a000d986 */ /* 0x000fe2000c10110c */
[----:B------:R-:W-:-:S03]  /*1a6e0*/  ISETP.LT.OR P5, PT, R0, 0x22, !P0 ;  /* 0x000000220000780c */ /* 0x000fc600047a1670 */
[----:B------:R2:W-:Y:S01]  /*1a6f0*/  @!P4 STG.E.U8 desc[UR12][R30.64+0x18], R102 ;  /* 0x000018661e00c986 */ /* 0x0005e2000c10110c */
[----:B------:R-:W-:-:S09]  /*1a700*/  ISETP.LT.OR P4, PT, R0, 0x21, !P0 ;  /* 0x000000210000780c */ /* 0x000fd20004781670 */
[----:B0-----:R-:W0:Y:S01]  /*1a710*/  @!P5 LDC.64 R88, c[0x0][0x650] ;  /* 0x00019400ff58db82 */ /* 0x001e220000000a00 */
[C---:B------:R-:W-:Y:S01]  /*1a720*/  LOP3.LUT P1, RZ, R6.reuse, 0x20000, RZ, 0xc0, !PT ;  /* 0x0002000006ff7812 */ /* 0x040fe2000782c0ff */
[----:B--2---:R1:W5:Y:S06]  /*1a730*/  LDL.LU.64 R30, [R1+0x108] ;  /* 0x00010800011e7983 */ /* 0x00436c0000300a00 */
[----:B------:R-:W2:Y:S01]  /*1a740*/  @!P4 LDC.64 R10, c[0x0][0x650] ;  /* 0x00019400ff0acb82 */ /* 0x000ea20000000a00 */
[----:B------:R3:W-:Y:S01]  /*1a750*/  @!P3 STG.E.U8 desc[UR12][R28.64+0x19], R103 ;  /* 0x000019671c00b986 */ /* 0x0007e2000c10110c */
[----:B------:R-:W-:-:S02]  /*1a760*/  LOP3.LUT P2, RZ, R6, 0x10000, RZ, 0xc0, !PT ;  /* 0x0001000006ff7812 */ /* 0x000fc4000784c0ff */
[----:B------:R-:W-:Y:S02]  /*1a770*/  F2FP.SATFINITE.E4M3.F32.PACK_AB_MERGE_C R121, RZ, R121, RZ ;  /* 0x00000079ff79723e */ /* 0x000fe400048070ff */
[----:B------:R-:W-:Y:S02]  /*1a780*/  F2FP.SATFINITE.E4M3.F32.PACK_AB_MERGE_C R123, RZ, R123, RZ ;  /* 0x0000007bff7b723e */ /* 0x000fe400048070ff */
[----:B------:R-:W-:Y:S02]  /*1a790*/  F2FP.SATFINITE.E4M3.F32.PACK_AB_MERGE_C R125, RZ, R125, RZ ;  /* 0x0000007dff7d723e */ /* 0x000fe400048070ff */
[----:B------:R-:W-:Y:S02]  /*1a7a0*/  F2FP.SATFINITE.E4M3.F32.PACK_AB_MERGE_C R127, RZ, R127, RZ ;  /* 0x0000007fff7f723e */ /* 0x000fe400048070ff */
[----:B------:R-:W-:Y:S01]  /*1a7b0*/  F2FP.SATFINITE.E4M3.F32.PACK_AB_MERGE_C R129, RZ, R129, RZ ;  /* 0x00000081ff81723e */ /* 0x000fe200048070ff */
[----:B---3--:R1:W5:Y:S01]  /*1a7c0*/  LDL.LU.64 R28, [R1+0x100] ;  /* 0x00010000011c7983 */ /* 0x0083620000300a00 */
[----:B0-----:R-:W-:-:S02]  /*1a7d0*/  @!P5 IADD3 R168, P6, R168, R88, RZ ;  /* 0x00000058a8a8d210 */ /* 0x001fc40007fde0ff */
[----:B--2---:R-:W-:-:S03]  /*1a7e0*/  @!P4 IADD3 R164, P3, R164, R10, RZ ;  /* 0x0000000aa4a4c210 */ /* 0x004fc60007f7e0ff */
[----:B------:R-:W-:Y:S01]  /*1a7f0*/  @!P5 IMAD.X R169, R169, 0x1, R89, P6 ;  /* 0x00000001a9a9d824 */ /* 0x000fe200030e0659 */
[----:B------:R-:W-:Y:S01]  /*1a800*/  F2FP.SATFINITE.E4M3.F32.PACK_AB_MERGE_C R89, RZ, R106, RZ ;  /* 0x0000006aff59723e */ /* 0x000fe200048070ff */
[----:B------:R-:W-:Y:S01]  /*1a810*/  @!P4 IMAD.X R165, R165, 0x1, R11, P3 ;  /* 0x00000001a5a5c824 */ /* 0x000fe200018e060b */
[----:B------:R-:W-:-:S05]  /*1a820*/  F2FP.SATFINITE.E4M3.F32.PACK_AB_MERGE_C R11, RZ, R104, RZ ;  /* 0x00000068ff0b723e */ /* 0x000fca00048070ff */
[----:B------:R0:W-:Y:S04]  /*1a830*/  @!P4 STG.E.U8 desc[UR12][R164.64+0x20], R11 ;  /* 0x0000200ba400c986 */ /* 0x0001e8000c10110c */
[----:B------:R-:W-:Y:S01]  /*1a840*/  @!P5 STG.E.U8 desc[UR12][R168.64+0x21], R105 ;  /* 0x00002169a800d986 */ /* 0x000fe2000c10110c */
[----:B------:R-:W-:-:S03]  /*1a850*/  ISETP.LT.OR P5, PT, R0, 0x2a, !P0 ;  /* 0x0000002a0000780c */ /* 0x000fc600047a1670 */
[----:B------:R2:W-:Y:S01]  /*1a860*/  @!P1 STG.E.U8 desc[UR12][R250.64+0x20], R89 ;  /* 0x00002059fa009986 */ /* 0x0005e2000c10110c */
[----:B------:R-:W-:-:S09]  /*1a870*/  ISETP.LT.OR P1, PT, R0, 0x29, !P0 ;  /* 0x000000290000780c */ /* 0x000fd20004721670 */
[----:B------:R-:W3:Y:S08]  /*1a880*/  @!P5 LDC.64 R90, c[0x0][0x650] ;  /* 0x00019400ff5adb82 */ /* 0x000ef00000000a00 */
[----:B0-----:R-:W0:Y:S01]  /*1a890*/  @!P1 LDC.64 R10, c[0x0][0x650] ;  /* 0x00019400ff0a9b82 */ /* 0x001e220000000a00 */
[----:B------:R-:W-:Y:S01]  /*1a8a0*/  @!P2 STG.E.U8 desc[UR12][R248.64+0x21], R107 ;  /* 0x0000216bf800a986 */ /* 0x000fe2000c10110c */
[----:B------:R-:W-:-:S02]  /*1a8b0*/  LOP3.LUT P3, RZ, R6, 0x8000, RZ, 0xc0, !PT ;  /* 0x0000800006ff7812 */ /* 0x000fc4000786c0ff */
[----:B--2---:R-:W-:Y:S02]  /*1a8c0*/  F2FP.SATFINITE.E4M3.F32.PACK_AB_MERGE_C R89, RZ, R110, RZ ;  /* 0x0000006eff59723e */ /* 0x004fe400048070ff */
[----:B---3--:R-:W-:Y:S02]  /*1a8d0*/  @!P5 IADD3 R170, P6, R170, R90, RZ ;  /* 0x0000005aaaaad210 */ /* 0x008fe40007fde0ff */
[----:B0-----:R-:W-:-:S03]  /*1a8e0*/  @!P1 IADD3 R166, P2, R166, R10, RZ ;  /* 0x0000000aa6a69210 */ /* 0x001fc60007f5e0ff */
[----:B------:R-:W-:Y:S02]  /*1a8f0*/  @!P5 IMAD.X R171, R171, 0x1, R91, P6 ;  /* 0x00000001ababd824 */ /* 0x000fe400030e065b */
[----:B------:R-:W-:Y:S01]  /*1a900*/  @!P1 IMAD.X R167, R167, 0x1, R11, P2 ;  /* 0x00000001a7a79824 */ /* 0x000fe200010e060b */
[----:B------:R-:W-:-:S05]  /*1a910*/  F2FP.SATFINITE.E4M3.F32.PACK_AB_MERGE_C R11, RZ, R108, RZ ;  /* 0x0000006cff0b723e */ /* 0x000fca00048070ff */
[----:B------:R0:W-:Y:S04]  /*1a920*/  @!P1 STG.E.U8 desc[UR12][R166.64+0x28], R11 ;  /* 0x0000280ba6009986 */ /* 0x0001e8000c10110c */
[----:B------:R-:W-:Y:S04]  /*1a930*/  @!P5 STG.E.U8 desc[UR12][R170.64+0x29], R109 ;  /* 0x0000296daa00d986 */ /* 0x000fe8000c10110c */
[----:B------:R-:W-:Y:S01]  /*1a940*/  @!P3 STG.E.U8 desc[UR12][R246.64+0x28], R89 ;  /* 0x00002859f600b986 */ /* 0x000fe2000c10110c */
[----:B------:R-:W-:Y:S02]  /*1a950*/  ISETP.LT.OR P3, PT, R0, 0x31, !P0 ;  /* 0x000000310000780c */ /* 0x000fe40004761670 */
[----:B------:R-:W-:-:S11]  /*1a960*/  LOP3.LUT P4, RZ, R6, 0x4000, RZ, 0xc0, !PT ;  /* 0x0000400006ff7812 */ /* 0x000fd6000788c0ff */
[----:B0-----:R-:W0:Y:S01]  /*1a970*/  @!P3 LDC.64 R10, c[0x0][0x650] ;  /* 0x00019400ff0abb82 */ /* 0x001e220000000a00 */
[----:B------:R-:W-:Y:S01]  /*1a980*/  ISETP.LT.OR P5, PT, R0, 0x32, !P0 ;  /* 0x000000320000780c */ /* 0x000fe200047a1670 */
[----:B------:R2:W-:Y:S01]  /*1a990*/  @!P4 STG.E.U8 desc[UR12][R8.64+0x29], R111 ;  /* 0x0000296f0800c986 */ /* 0x0005e2000c10110c */
[----:B0-----:R-:W-:-:S05]  /*1a9a0*/  @!P3 IADD3 R172, P4, R172, R10, RZ ;  /* 0x0000000aacacb210 */ /* 0x001fca0007f9e0ff */
[----:B------:R-:W-:-:S06]  /*1a9b0*/  @!P3 IMAD.X R173, R173, 0x1, R11, P4 ;  /* 0x00000001adadb824 */ /* 0x000fcc00020e060b */
[----:B------:R-:W0:Y:S01]  /*1a9c0*/  @!P5 LDC.64 R10, c[0x0][0x650] ;  /* 0x00019400ff0adb82 */ /* 0x000e220000000a00 */
[----:B------:R-:W-:-:S05]  /*1a9d0*/  F2FP.SATFINITE.E4M3.F32.PACK_AB_MERGE_C R91, RZ, R112, RZ ;  /* 0x00000070ff5b723e */ /* 0x000fca00048070ff */
[----:B------:R3:W-:Y:S01]  /*1a9e0*/  @!P3 STG.E.U8 desc[UR12][R172.64+0x30], R91 ;  /* 0x0000305bac00b986 */ /* 0x0007e2000c10110c */
[----:B0-----:R-:W-:-:S05]  /*1a9f0*/  @!P5 IADD3 R10, P6, R163, R10, RZ ;  /* 0x0000000aa30ad210 */ /* 0x001fca0007fde0ff */
[----:B------:R-:W-:Y:S01]  /*1aa00*/  @!P5 IMAD.X R11, R180, 0x1, R11, P6 ;  /* 0x00000001b40bd824 */ /* 0x000fe200030e060b */
[----:B------:R-:W-:-:S04]  /*1aa10*/  ISETP.LT.OR P6, PT, R0, 0x39, !P0 ;  /* 0x000000390000780c */ /* 0x000fc800047c1670 */
[----:B------:R0:W-:Y:S01]  /*1aa20*/  @!P5 STG.E.U8 desc[UR12][R10.64+0x31], R113 ;  /* 0x000031710a00d986 */ /* 0x0001e2000c10110c */
[----:B------:R-:W-:-:S08]  /*1aa30*/  ISETP.LT.OR P5, PT, R0, 0x3a, !P0 ;  /* 0x0000003a0000780c */ /* 0x000fd000047a1670 */
[----:B--2---:R-:W2:Y:S01]  /*1aa40*/  @!P6 LDC.64 R8, c[0x0][0x650] ;  /* 0x00019400ff08eb82 */ /* 0x004ea20000000a00 */
[C---:B------:R-:W-:Y:S02]  /*1aa50*/  LOP3.LUT P2, RZ, R6.reuse, 0x2000, RZ, 0xc0, !PT ;  /* 0x0000200006ff7812 */ /* 0x040fe4000784c0ff */
[----:B------:R-:W-:-:S05]  /*1aa60*/  LOP3.LUT P1, RZ, R6, 0x1000, RZ, 0xc0, !PT ;  /* 0x0000100006ff7812 */ /* 0x000fca000782c0ff */
[----:B---3--:R-:W3:Y:S01]  /*1aa70*/  @!P5 LDC.64 R90, c[0x0][0x650] ;  /* 0x00019400ff5adb82 */ /* 0x008ee20000000a00 */
[----:B------:R-:W-:-:S05]  /*1aa80*/  F2FP.SATFINITE.E4M3.F32.PACK_AB_MERGE_C R89, RZ, R114, RZ ;  /* 0x00000072ff59723e */ /* 0x000fca00048070ff */
[----:B------:R-:W-:Y:S04]  /*1aa90*/  @!P2 STG.E.U8 desc[UR12][R14.64+0x30], R89 ;  /* 0x000030590e00a986 */ /* 0x000fe8000c10110c */
[----:B------:R-:W-:Y:S01]  /*1aaa0*/  @!P1 STG.E.U8 desc[UR12][R16.64+0x31], R115 ;  /* 0x0000317310009986 */ /* 0x000fe2000c10110c */
[----:B0-----:R-:W-:Y:S02]  /*1aab0*/  F2FP.SATFINITE.E4M3.F32.PACK_AB_MERGE_C R11, RZ, R116, RZ ;  /* 0x00000074ff0b723e */ /* 0x001fe400048070ff */
[----:B--2---:R-:W-:-:S05]  /*1aac0*/  @!P6 IADD3 R8, P1, R181, R8, RZ ;  /* 0x00000008b508e210 */ /* 0x004fca0007f3e0ff */
[----:B------:R-:W-:Y:S01]  /*1aad0*/  @!P6 IMAD.X R9, R182, 0x1, R9, P1 ;  /* 0x00000001b609e824 */ /* 0x000fe200008e0609 */
[----:B------:R-:W-:-:S04]  /*1aae0*/  LOP3.LUT P4, RZ, R6, 0x800, RZ, 0xc0, !PT ;  /* 0x0000080006ff7812 */ /* 0x000fc8000788c0ff */
[----:B------:R0:W-:Y:S01]  /*1aaf0*/  @!P6 STG.E.U8 desc[UR12][R8.64+0x38], R11 ;  /* 0x0000380b0800e986 */ /* 0x0001e2000c10110c */
[----:B---3--:R-:W-:-:S05]  /*1ab00*/  @!P5 IADD3 R184, P6, R184, R90, RZ ;  /* 0x0000005ab8b8d210 */ /* 0x008fca0007fde0ff */
[----:B------:R-:W-:Y:S01]  /*1ab10*/  @!P5 IMAD.X R185, R185, 0x1, R91, P6 ;  /* 0x00000001b9b9d824 */ /* 0x000fe200030e065b */
[----:B------:R-:W-:Y:S02]  /*1ab20*/  ISETP.NE.AND P6, PT, R7, RZ, PT ;  /* 0x000000ff0700720c */ /* 0x000fe40003fc5270 */
[----:B------:R-:W-:Y:S02]  /*1ab30*/  F2FP.SATFINITE.E4M3.F32.PACK_AB_MERGE_C R7, RZ, R118, RZ ;  /* 0x00000076ff07723e */ /* 0x000fe400048070ff */
[----:B------:R-:W-:Y:S04]  /*1ab40*/  @!P5 STG.E.U8 desc[UR12][R184.64+0x39], R117 ;  /* 0x00003975b800d986 */ /* 0x000fe8000c10110c */
[----:B------:R2:W-:Y:S01]  /*1ab50*/  @!P4 STG.E.U8 desc[UR12][R18.64+0x38], R7 ;  /* 0x000038071200c986 */ /* 0x0005e2000c10110c */
[----:B------:R-:W-:-:S02]  /*1ab60*/  ISETP.LT.OR P4, PT, R0, 0x41, !P0 ;  /* 0x000000410000780c */ /* 0x000fc40004781670 */
[----:B------:R-:W-:-:S11]  /*1ab70*/  LOP3.LUT P3, RZ, R6, 0x400, RZ, 0xc0, !PT ;  /* 0x0000040006ff7812 */ /* 0x000fd6000786c0ff */
[----:B0-----:R-:W0:Y:S02]  /*1ab80*/  @!P4 LDC.64 R8, c[0x0][0x650] ;  /* 0x00019400ff08cb82 */ /* 0x001e240000000a00 */
[----:B------:R-:W-:Y:S01]  /*1ab90*/  @!P3 STG.E.U8 desc[UR12][R20.64+0x39], R119 ;  /* 0x000039771400b986 */ /* 0x000fe2000c10110c */
[----:B0-----:R-:W-:-:S05]  /*1aba0*/  @!P4 IADD3 R162, P3, R162, R8, RZ ;  /* 0x00000008a2a2c210 */ /* 0x001fca0007f7e0ff */
[----:B------:R-:W-:Y:S01]  /*1abb0*/  @!P4 IMAD.X R163, R183, 0x1, R9, P3 ;  /* 0x00000001b7a3c824 */ /* 0x000fe200018e0609 */
[----:B------:R-:W-:-:S13]  /*1abc0*/  ISETP.LT.OR P3, PT, R0, 0x42, !P0 ;  /* 0x000000420000780c */ /* 0x000fda0004761670 */
[----:B------:R-:W0:Y:S01]  /*1abd0*/  @!P3 LDC.64 R10, c[0x0][0x650] ;  /* 0x00019400ff0abb82 */ /* 0x000e220000000a00 */
[----:B------:R-:W-:Y:S02]  /*1abe0*/  F2FP.SATFINITE.E4M3.F32.PACK_AB_MERGE_C R9, RZ, R120, RZ ;  /* 0x00000078ff09723e */ /* 0x000fe400048070ff */
[----:B------:R-:W-:-:S03]  /*1abf0*/  LOP3.LUT P1, RZ, R6, 0x200, RZ, 0xc0, !PT ;  /* 0x0000020006ff7812 */ /* 0x000fc6000782c0ff */
[----:B------:R3:W-:Y:S01]  /*1ac00*/  @!P4 STG.E.U8 desc[UR12][R162.64+0x40], R9 ;  /* 0x00004009a200c986 */ /* 0x0007e2000c10110c */
[----:B--2---:R-:W-:Y:S02]  /*1ac10*/  F2FP.SATFINITE.E4M3.F32.PACK_AB_MERGE_C R7, RZ, R122, RZ ;  /* 0x0000007aff07723e */ /* 0x004fe400048070ff */
[----:B0-----:R-:W-:-:S05]  /*1ac20*/  @!P3 IADD3 R174, P4, R174, R10, RZ ;  /* 0x0000000aaeaeb210 */ /* 0x001fca0007f9e0ff */
[----:B------:R-:W-:-:S05]  /*1ac30*/  @!P3 IMAD.X R175, R175, 0x1, R11, P4 ;  /* 0x00000001afafb824 */ /* 0x000fca00020e060b */
[----:B------:R-:W-:Y:S04]  /*1ac40*/  @!P3 STG.E.U8 desc[UR12][R174.64+0x41], R121 ;  /* 0x00004179ae00b986 */ /* 0x000fe8000c10110c */
[----:B------:R0:W-:Y:S01]  /*1ac50*/  @!P1 STG.E.U8 desc[UR12][R22.64+0x40], R7 ;  /* 0x0000400716009986 */ /* 0x0001e2000c10110c */
[----:B------:R-:W-:Y:S02]  /*1ac60*/  ISETP.NE.AND P1, PT, R188, RZ, PT ;  /* 0x000000ffbc00720c */ /* 0x000fe40003f25270 */
[----:B------:R-:W-:-:S11]  /*1ac70*/  LOP3.LUT P2, RZ, R6, 0x100, RZ, 0xc0, !PT ;  /* 0x0000010006ff7812 */ /* 0x000fd6000784c0ff */
[----:B---3--:R-:W2:Y:S02]  /*1ac80*/  @!P1 LDC.64 R8, c[0x0][0x650] ;  /* 0x00019400ff089b82 */ /* 0x008ea40000000a00 */
[----:B------:R-:W-:Y:S01]  /*1ac90*/  @!P2 STG.E.U8 desc[UR12][R216.64+0x41], R123 ;  /* 0x0000417bd800a986 */ /* 0x000fe2000c10110c */
[----:B--2---:R-:W-:-:S05]  /*1aca0*/  @!P1 IADD3 R186, P2, R186, R8, RZ ;  /* 0x00000008baba9210 */ /* 0x004fca0007f5e0ff */
[----:B------:R-:W-:Y:S01]  /*1acb0*/  @!P1 IMAD.X R187, R187, 0x1, R9, P2 ;  /* 0x00000001bbbb9824 */ /* 0x000fe200010e0609 */
[----:B------:R-:W-:-:S13]  /*1acc0*/  ISETP.NE.AND P2, PT, R190, RZ, PT ;  /* 0x000000ffbe00720c */ /* 0x000fda0003f45270 */
[----:B------:R-:W2:Y:S01]  /*1acd0*/  @!P2 LDC.64 R8, c[0x0][0x650] ;  /* 0x00019400ff08ab82 */ /* 0x000ea20000000a00 */
[----:B------:R-:W-:Y:S02]  /*1ace0*/  ISETP.NE.AND P3, PT, R193, RZ, PT ;  /* 0x000000ffc100720c */ /* 0x000fe40003f65270 */
[----:B------:R-:W-:Y:S02]  /*1acf0*/  F2FP.SATFINITE.E4M3.F32.PACK_AB_MERGE_C R11, RZ, R124, RZ ;  /* 0x0000007cff0b723e */ /* 0x000fe400048070ff */
[----:B------:R-:W-:-:S03]  /*1ad00*/  ISETP.NE.AND P4, PT, R198, RZ, PT ;  /* 0x000000ffc600720c */ /* 0x000fc60003f85270 */
[----:B------:R3:W-:Y:S01]  /*1ad10*/  @!P1 STG.E.U8 desc[UR12][R186.64+0x48], R11 ;  /* 0x0000480bba009986 */ /* 0x0007e2000c10110c */
[----:B0-----:R-:W-:-:S09]  /*1ad20*/  F2FP.SATFINITE.E4M3.F32.PACK_AB_MERGE_C R7, RZ, R126, RZ ;  /* 0x0000007eff07723e */ /* 0x001fd200048070ff */
[----:B------:R-:W0:Y:S01]  /*1ad30*/  @!P4 LDC.64 R14, c[0x0][0x650] ;  /* 0x00019400ff0ecb82 */ /* 0x000e220000000a00 */
[----:B--2---:R-:W-:-:S07]  /*1ad40*/  @!P2 IADD3 R8, P1, R13, R8, RZ ;  /* 0x000000080d08a210 */ /* 0x004fce0007f3e0ff */
[----:B---3--:R-:W2:Y:S01]  /*1ad50*/  @!P3 LDC.64 R10, c[0x0][0x650] ;  /* 0x00019400ff0abb82 */ /* 0x008ea20000000a00 */
[----:B------:R-:W-:Y:S01]  /*1ad60*/  @!P2 IMAD.X R9, R189, 0x1, R9, P1 ;  /* 0x00000001bd09a824 */ /* 0x000fe200008e0609 */
[----:B------:R-:W-:-:S04]  /*1ad70*/  LOP3.LUT P1, RZ, R6, 0x40, RZ, 0xc0, !PT ;  /* 0x0000004006ff7812 */ /* 0x000fc8000782c0ff */
[----:B------:R3:W-:Y:S01]  /*1ad80*/  @!P2 STG.E.U8 desc[UR12][R8.64+0x49], R125 ;  /* 0x0000497d0800a986 */ /* 0x0007e2000c10110c */
[----:B------:R-:W-:Y:S02]  /*1ad90*/  LOP3.LUT P2, RZ, R6, 0x80, RZ, 0xc0, !PT ;  /* 0x0000008006ff7812 */ /* 0x000fe4000784c0ff */
[----:B------:R-:W-:-:S11]  /*1ada0*/  ISETP.NE.AND P5, PT, R199, RZ, PT ;  /* 0x000000ffc700720c */ /* 0x000fd60003fa5270 */
[----:B------:R-:W-:Y:S04]  /*1adb0*/  @!P2 STG.E.U8 desc[UR12][R218.64+0x48], R7 ;  /* 0x00004807da00a986 */ /* 0x000fe8000c10110c */
[----:B------:R-:W-:Y:S01]  /*1adc0*/  @!P1 STG.E.U8 desc[UR12][R220.64+0x49], R127 ;  /* 0x0000497fdc009986 */ /* 0x000fe2000c10110c */
[----:B--2---:R-:W-:Y:S02]  /*1add0*/  @!P3 IADD3 R10, P1, R191, R10, RZ ;  /* 0x0000000abf0ab210 */ /* 0x004fe40007f3e0ff */
[----:B---3--:R-:W-:-:S03]  /*1ade0*/  F2FP.SATFINITE.E4M3.F32.PACK_AB_MERGE_C R9, RZ, R128, RZ ;  /* 0x00000080ff09723e */ /* 0x008fc600048070ff */
[----:B------:R-:W-:Y:S01]  /*1adf0*/  @!P3 IMAD.X R11, R192, 0x1, R11, P1 ;  /* 0x00000001c00bb824 */ /* 0x000fe200008e060b */
[----:B0-----:R-:W-:-:S04]  /*1ae00*/  @!P4 IADD3 R196, P1, R196, R14, RZ ;  /* 0x0000000ec4c4c210 */ /* 0x001fc80007f3e0ff */
[----:B------:R0:W-:Y:S01]  /*1ae10*/  @!P3 STG.E.U8 desc[UR12][R10.64+0x50], R9 ;  /* 0x000050090a00b986 */ /* 0x0001e2000c10110c */
[----:B------:R-:W-:Y:S01]  /*1ae20*/  @!P4 IMAD.X R197, R197, 0x1, R15, P1 ;  /* 0x00000001c5c5c824 */ /* 0x000fe200008e060f */
[C---:B------:R-:W-:Y:S01]  /*1ae30*/  LOP3.LUT P1, RZ, R6.reuse, 0x10, RZ, 0xc0, !PT ;  /* 0x0000001006ff7812 */ /* 0x040fe2000782c0ff */
[----:B0-----:R-:W0:Y:S03]  /*1ae40*/  @!P5 LDC.64 R8, c[0x0][0x650] ;  /* 0x00019400ff08db82 */ /* 0x001e260000000a00 */
[----:B------:R-:W-:Y:S01]  /*1ae50*/  @!P4 STG.E.U8 desc[UR12][R196.64+0x51], R129 ;  /* 0x00005181c400c986 */ /* 0x000fe2000c10110c */
[----:B------:R-:W-:-:S04]  /*1ae60*/  LOP3.LUT P4, RZ, R6, 0x20, RZ, 0xc0, !PT ;  /* 0x0000002006ff7812 */ /* 0x000fc8000788c0ff */
[----:B------:R-:W2:Y:S01]  /*1ae70*/  @!P6 LDC.64 R10, c[0x0][0x650] ;  /* 0x00019400ff0aeb82 */ /* 0x000ea20000000a00 */
[----:B------:R-:W-:Y:S02]  /*1ae80*/  F2FP.SATFINITE.E4M3.F32.PACK_AB_MERGE_C R7, RZ, R130, RZ ;  /* 0x00000082ff07723e */ /* 0x000fe400048070ff */
[----:B------:R-:W-:-:S06]  /*1ae90*/  F2FP.SATFINITE.E4M3.F32.PACK_AB_MERGE_C R131, RZ, R131, RZ ;  /* 0x00000083ff83723e */ /* 0x000fcc00048070ff */
[----:B------:R3:W-:Y:S04]  /*1aea0*/  @!P4 STG.E.U8 desc[UR12][R222.64+0x50], R7 ;  /* 0x00005007de00c986 */ /* 0x0007e8000c10110c */
[----:B------:R-:W-:Y:S01]  /*1aeb0*/  @!P1 STG.E.U8 desc[UR12][R224.64+0x51], R131 ;  /* 0x00005183e0009986 */ /* 0x000fe2000c10110c */
[----:B0-----:R-:W-:-:S05]  /*1aec0*/  @!P5 IADD3 R194, P1, R194, R8, RZ ;  /* 0x00000008c2c2d210 */ /* 0x001fca0007f3e0ff */
[----:B------:R-:W-:Y:S01]  /*1aed0*/  @!P5 IMAD.X R195, R195, 0x1, R9, P1 ;  /* 0x00000001c3c3d824 */ /* 0x000fe200008e0609 */
[----:B--2---:R-:W-:-:S05]  /*1aee0*/  @!P6 IADD3 R176, P1, R176, R10, RZ ;  /* 0x0000000ab0b0e210 */ /* 0x004fca0007f3e0ff */
[----:B------:R-:W-:Y:S01]  /*1aef0*/  @!P6 IMAD.X R177, R177, 0x1, R11, P1 ;  /* 0x00000001b1b1e824 */ /* 0x000fe200008e060b */
[----:B------:R-:W-:Y:S01]  /*1af00*/  ISETP.LT.OR P1, PT, R0, 0x61, !P0 ;  /* 0x000000610000780c */ /* 0x000fe20004721670 */
[----:B------:R-:W-:Y:S01]  /*1af10*/  FMUL R132, R132, UR15 ;  /* 0x0000000f84847c20 */ /* 0x000fe20008400000 */
[----:B------:R-:W-:Y:S01]  /*1af20*/  LOP3.LUT P2, RZ, R6, 0x8, RZ, 0xc0, !PT ;  /* 0x0000000806ff7812 */ /* 0x000fe2000784c0ff */
[----:B------:R-:W-:Y:S01]  /*1af30*/  FMUL R133, R133, UR15 ;  /* 0x0000000f85857c20 */ /* 0x000fe20008400000 */
[----:B------:R-:W-:Y:S02]  /*1af40*/  FMUL R134, R134, UR15 ;  /* 0x0000000f86867c20 */ /* 0x000fe40008400000 */
[----:B------:R-:W-:Y:S02]  /*1af50*/  F2FP.SATFINITE.E4M3.F32.PACK_AB_MERGE_C R9, RZ, R132, RZ ;  /* 0x00000084ff09723e */ /* 0x000fe400048070ff */
[----:B------:R-:W-:Y:S02]  /*1af60*/  F2FP.SATFINITE.E4M3.F32.PACK_AB_MERGE_C R133, RZ, R133, RZ ;  /* 0x00000085ff85723e */ /* 0x000fe400048070ff */
[----:B---3--:R-:W-:Y:S01]  /*1af70*/  F2FP.SATFINITE.E4M3.F32.PACK_AB_MERGE_C R7, RZ, R134, RZ ;  /* 0x00000086ff07723e */ /* 0x008fe200048070ff */
[----:B------:R0:W-:Y:S02]  /*1af80*/  @!P5 STG.E.U8 desc[UR12][R194.64+0x58], R9 ;  /* 0x00005809c200d986 */ /* 0x0001e4000c10110c */
[----:B------:R-:W2:Y:S02]  /*1af90*/  @!P1 LDC.64 R10, c[0x0][0x650] ;  /* 0x00019400ff0a9b82 */ /* 0x000ea40000000a00 */
[----:B------:R-:W-:Y:S01]  /*1afa0*/  @!P6 STG.E.U8 desc[UR12][R176.64+0x59], R133 ;  /* 0x00005985b000e986 */ /* 0x000fe2000c10110c */
[----:B------:R-:W-:-:S03]  /*1afb0*/  LOP3.LUT P3, RZ, R6, 0x4, RZ, 0xc0, !PT ;  /* 0x0000000406ff7812 */ /* 0x000fc6000786c0ff */
[----:B------:R3:W-:Y:S01]  /*1afc0*/  @!P2 STG.E.U8 desc[UR12][R226.64+0x58], R7 ;  /* 0x00005807e200a986 */ /* 0x0007e2000c10110c */
[----:B------:R-:W-:Y:S01]  /*1afd0*/  ISETP.LT.OR P2, PT, R0, 0x62, !P0 ;  /* 0x000000620000780c */ /* 0x000fe20004741670 */
[----:B------:R-:W-:Y:S01]  /*1afe0*/  FMUL R135, R135, UR15 ;  /* 0x0000000f87877c20 */ /* 0x000fe20008400000 */
[----:B0-----:R-:W-:-:S04]  /*1aff0*/  IMAD.U32 R9, RZ, RZ, UR6 ;  /* 0x00000006ff097e24 */ /* 0x001fc8000f8e00ff */
[----:B------:R-:W-:Y:S01]  /*1b000*/  F2FP.SATFINITE.E4M3.F32.PACK_AB_MERGE_C R135, RZ, R135, RZ ;  /* 0x00000087ff87723e */ /* 0x000fe200048070ff */
[----:B------:R-:W-:Y:S02]  /*1b010*/  IMAD.U32 R13, RZ, RZ, UR6 ;  /* 0x00000006ff0d7e24 */ /* 0x000fe4000f8e00ff */
[----:B------:R-:W-:Y:S02]  /*1b020*/  IMAD.U32 R8, RZ, RZ, UR7 ;  /* 0x00000007ff087e24 */ /* 0x000fe4000f8e00ff */
[----:B------:R-:W-:Y:S02]  /*1b030*/  @!P3 STG.E.U8 desc[UR12][R228.64+0x59], R135 ;  /* 0x00005987e400b986 */ /* 0x000fe4000c10110c */
[----:B------:R-:W0:Y:S01]  /*1b040*/  @!P2 LDC.64 R14, c[0x0][0x650] ;  /* 0x00019400ff0eab82 */ /* 0x000e220000000a00 */
[----:B------:R-:W-:Y:S02]  /*1b050*/  @!P1 LEA R9, P3, R9, R4, 0x7 ;  /* 0x0000000409099211 */ /* 0x000fe400078638ff */
[----:B------:R-:W-:-:S02]  /*1b060*/  LOP3.LUT P5, RZ, R6, 0x2, RZ, 0xc0, !PT ;  /* 0x0000000206ff7812 */ /* 0x000fc400078ac0ff */
[----:B------:R-:W-:Y:S02]  /*1b070*/  LOP3.LUT P4, RZ, R6, 0x1, RZ, 0xc0, !PT ;  /* 0x0000000106ff7812 */ /* 0x000fe4000788c0ff */
[----:B------:R-:W-:Y:S01]  /*1b080*/  @!P1 LEA.HI.X R8, R13, R3, R8, 0x7, P3 ;  /* 0x000000030d089211 */ /* 0x000fe200018f3c08 */
[----:B------:R-:W-:Y:S01]  /*1b090*/  FMUL R136, R136, UR15 ;  /* 0x0000000f88887c20 */ /* 0x000fe20008400000 */
[----:B--2---:R-:W-:Y:S01]  /*1b0a0*/  @!P1 IADD3 R6, P3, R9, R10, RZ ;  /* 0x0000000a09069210 */ /* 0x004fe20007f7e0ff */
[----:B------:R-:W-:-:S04]  /*1b0b0*/  IMAD.U32 R9, RZ, RZ, UR6 ;  /* 0x00000006ff097e24 */ /* 0x000fc8000f8e00ff */
[----:B---3--:R-:W-:Y:S01]  /*1b0c0*/  @!P1 IMAD.X R7, R8, 0x1, R11, P3 ;  /* 0x0000000108079824 */ /* 0x008fe200018e060b */
[----:B------:R-:W-:Y:S01]  /*1b0d0*/  F2FP.SATFINITE.E4M3.F32.PACK_AB_MERGE_C R11, RZ, R136, RZ ;  /* 0x00000088ff0b723e */ /* 0x000fe200048070ff */
[----:B------:R-:W-:Y:S01]  /*1b0e0*/  IMAD.U32 R10, RZ, RZ, UR7 ;  /* 0x00000007ff0a7e24 */ /* 0x000fe2000f8e00ff */
[----:B------:R-:W-:-:S03]  /*1b0f0*/  ISETP.LT.OR P3, PT, R0, 0x69, !P0 ;  /* 0x000000690000780c */ /* 0x000fc60004761670 */
[----:B------:R2:W-:Y:S01]  /*1b100*/  @!P1 STG.E.U8 desc[UR12][R6.64+0x60], R11 ;  /* 0x0000600b06009986 */ /* 0x0005e2000c10110c */
[----:B------:R-:W-:-:S04]  /*1b110*/  @!P2 LEA R9, P1, R9, R4, 0x7 ;  /* 0x000000040909a211 */ /* 0x000fc800078238ff */
[----:B------:R-:W-:Y:S02]  /*1b120*/  @!P2 LEA.HI.X R10, R13, R3, R10, 0x7, P1 ;  /* 0x000000030d0aa211 */ /* 0x000fe400008f3c0a */
[----:B0-----:R-:W-:Y:S01]  /*1b130*/  @!P2 IADD3 R8, P1, R9, R14, RZ ;  /* 0x0000000e0908a210 */ /* 0x001fe20007f3e0ff */
[----:B------:R-:W-:Y:S02]  /*1b140*/  FMUL R137, R137, UR15 ;  /* 0x0000000f89897c20 */ /* 0x000fe40008400000 */
[----:B------:R-:W0:Y:S02]  /*1b150*/  @!P3 LDC.64 R16, c[0x0][0x650] ;  /* 0x00019400ff10bb82 */ /* 0x000e240000000a00 */
[----:B------:R-:W-:Y:S01]  /*1b160*/  @!P2 IMAD.X R9, R10, 0x1, R15, P1 ;  /* 0x000000010a09a824 */ /* 0x000fe200008e060f */
[----:B------:R-:W-:Y:S01]  /*1b170*/  ISETP.LT.OR P1, PT, R0, 0x6a, !P0 ;  /* 0x0000006a0000780c */ /* 0x000fe20004721670 */
[----:B--2---:R-:W-:Y:S01]  /*1b180*/  IMAD.U32 R7, RZ, RZ, UR6 ;  /* 0x00000006ff077e24 */ /* 0x004fe2000f8e00ff */
[----:B------:R-:W-:Y:S01]  /*1b190*/  F2FP.SATFINITE.E4M3.F32.PACK_AB_MERGE_C R137, RZ, R137, RZ ;  /* 0x00000089ff89723e */ /* 0x000fe200048070ff */
[----:B------:R-:W-:Y:S01]  /*1b1a0*/  FMUL R138, R138, UR15 ;  /* 0x0000000f8a8a7c20 */ /* 0x000fe20008400000 */
[----:B------:R-:W-:-:S02]  /*1b1b0*/  IMAD.U32 R10, RZ, RZ, UR7 ;  /* 0x00000007ff0a7e24 */ /* 0x000fc4000f8e00ff */
[----:B------:R-:W-:Y:S01]  /*1b1c0*/  FMUL R139, R139, UR15 ;  /* 0x0000000f8b8b7c20 */ /* 0x000fe20008400000 */
[----:B------:R2:W-:Y:S01]  /*1b1d0*/  @!P2 STG.E.U8 desc[UR12][R8.64+0x61], R137 ;  /* 0x000061890800a986 */ /* 0x0005e2000c10110c */
[----:B------:R-:W-:Y:S02]  /*1b1e0*/  @!P3 LEA R7, P2, R7, R4, 0x7 ;  /* 0x000000040707b211 */ /* 0x000fe400078438ff */
[----:B------:R-:W-:-:S03]  /*1b1f0*/  ISETP.GE.AND P6, PT, R12, 0x89, PT ;  /* 0x000000890c00780c */ /* 0x000fc60003fc6270 */
[----:B------:R-:W3:Y:S01]  /*1b200*/  @!P1 LDC.64 R14, c[0x0][0x650] ;  /* 0x00019400ff0e9b82 */ /* 0x000ee20000000a00 */
[----:B------:R-:W-:Y:S02]  /*1b210*/  F2FP.SATFINITE.E4M3.F32.PACK_AB_MERGE_C R11, RZ, R138, RZ ;  /* 0x0000008aff0b723e */ /* 0x000fe400048070ff */
[----:B------:R-:W-:Y:S02]  /*1b220*/  @!P3 LEA.HI.X R10, R13, R3, R10, 0x7, P2 ;  /* 0x000000030d0ab211 */ /* 0x000fe400010f3c0a */
[----:B------:R-:W-:Y:S02]  /*1b230*/  F2FP.SATFINITE.E4M3.F32.PACK_AB_MERGE_C R139, RZ, R139, RZ ;  /* 0x0000008bff8b723e */ /* 0x000fe400048070ff */
[----:B------:R-:W-:Y:S01]  /*1b240*/  ISETP.LT.OR P2, PT, R0, 0x69, !P6 ;  /* 0x000000690000780c */ /* 0x000fe20007741670 */
[----:B------:R4:W-:Y:S01]  /*1b250*/  @!P5 STG.E.U8 desc[UR12][R230.64+0x60], R11 ;  /* 0x0000600be600d986 */ /* 0x0009e2000c10110c */
[----:B------:R-:W-:-:S03]  /*1b260*/  FMUL R140, R140, UR15 ;  /* 0x0000000f8c8c7c20 */ /* 0x000fc60008400000 */
[----:B------:R-:W-:Y:S01]  /*1b270*/  @!P4 STG.E.U8 desc[UR12][R232.64+0x61], R139 ;  /* 0x0000618be800c986 */ /* 0x000fe2000c10110c */
[----:B0-----:R-:W-:Y:S01]  /*1b280*/  @!P3 IADD3 R6, P4, R7, R16, RZ ;  /* 0x000000100706b210 */ /* 0x001fe20007f9e0ff */
[----:B--2---:R-:W-:Y:S01]  /*1b290*/  IMAD.U32 R9, RZ, RZ, UR6 ;  /* 0x00000006ff097e24 */ /* 0x004fe2000f8e00ff */
[----:B------:R-:W-:Y:S01]  /*1b2a0*/  F2FP.SATFINITE.E4M3.F32.PACK_AB_MERGE_C R13, RZ, R140, RZ ;  /* 0x0000008cff0d723e */ /* 0x000fe200048070ff */
[----:B------:R-:W-:Y:S02]  /*1b2b0*/  IMAD.U32 R19, RZ, RZ, UR6 ;  /* 0x00000006ff137e24 */ /* 0x000fe4000f8e00ff */
[----:B------:R-:W-:Y:S01]  /*1b2c0*/  @!P3 IMAD.X R7, R10, 0x1, R17, P4 ;  /* 0x000000010a07b824 */ /* 0x000fe200020e0611 */
[----:B------:R-:W-:Y:S01]  /*1b2d0*/  ISETP.LT.OR P4, PT, R0, 0x6a, !P6 ;  /* 0x0000006a0000780c */ /* 0x000fe20007781670 */
[----:B------:R-:W-:Y:S01]  /*1b2e0*/  IMAD.U32 R10, RZ, RZ, UR7 ;  /* 0x00000007ff0a7e24 */ /* 0x000fe2000f8e00ff */
[----:B------:R-:W0:Y:S01]  /*1b2f0*/  @!P2 LDC.64 R16, c[0x0][0x650] ;  /* 0x00019400ff10ab82 */ /* 0x000e220000000a00 */
[----:B------:R-:W-:Y:S01]  /*1b300*/  @!P1 LEA R9, P5, R9, R4, 0x7 ;  /* 0x0000000409099211 */ /* 0x000fe200078a38ff */
[----:B------:R0:W-:Y:S03]  /*1b310*/  @!P3 STG.E.U8 desc[UR12][R6.64+0x68], R13 ;  /* 0x0000680d0600b986 */ /* 0x0001e6000c10110c */
[----:B------:R-:W-:-:S02]  /*1b320*/  @!P1 LEA.HI.X R10, R19, R3, R10, 0x7, P5 ;  /* 0x00000003130a9211 */ /* 0x000fc400028f3c0a */
[----:B---3--:R-:W-:Y:S01]  /*1b330*/  @!P1 IADD3 R8, P3, R9, R14, RZ ;  /* 0x0000000e09089210 */ /* 0x008fe20007f7e0ff */
[----:B------:R-:W-:-:S04]  /*1b340*/  FMUL R141, R141, UR15 ;  /* 0x0000000f8d8d7c20 */ /* 0x000fc80008400000 */
[----:B------:R-:W-:Y:S01]  /*1b350*/  @!P1 IMAD.X R9, R10, 0x1, R15, P3 ;  /* 0x000000010a099824 */ /* 0x000fe200018e060f */
[----:B------:R-:W-:Y:S01]  /*1b360*/  ISETP.LT.OR P3, PT, R0, 0x71, !P0 ;  /* 0x000000710000780c */ /* 0x000fe20004761670 */
[----:B------:R-:W2:Y:S01]  /*1b370*/  @!P4 LDC.64 R14, c[0x0][0x650] ;  /* 0x00019400ff0ecb82 */ /* 0x000ea20000000a00 */
[----:B----4-:R-:W-:Y:S01]  /*1b380*/  IMAD.U32 R11, RZ, RZ, UR6 ;  /* 0x00000006ff0b7e24 */ /* 0x010fe2000f8e00ff */
[----:B------:R-:W-:Y:S01]  /*1b390*/  F2FP.SATFINITE.E4M3.F32.PACK_AB_MERGE_C R141, RZ, R141, RZ ;  /* 0x0000008dff8d723e */ /* 0x000fe200048070ff */
[----:B------:R-:W-:-:S03]  /*1b3a0*/  IMAD.U32 R10, RZ, RZ, UR7 ;  /* 0x00000007ff0a7e24 */ /* 0x000fc6000f8e00ff */
[----:B------:R-:W-:Y:S01]  /*1b3b0*/  @!P2 LEA R11, P5, R11, R4, 0x7 ;  /* 0x000000040b0ba211 */ /* 0x000fe200078a38ff */
[----:B------:R2:W-:Y:S01]  /*1b3c0*/  @!P1 STG.E.U8 desc[UR12][R8.64+0x69], R141 ;  /* 0x0000698d08009986 */ /* 0x0005e2000c10110c */
[----:B------:R-:W-:Y:S02]  /*1b3d0*/  FMUL R142, R142, UR15 ;  /* 0x0000000f8e8e7c20 */ /* 0x000fe40008400000 */
[----:B------:R-:W-:Y:S02]  /*1b3e0*/  @!P2 LEA.HI.X R10, R19, R3, R10, 0x7, P5 ;  /* 0x00000003130aa211 */ /* 0x000fe400028f3c0a */
[----:B0-----:R-:W-:Y:S01]  /*1b3f0*/  @!P2 IADD3 R6, P1, P5, R11, UR8, R16 ;  /* 0x000000080b06ac10 */ /* 0x001fe2000fd3e010 */
[----:B------:R-:W0:Y:S01]  /*1b400*/  @!P3 LDC.64 R18, c[0x0][0x650] ;  /* 0x00019400ff12bb82 */ /* 0x000e220000000a00 */
[----:B------:R-:W-:Y:S02]  /*1b410*/  IMAD.U32 R11, RZ, RZ, UR6 ;  /* 0x00000006ff0b7e24 */ /* 0x000fe4000f8e00ff */
[----:B------:R-:W-:Y:S01]  /*1b420*/  @!P2 IADD3.X R7, R10, UR5, R17, P1, P5 ;  /* 0x000000050a07ac10 */ /* 0x000fe20008fea411 */
[----:B------:R-:W-:Y:S01]  /*1b430*/  IMAD.U32 R17, RZ, RZ, UR6 ;  /* 0x00000006ff117e24 */ /* 0x000fe2000f8e00ff */
[----:B------:R-:W-:Y:S01]  /*1b440*/  ISETP.LT.OR P1, PT, R0, 0x71, !P6 ;  /* 0x000000710000780c */ /* 0x000fe20007721670 */
[----:B------:R-:W-:Y:S01]  /*1b450*/  IMAD.U32 R10, RZ, RZ, UR7 ;  /* 0x00000007ff0a7e24 */ /* 0x000fe2000f8e00ff */
[----:B------:R-:W-:-:S02]  /*1b460*/  F2FP.SATFINITE.E4M3.F32.PACK_AB_MERGE_C R13, RZ, R142, RZ ;  /* 0x0000008eff0d723e */ /* 0x000fc400048070ff */
[----:B------:R-:W-:-:S03]  /*1b470*/  @!P4 LEA R11, P5, R11, R4, 0x7 ;  /* 0x000000040b0bc211 */ /* 0x000fc600078a38ff */
[----:B------:R3:W-:Y:S01]  /*1b480*/  @!P2 STG.E.U8 desc[UR12][R6.64+0x68], R13 ;  /* 0x0000680d0600a986 */ /* 0x0007e2000c10110c */
[----:B------:R-:W-:Y:S02]  /*1b490*/  @!P4 LEA.HI.X R10, R17, R3, R10, 0x7, P5 ;  /* 0x00000003110ac211 */ /* 0x000fe400028f3c0a */
[----:B--2---:R-:W-:Y:S01]  /*1b4a0*/  @!P4 IADD3 R8, P2, P5, R11, UR8, R14 ;  /* 0x000000080b08cc10 */ /* 0x004fe2000fd5e00e */
[----:B------:R-:W-:Y:S02]  /*1b4b0*/  IMAD.U32 R11, RZ, RZ, UR6 ;  /* 0x00000006ff0b7e24 */ /* 0x000fe4000f8e00ff */
[----:B------:R-:W2:Y:S01]  /*1b4c0*/  @!P1 LDC.64 R16, c[0x0][0x650] ;  /* 0x00019400ff109b82 */ /* 0x000ea20000000a00 */
[----:B------:R-:W-:Y:S01]  /*1b4d0*/  @!P4 IADD3.X R9, R10, UR5, R15, P2, P5 ;  /* 0x000000050a09cc10 */ /* 0x000fe200097ea40f */
[----:B------:R-:W-:Y:S01]  /*1b4e0*/  IMAD.U32 R15, RZ, RZ, UR6 ;  /* 0x00000006ff0f7e24 */ /* 0x000fe2000f8e00ff */
[----:B------:R-:W-:Y:S01]  /*1b4f0*/  ISETP.LT.OR P2, PT, R0, 0x72, !P0 ;  /* 0x000000720000780c */ /* 0x000fe20004741670 */
[----:B------:R-:W-:Y:S01]  /*1b500*/  IMAD.U32 R14, RZ, RZ, UR7 ;  /* 0x00000007ff0e7e24 */ /* 0x000fe2000f8e00ff */
[----:B------:R-:W-:-:S04]  /*1b510*/  @!P3 LEA R11, P5, R11, R4, 0x7 ;  /* 0x000000040b0bb211 */ /* 0x000fc800078a38ff */
[----:B------:R-:W-:Y:S02]  /*1b520*/  @!P3 LEA.HI.X R14, R15, R3, R14, 0x7, P5 ;  /* 0x000000030f0eb211 */ /* 0x000fe400028f3c0e */
[----:B0-----:R-:W-:Y:S01]  /*1b530*/  @!P3 IADD3 R10, P5, R11, R18, RZ ;  /* 0x000000120b0ab210 */ /* 0x001fe20007fbe0ff */
[----:B------:R-:W-:Y:S01]  /*1b540*/  FMUL R143, R143, UR15 ;  /* 0x0000000f8f8f7c20 */ /* 0x000fe20008400000 */
[----:B------:R-:W-:-:S03]  /*1b550*/  FMUL R144, R144, UR15 ;  /* 0x0000000f90907c20 */ /* 0x000fc60008400000 */
[----:B------:R-:W-:Y:S02]  /*1b560*/  @!P3 IMAD.X R11, R14, 0x1, R19, P5 ;  /* 0x000000010e0bb824 */ /* 0x000fe400028e0613 */
[----:B------:R-:W0:Y:S01]  /*1b570*/  @!P2 LDC.64 R18, c[0x0][0x650] ;  /* 0x00019400ff12ab82 */ /* 0x000e220000000a00 */
[----:B------:R-:W-:Y:S01]  /*1b580*/  F2FP.SATFINITE.E4M3.F32.PACK_AB_MERGE_C R143, RZ, R143, RZ ;  /* 0x0000008fff8f723e */ /* 0x000fe200048070ff */
[----:B---3--:R-:W-:Y:S01]  /*1b590*/  IMAD.U32 R7, RZ, RZ, UR6 ;  /* 0x00000006ff077e24 */ /* 0x008fe2000f8e00ff */
[----:B------:R-:W-:Y:S01]  /*1b5a0*/  F2FP.SATFINITE.E4M3.F32.PACK_AB_MERGE_C R13, RZ, R144, RZ ;  /* 0x00000090ff0d723e */ /* 0x000fe200048070ff */
[----:B------:R-:W-:Y:S01]  /*1b5b0*/  IMAD.U32 R6, RZ, RZ, UR7 ;  /* 0x00000007ff067e24 */ /* 0x000fe2000f8e00ff */
[----:B------:R-:W-:Y:S01]  /*1b5c0*/  @!P1 LEA R15, P5, R15, R4, 0x7 ;  /* 0x000000040f0f9211 */ /* 0x000fe200078a38ff */
[----:B------:R3:W-:Y:S01]  /*1b5d0*/  @!P4 STG.E.U8 desc[UR12][R8.64+0x69], R143 ;  /* 0x0000698f0800c986 */ /* 0x0007e2000c10110c */
[----:B------:R-:W-:Y:S02]  /*1b5e0*/  ISETP.LT.OR P4, PT, R0, 0x72, !P6 ;  /* 0x000000720000780c */ /* 0x000fe40007781670 */
[----:B------:R-:W-:Y:S01]  /*1b5f0*/  @!P1 LEA.HI.X R6, R7, R3, R6, 0x7, P5 ;  /* 0x0000000307069211 */ /* 0x000fe200028f3c06 */
[----:B------:R4:W-:Y:S01]  /*1b600*/  @!P3 STG.E.U8 desc[UR12][R10.64+0x70], R13 ;  /* 0x0000700d0a00b986 */ /* 0x0009e2000c10110c */
[----:B--2---:R-:W-:Y:S01]  /*1b610*/  @!P1 IADD3 R14, P3, P5, R15, UR8, R16 ;  /* 0x000000080f0e9c10 */ /* 0x004fe2000fd7e010 */
[----:B------:R-:W-:-:S03]  /*1b620*/  IMAD.U32 R16, RZ, RZ, UR7 ;  /* 0x00000007ff107e24 */ /* 0x000fc6000f8e00ff */
[----:B------:R-:W-:Y:S01]  /*1b630*/  @!P1 IADD3.X R15, R6, UR5, R17, P3, P5 ;  /* 0x00000005060f9c10 */ /* 0x000fe20009fea411 */
[----:B------:R-:W-:Y:S01]  /*1b640*/  IMAD.U32 R17, RZ, RZ, UR6 ;  /* 0x00000006ff117e24 */ /* 0x000fe2000f8e00ff */
[----:B------:R-:W-:Y:S02]  /*1b650*/  ISETP.LT.OR P3, PT, R0, 0x79, !P0 ;  /* 0x000000790000780c */ /* 0x000fe40004761670 */
[----:B------:R-:W-:Y:S01]  /*1b660*/  @!P2 LEA R7, P5, R7, R4, 0x7 ;  /* 0x000000040707a211 */ /* 0x000fe200078a38ff */
[----:B------:R-:W2:Y:S03]  /*1b670*/  @!P4 LDC.64 R20, c[0x0][0x650] ;  /* 0x00019400ff14cb82 */ /* 0x000ea60000000a00 */
[----:B------:R-:W-:Y:S02]  /*1b680*/  @!P2 LEA.HI.X R16, R17, R3, R16, 0x7, P5 ;  /* 0x000000031110a211 */ /* 0x000fe400028f3c10 */
[----:B0-----:R-:W-:-:S02]  /*1b690*/  @!P2 IADD3 R6, P5, R7, R18, RZ ;  /* 0x000000120706a210 */ /* 0x001fc40007fbe0ff */
[----:B------:R-:W-:-:S03]  /*1b6a0*/  ISETP.LT.OR P0, PT, R0, 0x7a, !P0 ;  /* 0x0000007a0000780c */ /* 0x000fc60004701670 */
[----:B------:R-:W-:Y:S02]  /*1b6b0*/  @!P2 IMAD.X R7, R16, 0x1, R19, P5 ;  /* 0x000000011007a824 */ /* 0x000fe400028e0613 */
[----:B------:R-:W0:Y:S01]  /*1b6c0*/  @!P3 LDC.64 R18, c[0x0][0x650] ;  /* 0x00019400ff12bb82 */ /* 0x000e220000000a00 */
[----:B------:R-:W-:Y:S01]  /*1b6d0*/  FMUL R145, R145, UR15 ;  /* 0x0000000f91917c20 */ /* 0x000fe20008400000 */
[----:B------:R-:W-:Y:S01]  /*1b6e0*/  FMUL R146, R146, UR15 ;  /* 0x0000000f92927c20 */ /* 0x000fe20008400000 */
[----:B---3--:R-:W-:-:S05]  /*1b6f0*/  IMAD.U32 R9, RZ, RZ, UR6 ;  /* 0x00000006ff097e24 */ /* 0x008fca000f8e00ff */
[----:B------:R-:W3:Y:S01]  /*1b700*/  @!P0 LDC.64 R22, c[0x0][0x650] ;  /* 0x00019400ff168b82 */ /* 0x000ee20000000a00 */
[----:B------:R-:W-:Y:S01]  /*1b710*/  F2FP.SATFINITE.E4M3.F32.PACK_AB_MERGE_C R145, RZ, R145, RZ ;  /* 0x00000091ff91723e */ /* 0x000fe200048070ff */
[----:B----4-:R-:W-:Y:S01]  /*1b720*/  IMAD.U32 R11, RZ, RZ, UR6 ;  /* 0x00000006ff0b7e24 */ /* 0x010fe2000f8e00ff */
[----:B------:R-:W-:Y:S01]  /*1b730*/  F2FP.SATFINITE.E4M3.F32.PACK_AB_MERGE_C R13, RZ, R146, RZ ;  /* 0x00000092ff0d723e */ /* 0x000fe200048070ff */
[----:B------:R-:W-:Y:S01]  /*1b740*/  IMAD.U32 R10, RZ, RZ, UR7 ;  /* 0x00000007ff0a7e24 */ /* 0x000fe2000f8e00ff */
[----:B------:R-:W-:Y:S01]  /*1b750*/  @!P4 LEA R9, P5, R9, R4, 0x7 ;  /* 0x000000040909c211 */ /* 0x000fe200078a38ff */
[----:B------:R4:W-:Y:S01]  /*1b760*/  @!P2 STG.E.U8 desc[UR12][R6.64+0x71], R145 ;  /* 0x000071910600a986 */ /* 0x0009e2000c10110c */
[----:B------:R-:W-:Y:S02]  /*1b770*/  IMAD.U32 R16, RZ, RZ, UR7 ;  /* 0x00000007ff107e24 */ /* 0x000fe4000f8e00ff */
[----:B------:R-:W-:Y:S01]  /*1b780*/  @!P4 LEA.HI.X R10, R11, R3, R10, 0x7, P5 ;  /* 0x000000030b0ac211 */ /* 0x000fe200028f3c0a */
[----:B------:R1:W-:Y:S01]  /*1b790*/  @!P1 STG.E.U8 desc[UR12][R14.64+0x70], R13 ;  /* 0x0000700d0e009986 */ /* 0x0003e2000c10110c */
[----:B--2---:R-:W-:-:S02]  /*1b7a0*/  @!P4 IADD3 R8, P1, P2, R9, UR8, R20 ;  /* 0x000000080908cc10 */ /* 0x004fc4000fa3e014 */
[----:B------:R-:W-:Y:S01]  /*1b7b0*/  @!P3 LEA R11, P5, R11, R4, 0x7 ;  /* 0x000000040b0bb211 */ /* 0x000fe200078a38ff */
[----:B------:R-:W-:Y:S01]  /*1b7c0*/  FMUL R147, R147, UR15 ;  /* 0x0000000f93937c20 */ /* 0x000fe20008400000 */
[----:B------:R-:W-:Y:S01]  /*1b7d0*/  @!P4 IADD3.X R9, R10, UR5, R21, P1, P2 ;  /* 0x000000050a09cc10 */ /* 0x000fe20008fe4415 */
[----:B----4-:R-:W-:Y:S01]  /*1b7e0*/  IMAD.U32 R7, RZ, RZ, UR6 ;  /* 0x00000006ff077e24 */ /* 0x010fe2000f8e00ff */
[----:B0-----:R-:W-:Y:S01]  /*1b7f0*/  @!P3 IADD3 R10, P2, R11, R18, RZ ;  /* 0x000000120b0ab210 */ /* 0x001fe20007f5e0ff */
[----:B------:R-:W-:Y:S01]  /*1b800*/  IMAD.U32 R11, RZ, RZ, UR6 ;  /* 0x00000006ff0b7e24 */ /* 0x000fe2000f8e00ff */
[----:B------:R-:W-:Y:S01]  /*1b810*/  @!P3 LEA.HI.X R16, R17, R3, R16, 0x7, P5 ;  /* 0x000000031110b211 */ /* 0x000fe200028f3c10 */
[----:B-1----:R-:W-:Y:S01]  /*1b820*/  IMAD.U32 R14, RZ, RZ, UR7 ;  /* 0x00000007ff0e7e24 */ /* 0x002fe2000f8e00ff */
[----:B------:R-:W-:Y:S01]  /*1b830*/  ISETP.LT.OR P1, PT, R0, 0x79, !P6 ;  /* 0x000000790000780c */ /* 0x000fe20007721670 */
[----:B------:R-:W-:Y:S01]  /*1b840*/  FMUL R148, R148, UR15 ;  /* 0x0000000f94947c20 */ /* 0x000fe20008400000 */
[----:B------:R-:W-:-:S02]  /*1b850*/  @!P0 LEA R7, P5, R7, R4, 0x7 ;  /* 0x0000000407078211 */ /* 0x000fc400078a38ff */
[----:B------:R-:W-:Y:S02]  /*1b860*/  F2FP.SATFINITE.E4M3.F32.PACK_AB_MERGE_C R147, RZ, R147, RZ ;  /* 0x00000093ff93723e */ /* 0x000fe400048070ff */
[----:B------:R-:W-:Y:S01]  /*1b870*/  @!P0 LEA.HI.X R14, R11, R3, R14, 0x7, P5 ;  /* 0x000000030b0e8211 */ /* 0x000fe200028f3c0e */
[----:B------:R-:W-:Y:S01]  /*1b880*/  @!P3 IMAD.X R11, R16, 0x1, R19, P2 ;  /* 0x00000001100bb824 */ /* 0x000fe200010e0613 */
[----:B------:R-:W-:Y:S01]  /*1b890*/  F2FP.SATFINITE.E4M3.F32.PACK_AB_MERGE_C R13, RZ, R148, RZ ;  /* 0x00000094ff0d723e */ /* 0x000fe200048070ff */
[----:B------:R0:W-:Y:S01]  /*1b8a0*/  @!P4 STG.E.U8 desc[UR12][R8.64+0x71], R147 ;  /* 0x000071930800c986 */ /* 0x0001e2000c10110c */
[----:B---3--:R-:W-:Y:S01]  /*1b8b0*/  @!P0 IADD3 R6, P4, R7, R22, RZ ;  /* 0x0000001607068210 */ /* 0x008fe20007f9e0ff */
[----:B------:R-:W-:Y:S01]  /*1b8c0*/  IMAD.U32 R15, RZ, RZ, UR6 ;  /* 0x00000006ff0f7e24 */ /* 0x000fe2000f8e00ff */
[----:B------:R-:W-:Y:S02]  /*1b8d0*/  ISETP.GE.AND P2, PT, R12, 0xc1, PT ;  /* 0x000000c10c00780c */ /* 0x000fe40003f46270 */
[C---:B------:R-:W-:Y:S01]  /*1b8e0*/  ISETP.LT.OR P6, PT, R0.reuse, 0x7a, !P6 ;  /* 0x0000007a0000780c */ /* 0x040fe200077c1670 */
[----:B------:R1:W-:Y:S01]  /*1b8f0*/  @!P3 STG.E.U8 desc[UR12][R10.64+0x78], R13 ;  /* 0x0000780d0a00b986 */ /* 0x0003e2000c10110c */
[----:B------:R-:W-:Y:S01]  /*1b900*/  ISETP.LT.OR P3, PT, R0, 0x1, !P2 ;  /* 0x000000010000780c */ /* 0x000fe20005761670 */
[----:B------:R-:W-:Y:S01]  /*1b910*/  @!P0 IMAD.X R7, R14, 0x1, R23, P4 ;  /* 0x000000010e078824 */ /* 0x000fe200020e0617 */
[----:B------:R-:W2:Y:S01]  /*1b920*/  @!P1 LDC.64 R16, c[0x0][0x650] ;  /* 0x00019400ff109b82 */ /* 0x000ea20000000a00 */
[----:B------:R-:W-:-:S02]  /*1b930*/  IMAD.U32 R19, RZ, RZ, UR6 ;  /* 0x00000006ff137e24 */ /* 0x000fc4000f8e00ff */
[----:B0-----:R-:W-:Y:S01]  /*1b940*/  IMAD.U32 R8, RZ, RZ, UR7 ;  /* 0x00000007ff087e24 */ /* 0x001fe2000f8e00ff */
[----:B------:R-:W-:Y:S01]  /*1b950*/  @!P1 LEA R9, P4, R15, R4, 0x7 ;  /* 0x000000040f099211 */ /* 0x000fe200078838ff */
[----:B------:R-:W-:-:S03]  /*1b960*/  IMAD.U32 R23, RZ, RZ, UR6 ;  /* 0x00000006ff177e24 */ /* 0x000fc6000f8e00ff */
[----:B-1----:R-:W-:Y:S01]  /*1b970*/  @!P1 LEA.HI.X R10, R19, R3, R8, 0x7, P4 ;  /* 0x00000003130a9211 */ /* 0x002fe200020f3c08 */
[----:B------:R-:W0:Y:S01]  /*1b980*/  @!P6 LDC.64 R20, c[0x0][0x650] ;  /* 0x00019400ff14eb82 */ /* 0x000e220000000a00 */
[----:B------:R-:W-:Y:S02]  /*1b990*/  ISETP.LT.OR P4, PT, R0, 0x2, !P2 ;  /* 0x000000020000780c */ /* 0x000fe40005781670 */
[----:B------:R-:W-:Y:S01]  /*1b9a0*/  @!P6 LEA R11, P5, R23, R4, 0x7 ;  /* 0x00000004170be211 */ /* 0x000fe200078a38ff */
[----:B------:R-:W-:-:S04]  /*1b9b0*/  FMUL R149, R149, UR15 ;  /* 0x0000000f95957c20 */ /* 0x000fc80008400000 */
[----:B------:R-:W1:Y:S01]  /*1b9c0*/  @!P3 LDC.64 R22, c[0x0][0x650] ;  /* 0x00019400ff16bb82 */ /* 0x000e620000000a00 */
[----:B------:R-:W-:Y:S01]  /*1b9d0*/  IMAD.U32 R13, RZ, RZ, UR6 ;  /* 0x00000006ff0d7e24 */ /* 0x000fe2000f8e00ff */
[----:B------:R-:W-:Y:S01]  /*1b9e0*/  F2FP.SATFINITE.E4M3.F32.PACK_AB_MERGE_C R149, RZ, R149, RZ ;  /* 0x00000095ff95723e */ /* 0x000fe200048070ff */
[----:B------:R-:W-:-:S05]  /*1b9f0*/  IMAD.U32 R18, RZ, RZ, UR7 ;  /* 0x00000007ff127e24 */ /* 0x000fca000f8e00ff */
[----:B------:R-:W3:Y:S01]  /*1ba00*/  @!P4 LDC.64 R88, c[0x0][0x650] ;  /* 0x00019400ff58cb82 */ /* 0x000ee20000000a00 */
[----:B------:R-:W-:Y:S01]  /*1ba10*/  @!P6 LEA.HI.X R18, R13, R3, R18, 0x7, P5 ;  /* 0x000000030d12e211 */ /* 0x000fe200028f3c12 */
[----:B------:R4:W-:Y:S01]  /*1ba20*/  @!P0 STG.E.U8 desc[UR12][R6.64+0x79], R149 ;  /* 0x0000799506008986 */ /* 0x0009e2000c10110c */
[----:B------:R-:W-:Y:S01]  /*1ba30*/  FMUL R150, R150, UR15 ;  /* 0x0000000f96967c20 */ /* 0x000fe20008400000 */
[----:B--2---:R-:W-:Y:S01]  /*1ba40*/  @!P1 IADD3 R8, P0, P5, R9, UR8, R16 ;  /* 0x0000000809089c10 */ /* 0x004fe2000fd1e010 */
[----:B------:R-:W-:Y:S01]  /*1ba50*/  VOTEU.ALL UP0, P3 ;  /* 0x00000000003f7886 */ /* 0x000fe20001800000 */
[----:B------:R-:W-:Y:S02]  /*1ba60*/  FMUL R151, R151, UR15 ;  /* 0x0000000f97977c20 */ /* 0x000fe40008400000 */
[----:B------:R-:W-:Y:S01]  /*1ba70*/  @!P1 IADD3.X R9, R10, UR5, R17, P0, P5 ;  /* 0x000000050a099c10 */ /* 0x000fe200087ea411 */
[----:B------:R-:W-:Y:S01]  /*1ba80*/  IMAD.U32 R17, RZ, RZ, UR6 ;  /* 0x00000006ff117e24 */ /* 0x000fe2000f8e00ff */
[----:B------:R-:W-:Y:S01]  /*1ba90*/  F2FP.SATFINITE.E4M3.F32.PACK_AB_MERGE_C R13, RZ, R150, RZ ;  /* 0x00000096ff0d723e */ /* 0x000fe200048070ff */
[----:B----4-:R-:W-:-:S02]  /*1baa0*/  @!P3 IMAD.MOV.U32 R6, RZ, RZ, R4 ;  /* 0x000000ffff06b224 */ /* 0x010fc400078e0004 */
[----:B------:R-:W-:Y:S01]  /*1bab0*/  @!P3 IMAD.MOV.U32 R7, RZ, RZ, R3 ;  /* 0x000000ffff07b224 */ /* 0x000fe200078e0003 */
[----:B0-----:R-:W-:Y:S01]  /*1bac0*/  @!P6 IADD3 R10, P0, P5, R11, UR8, R20 ;  /* 0x000000080b0aec10 */ /* 0x001fe2000fd1e014 */
[----:B------:R-:W-:Y:S01]  /*1bad0*/  @!P3 IMAD.WIDE.U32 R14, R15, 0xc0, R6 ;  /* 0x000000c00f0eb825 */ /* 0x000fe200078e0006 */
[----:B------:R-:W-:-:S03]  /*1bae0*/  @!UP0 UIMAD UR4, UR7, 0xc0, URZ ;  /* 0x000000c0070488a4 */ /* 0x000fc6000f8e023f */
[----:B------:R-:W-:Y:S02]  /*1baf0*/  @!P4 IMAD.MOV.U32 R6, RZ, RZ, R4 ;  /* 0x000000ffff06c224 */ /* 0x000fe400078e0004 */
[----:B------:R-:W-:Y:S01]  /*1bb00*/  @!P4 IMAD.MOV.U32 R7, RZ, RZ, R3 ;  /* 0x000000ffff07c224 */ /* 0x000fe200078e0003 */
[----:B------:R3:W-:Y:S01]  /*1bb10*/  @!P1 STG.E.U8 desc[UR12][R8.64+0x78], R13 ;  /* 0x0000780d08009986 */ /* 0x0007e2000c10110c */
[----:B------:R-:W-:Y:S01]  /*1bb20*/  VOTEU.ALL UP0, P4 ;  /* 0x00000000003f7886 */ /* 0x000fe20002000000 */
[----:B------:R-:W-:Y:S01]  /*1bb30*/  @!P4 IMAD.WIDE.U32 R16, R17, 0xc0, R6 ;  /* 0x000000c01110c825 */ /* 0x000fe200078e0006 */
[----:B-1----:R-:W-:Y:S02]  /*1bb40*/  @!P3 IADD3 R6, P1, R14, R22, RZ ;  /* 0x000000160e06b210 */ /* 0x002fe40007f3e0ff */
[----:B------:R-:W-:Y:S02]  /*1bb50*/  @!P6 IADD3.X R11, R18, UR5, R21, P0, P5 ;  /* 0x00000005120bec10 */ /* 0x000fe400087ea415 */
[----:B------:R-:W-:-:S02]  /*1bb60*/  F2FP.SATFINITE.E4M3.F32.PACK_AB_MERGE_C R151, RZ, R151, RZ ;  /* 0x00000097ff97723e */ /* 0x000fc400048070ff */
[C---:B------:R-:W-:Y:S02]  /*1bb70*/  ISETP.LT.OR P5, PT, R0.reuse, 0x9, !P2 ;  /* 0x000000090000780c */ /* 0x040fe400057a1670 */
[----:B------:R-:W-:Y:S01]  /*1bb80*/  ISETP.LT.OR P0, PT, R0, 0xa, !P2 ;  /* 0x0000000a0000780c */ /* 0x000fe20005701670 */
[----:B------:R-:W-:Y:S01]  /*1bb90*/  FMUL R24, R24, UR15 ;  /* 0x0000000f18187c20 */ /* 0x000fe20008400000 */
[----:B------:R-:W-:Y:S01]  /*1bba0*/  @!P3 IADD3.X R7, R23, UR4, R15, P1, !PT ;  /* 0x000000041707bc10 */ /* 0x000fe20008ffe40f */
[----:B------:R-:W-:Y:S01]  /*1bbb0*/  @!UP0 UIMAD UR4, UR7, 0xc0, URZ ;  /* 0x000000c0070488a4 */ /* 0x000fe2000f8e023f */
[----:B------:R0:W-:Y:S01]  /*1bbc0*/  @!P6 STG.E.U8 desc[UR12][R10.64+0x79], R151 ;  /* 0x000079970a00e986 */ /* 0x0001e2000c10110c */
[----:B------:R-:W-:Y:S01]  /*1bbd0*/  FMUL R25, R25, UR15 ;  /* 0x0000000f19197c20 */ /* 0x000fe20008400000 */
[----:B---3--:R-:W-:Y:S02]  /*1bbe0*/  @!P4 IADD3 R8, P6, R16, R88, RZ ;  /* 0x000000581008c210 */ /* 0x008fe40007fde0ff */
[----:B------:R-:W-:-:S02]  /*1bbf0*/  F2FP.SATFINITE.E4M3.F32.PACK_AB_MERGE_C R15, RZ, R24, RZ ;  /* 0x00000018ff0f723e */ /* 0x000fc400048070ff */
[----:B------:R-:W-:Y:S01]  /*1bc00*/  @!P4 IADD3.X R9, R89, UR4, R17, P6, !PT ;  /* 0x000000045909cc10 */ /* 0x000fe2000b7fe411 */
[----:B------:R-:W1:Y:S01]  /*1bc10*/  @!P5 LDC.64 R18, c[0x0][0x650] ;  /* 0x00019400ff12db82 */ /* 0x000e620000000a00 */
[----:B------:R-:W-:Y:S01]  /*1bc20*/  F2FP.SATFINITE.E4M3.F32.PACK_AB_MERGE_C R25, RZ, R25, RZ ;  /* 0x00000019ff19723e */ /* 0x000fe200048070ff */
[----:B------:R2:W-:Y:S01]  /*1bc30*/  @!P3 STG.E.U8 desc[UR12][R6.64], R15 ;  /* 0x0000000f0600b986 */ /* 0x0005e2000c10110c */
[----:B------:R-:W-:-:S03]  /*1bc40*/  ISETP.GE.AND P1, PT, R12, 0xc9, PT ;  /* 0x000000c90c00780c */ /* 0x000fc60003f26270 */
[----:B------:R2:W-:Y:S02]  /*1bc50*/  @!P4 STG.E.U8 desc[UR12][R8.64+0x1], R25 ;  /* 0x000001190800c986 */ /* 0x0005e4000c10110c */
[----:B------:R-:W3:Y:S01]  /*1bc60*/  @!P0 LDC.64 R20, c[0x0][0x650] ;  /* 0x00019400ff148b82 */ /* 0x000ee20000000a00 */
[----:B------:R-:W-:Y:S01]  /*1bc70*/  ISETP.LT.OR P6, PT, R0, 0x1, !P1 ;  /* 0x000000010000780c */ /* 0x000fe20004fc1670 */
[----:B------:R-:W-:Y:S01]  /*1bc80*/  FMUL R26, R26, UR15 ;  /* 0x0000000f1a1a7c20 */ /* 0x000fe20008400000 */
[----:B------:R-:W-:Y:S01]  /*1bc90*/  BSSY B0, `(.L_x_31) ;  /* 0x0000011000007945 */ /* 0x000fe20003800000 */
[----:B------:R-:W-:Y:S01]  /*1bca0*/  ISETP.LT.OR P3, PT, R0, 0x2, !P1 ;  /* 0x000000020000780c */ /* 0x000fe20004f61670 */
[----:B------:R-:W-:Y:S02]  /*1bcb0*/  FMUL R27, R27, UR15 ;  /* 0x0000000f1b1b7c20 */ /* 0x000fe40008400000 */
[----:B0-----:R-:W-:-:S07]  /*1bcc0*/  F2FP.SATFINITE.E4M3.F32.PACK_AB_MERGE_C R11, RZ, R26, RZ ;  /* 0x0000001aff0b723e */ /* 0x001fce00048070ff */
[----:B--2---:R-:W-:Y:S05]  /*1bcd0*/  @P6 BRA `(.L_x_32) ;  /* 0x0000000000306947 */ /* 0x004fea0003800000 */
[----:B------:R-:W-:Y:S01]  /*1bce0*/  IMAD.U32 R9, RZ, RZ, UR6 ;  /* 0x00000006ff097e24 */ /* 0x000fe2000f8e00ff */
[----:B------:R-:W-:Y:S01]  /*1bcf0*/  UIMAD UR4, UR7, 0xc0, URZ ;  /* 0x000000c0070478a4 */ /* 0x000fe2000f8e023f */
[----:B------:R-:W-:Y:S01]  /*1bd00*/  IMAD.MOV.U32 R6, RZ, RZ, R4 ;  /* 0x000000ffff067224 */ /* 0x000fe200078e0004 */
[----:B------:R-:W-:Y:S01]  /*1bd10*/  ULDC.64 UR10, c[0x0][0x650] ;  /* 0x00019400000a7ab9 */ /* 0x000fe20000000a00 */
[----:B------:R-:W-:Y:S02]  /*1bd20*/  IMAD.MOV.U32 R7, RZ, RZ, R3 ;  /* 0x000000ffff077224 */ /* 0x000fe400078e0003 */
[----:B------:R-:W-:Y:S02]  /*1bd30*/  IMAD.U32 R8, RZ, RZ, UR11 ;  /* 0x0000000bff087e24 */ /* 0x000fe4000f8e00ff */
[----:B------:R-:W-:-:S04]  /*1bd40*/  IMAD.WIDE.U32 R6, R9, 0xc0, R6 ;  /* 0x000000c009067825 */ /* 0x000fc800078e0006 */
[----:B------:R-:W-:Y:S02]  /*1bd50*/  IMAD.U32 R9, RZ, RZ, UR10 ;  /* 0x0000000aff097e24 */ /* 0x000fe4000f8e00ff */
[----:B------:R-:W-:-:S03]  /*1bd60*/  VIADD R7, R7, UR4 ;  /* 0x0000000407077c36 */ /* 0x000fc60008000000 */
[----:B------:R-:W-:-:S04]  /*1bd70*/  IADD3 R6, P4, P6, R6, UR8, R9 ;  /* 0x0000000806067c10 */ /* 0x000fc8000fe9e009 */
[----:B------:R-:W-:-:S05]  /*1bd80*/  IADD3.X R7, R7, UR5, R8, P4, P6 ;  /* 0x0000000507077c10 */ /* 0x000fca000a7ec408 */
[----:B------:R0:W-:Y:S04]  /*1bd90*/  STG.E.U8 desc[UR12][R6.64], R11 ;  /* 0x0000000b06007986 */ /* 0x0001e8000c10110c */
.L_x_32:
[----:B------:R-:W-:Y:S05]  /*1bda0*/  BSYNC B0 ;  /* 0x0000000000007941 */ /* 0x000fea0003800000 */
.L_x_31:
[----:B------:R-:W-:Y:S01]  /*1bdb0*/  BSSY B0, `(.L_x_33) ;  /* 0x000000f000007945 */ /* 0x000fe20003800000 */
[----:B------:R-:W-:-:S03]  /*1bdc0*/  F2FP.SATFINITE.E4M3.F32.PACK_AB_MERGE_C R27, RZ, R27, RZ ;  /* 0x0000001bff1b723e */ /* 0x000fc600048070ff */
[----:B------:R-:W-:Y:S05]  /*1bdd0*/  @P3 BRA `(.L_x_34) ;  /* 0x0000000000303947 */ /* 0x000fea0003800000 */
[----:B------:R-:W-:Y:S01]  /*1bde0*/  IMAD.U32 R9, RZ, RZ, UR6 ;  /* 0x00000006ff097e24 */ /* 0x000fe2000f8e00ff */
[----:B------:R-:W-:Y:S01]  /*1bdf0*/  UIMAD UR4, UR7, 0xc0, URZ ;  /* 0x000000c0070478a4 */ /* 0x000fe2000f8e023f */
[----:B0-----:R-:W-:Y:S01]  /*1be00*/  IMAD.MOV.U32 R6, RZ, RZ, R4 ;  /* 0x000000ffff067224 */ /* 0x001fe200078e0004 */
        /* <DEDUP_REMOVED lines=9> */
.L_x_34:
[----:B------:R-:W-:Y:S05]  /*1bea0*/  BSYNC B0 ;  /* 0x0000000000007941 */ /* 0x000fea0003800000 */
.L_x_33:
[----:B------:R-:W-:Y:S01]  /*1beb0*/  IMAD.U32 R9, RZ, RZ, UR6 ;  /* 0x00000006ff097e24 */ /* 0x000fe2000f8e00ff */
[----:B------:R-:W-:Y:S01]  /*1bec0*/  VOTEU.ALL UP0, P5 ;  /* 0x00000000003f7886 */ /* 0x000fe20002800000 */
[----:B0-2---:R-:W-:Y:S01]  /*1bed0*/  @!P5 IMAD.MOV.U32 R6, RZ, RZ, R4 ;  /* 0x000000ffff06d224 */ /* 0x005fe200078e0004 */
[C---:B------:R-:W-:Y:S01]  /*1bee0*/  ISETP.LT.OR P4, PT, R0.reuse, 0x11, !P2 ;  /* 0x000000110000780c */ /* 0x040fe20005781670 */
[----:B------:R-:W-:Y:S01]  /*1bef0*/  @!P5 IMAD.MOV.U32 R7, RZ, RZ, R3 ;  /* 0x000000ffff07d224 */ /* 0x000fe200078e0003 */
[----:B------:R-:W-:Y:S01]  /*1bf00*/  ISETP.LT.OR P3, PT, R0, 0x12, !P2 ;  /* 0x000000120000780c */ /* 0x000fe20005761670 */
[----:B------:R-:W-:Y:S01]  /*1bf10*/  IMAD.U32 R11, RZ, RZ, UR6 ;  /* 0x00000006ff0b7e24 */ /* 0x000fe2000f8e00ff */
[----:B------:R-:W-:Y:S01]  /*1bf20*/  @!UP0 UIMAD UR4, UR7, 0xc0, URZ ;  /* 0x000000c0070488a4 */ /* 0x000fe2000f8e023f */
[----:B------:R-:W-:Y:S01]  /*1bf30*/  @!P5 IMAD.WIDE.U32 R6, R9, 0xc0, R6 ;  /* 0x000000c00906d825 */ /* 0x000fe200078e0006 */
[----:B------:R-:W-:-:S03]  /*1bf40*/  VOTEU.ALL UP0, P0 ;  /* 0x00000000003f7886 */ /* 0x000fc60000000000 */
[----:B-----5:R-:W-:Y:S01]  /*1bf50*/  FMUL R28, R28, UR15 ;  /* 0x0000000f1c1c7c20 */ /* 0x020fe20008400000 */
[----:B------:R-:W-:Y:S01]  /*1bf60*/  FMUL R29, R29, UR15 ;  /* 0x0000000f1d1d7c20 */ /* 0x000fe20008400000 */
[----:B------:R-:W-:Y:S01]  /*1bf70*/  @!P0 IMAD.MOV.U32 R8, RZ, RZ, R4 ;  /* 0x000000ffff088224 */ /* 0x000fe200078e0004 */
[----:B-1----:R-:W-:Y:S01]  /*1bf80*/  @!P5 IADD3 R6, P6, R6, R18, RZ ;  /* 0x000000120606d210 */ /* 0x002fe20007fde0ff */
[----:B------:R-:W-:Y:S02]  /*1bf90*/  @!P0 IMAD.MOV.U32 R9, RZ, RZ, R3 ;  /* 0x000000ffff098224 */ /* 0x000fe400078e0003 */
[----:B------:R-:W-:Y:S01]  /*1bfa0*/  FMUL R30, R30, UR15 ;  /* 0x0000000f1e1e7c20 */ /* 0x000fe20008400000 */
[----:B------:R-:W-:Y:S01]  /*1bfb0*/  F2FP.SATFINITE.E4M3.F32.PACK_AB_MERGE_C R29, RZ, R29, RZ ;  /* 0x0000001dff1d723e */ /* 0x000fe200048070ff */
[----:B------:R-:W0:Y:S01]  /*1bfc0*/  @!P4 LDC.64 R14, c[0x0][0x650] ;  /* 0x00019400ff0ecb82 */ /* 0x000e220000000a00 */
[----:B------:R-:W-:Y:S01]  /*1bfd0*/  @!P0 IMAD.WIDE.U32 R8, R11, 0xc0, R8 ;  /* 0x000000c00b088825 */ /* 0x000fe200078e0008 */
[----:B------:R-:W-:Y:S01]  /*1bfe0*/  @!P5 IADD3.X R7, R19, UR4, R7, P6, !PT ;  /* 0x000000041307dc10 */ /* 0x000fe2000b7fe407 */
[----:B------:R-:W-:Y:S01]  /*1bff0*/  @!UP0 UIMAD UR4, UR7, 0xc0, URZ ;  /* 0x000000c0070488a4 */ /* 0x000fe2000f8e023f */
[----:B------:R-:W-:Y:S01]  /*1c000*/  F2FP.SATFINITE.E4M3.F32.PACK_AB_MERGE_C R11, RZ, R28, RZ ;  /* 0x0000001cff0b723e */ /* 0x000fe200048070ff */
[----:B------:R-:W-:Y:S01]  /*1c010*/  BSSY B0, `(.L_x_35) ;  /* 0x0000017000007945 */ /* 0x000fe20003800000 */
[----:B---3--:R-:W-:Y:S01]  /*1c020*/  @!P0 IADD3 R8, P6, R8, R20, RZ ;  /* 0x0000001408088210 */ /* 0x008fe20007fde0ff */
[----:B------:R-:W-:Y:S01]  /*1c030*/  FMUL R31, R31, UR15 ;  /* 0x0000000f1f1f7c20 */ /* 0x000fe20008400000 */
[----:B------:R-:W1:Y:S01]  /*1c040*/  @!P3 LDC.64 R16, c[0x0][0x650] ;  /* 0x00019400ff10bb82 */ /* 0x000e620000000a00 */
[----:B------:R2:W-:Y:S01]  /*1c050*/  @!P5 STG.E.U8 desc[UR12][R6.64+0x8], R11 ;  /* 0x0000080b0600d986 */ /* 0x0005e2000c10110c */
[----:B------:R-:W-:-:S02]  /*1c060*/  @!P0 IADD3.X R9, R21, UR4, R9, P6, !PT ;  /* 0x0000000415098c10 */ /* 0x000fc4000b7fe409 */
[C---:B------:R-:W-:Y:S02]  /*1c070*/  ISETP.LT.OR P6, PT, R0.reuse, 0x9, !P1 ;  /* 0x000000090000780c */ /* 0x040fe40004fc1670 */
[----:B------:R-:W-:Y:S01]  /*1c080*/  ISETP.LT.OR P5, PT, R0, 0xa, !P1 ;  /* 0x0000000a0000780c */ /* 0x000fe20004fa1670 */
[----:B------:R2:W-:Y:S01]  /*1c090*/  @!P0 STG.E.U8 desc[UR12][R8.64+0x9], R29 ;  /* 0x0000091d08008986 */ /* 0x0005e2000c10110c */
[----:B------:R-:W-:-:S09]  /*1c0a0*/  F2FP.SATFINITE.E4M3.F32.PACK_AB_MERGE_C R13, RZ, R30, RZ ;  /* 0x0000001eff0d723e */ /* 0x000fd200048070ff */
[----:B------:R-:W-:Y:S05]  /*1c0b0*/  @P6 BRA `(.L_x_36) ;  /* 0x0000000000306947 */ /* 0x000fea0003800000 */
[----:B--2---:R-:W-:Y:S01]  /*1c0c0*/  IMAD.U32 R9, RZ, RZ, UR6 ;  /* 0x00000006ff097e24 */ /* 0x004fe2000f8e00ff */
        /* <DEDUP_REMOVED lines=11> */
.L_x_36:
[----:B------:R-:W-:Y:S05]  /*1c180*/  BSYNC B0 ;  /* 0x0000000000007941 */ /* 0x000fea0003800000 */
.L_x_35:
[----:B------:R-:W-:Y:S01]  /*1c190*/  BSSY B0, `(.L_x_37) ;  /* 0x000000f000007945 */ /* 0x000fe20003800000 */
[----:B------:R-:W-:-:S03]  /*1c1a0*/  F2FP.SATFINITE.E4M3.F32.PACK_AB_MERGE_C R31, RZ, R31, RZ ;  /* 0x0000001fff1f723e */ /* 0x000fc600048070ff */
[----:B------:R-:W-:Y:S05]  /*1c1b0*/  @P5 BRA `(.L_x_38) ;  /* 0x0000000000305947 */ /* 0x000fea0003800000 */
[----:B--2---:R-:W-:Y:S01]  /*1c1c0*/  IMAD.U32 R9, RZ, RZ, UR6 ;  /* 0x00000006ff097e24 */ /* 0x004fe2000f8e00ff */
[----:B------:R-:W-:Y:S01]  /*1c1d0*/  UIMAD UR4, UR7, 0xc0, URZ ;  /* 0x000000c0070478a4 */ /* 0x000fe2000f8e023f */
[----:B---3--:R-:W-:Y:S01]  /*1c1e0*/  IMAD.MOV.U32 R6, RZ, RZ, R4 ;  /* 0x000000ffff067224 */ /* 0x008fe200078e0004 */
        /* <DEDUP_REMOVED lines=9> */
.L_x_38:
[----:B------:R-:W-:Y:S05]  /*1c280*/  BSYNC B0 ;  /* 0x0000000000007941 */ /* 0x000fea0003800000 */
.L_x_37:
[----:B--2---:R-:W-:Y:S01]  /*1c290*/  IMAD.U32 R9, RZ, RZ, UR6 ;  /* 0x00000006ff097e24 */ /* 0x004fe2000f8e00ff */
[----:B------:R-:W-:Y:S01]  /*1c2a0*/  VOTEU.ALL UP0, P4 ;  /* 0x00000000003f7886 */ /* 0x000fe20002000000 */
[----:B---34-:R-:W-:Y:S01]  /*1c2b0*/  @!P4 IMAD.MOV.U32 R6, RZ, RZ, R4 ;  /* 0x000000ffff06c224 */ /* 0x018fe200078e0004 */
[C---:B------:R-:W-:Y:S01]  /*1c2c0*/  ISETP.LT.OR P5, PT, R0.reuse, 0x19, !P2 ;  /* 0x000000190000780c */ /* 0x040fe200057a1670 */
[----:B------:R-:W-:Y:S01]  /*1c2d0*/  @!P4 IMAD.MOV.U32 R7, RZ, RZ, R3 ;  /* 0x000000ffff07c224 */ /* 0x000fe200078e0003 */
[----:B------:R-:W-:Y:S01]  /*1c2e0*/  ISETP.LT.OR P0, PT, R0, 0x1a, !P2 ;  /* 0x0000001a0000780c */ /* 0x000fe20005701670 */
[----:B------:R-:W-:Y:S01]  /*1c2f0*/  IMAD.U32 R11, RZ, RZ, UR6 ;  /* 0x00000006ff0b7e24 */ /* 0x000fe2000f8e00ff */
[----:B------:R-:W-:Y:S01]  /*1c300*/  @!UP0 UIMAD UR4, UR7, 0xc0, URZ ;  /* 0x000000c0070488a4 */ /* 0x000fe2000f8e023f */
[----:B------:R-:W-:Y:S01]  /*1c310*/  @!P4 IMAD.WIDE.U32 R6, R9, 0xc0, R6 ;  /* 0x000000c00906c825 */ /* 0x000fe200078e0006 */
[----:B------:R-:W-:-:S03]  /*1c320*/  VOTEU.ALL UP0, P3 ;  /* 0x00000000003f7886 */ /* 0x000fc60001800000 */
[----:B------:R-:W-:Y:S01]  /*1c330*/  FMUL R32, R32, UR15 ;  /* 0x0000000f20207c20 */ /* 0x000fe20008400000 */
[----:B------:R-:W-:Y:S01]  /*1c340*/  FMUL R33, R33, UR15 ;  /* 0x0000000f21217c20 */ /* 0x000fe20008400000 */
[----:B------:R-:W-:Y:S01]  /*1c350*/  @!P3 IMAD.MOV.U32 R8, RZ, RZ, R4 ;  /* 0x000000ffff08b224 */ /* 0x000fe200078e0004 */
[----:B0-----:R-:W-:Y:S01]  /*1c360*/  @!P4 IADD3 R6, P6, R6, R14, RZ ;  /* 0x0000000e0606c210 */ /* 0x001fe20007fde0ff */
[----:B------:R-:W-:Y:S02]  /*1c370*/  @!P3 IMAD.MOV.U32 R9, RZ, RZ, R3 ;  /* 0x000000ffff09b224 */ /* 0x000fe400078e0003 */
[----:B------:R-:W-:Y:S01]  /*1c380*/  FMUL R34, R34, UR15 ;  /* 0x0000000f22227c20 */ /* 0x000fe20008400000 */
[----:B------:R-:W-:Y:S01]  /*1c390*/  F2FP.SATFINITE.E4M3.F32.PACK_AB_MERGE_C R33, RZ, R33, RZ ;  /* 0x00000021ff21723e */ /* 0x000fe200048070ff */
[----:B------:R-:W-:Y:S01]  /*1c3a0*/  BSSY B0, `(.L_x_39) ;  /* 0x000001c000007945 */ /* 0x000fe20003800000 */
[----:B------:R-:W-:Y:S01]  /*1c3b0*/  @!P3 IMAD.WIDE.U32 R8, R11, 0xc0, R8 ;  /* 0x000000c00b08b825 */ /* 0x000fe200078e0008 */
[----:B------:R-:W-:Y:S01]  /*1c3c0*/  @!P4 IADD3.X R7, R15, UR4, R7, P6, !PT ;  /* 0x000000040f07cc10 */ /* 0x000fe2000b7fe407 */
[----:B------:R-:W-:Y:S01]  /*1c3d0*/  @!UP0 UIMAD UR4, UR7, 0xc0, URZ ;  /* 0x000000c0070488a4 */ /* 0x000fe2000f8e023f */
[----:B------:R-:W-:Y:S01]  /*1c3e0*/  F2FP.SATFINITE.E4M3.F32.PACK_AB_MERGE_C R11, RZ, R32, RZ ;  /* 0x00000020ff0b723e */ /* 0x000fe200048070ff */
[----:B------:R-:W0:Y:S01]  /*1c3f0*/  @!P5 LDC.64 R14, c[0x0][0x650] ;  /* 0x00019400ff0edb82 */ /* 0x000e220000000a00 */
[----:B-1----:R-:W-:Y:S01]  /*1c400*/  @!P3 IADD3 R8, P6, R8, R16, RZ ;  /* 0x000000100808b210 */ /* 0x002fe20007fde0ff */
[----:B------:R-:W-:Y:S01]  /*1c410*/  FMUL R35, R35, UR15 ;  /* 0x0000000f23237c20 */ /* 0x000fe20008400000 */
[----:B------:R-:W-:Y:S01]  /*1c420*/  F2FP.SATFINITE.E4M3.F32.PACK_AB_MERGE_C R13, RZ, R34, RZ ;  /* 0x00000022ff0d723e */ /* 0x000fe200048070ff */
[----:B------:R1:W-:Y:S01]  /*1c430*/  @!P4 STG.E.U8 desc[UR12][R6.64+0x10], R11 ;  /* 0x0000100b0600c986 */ /* 0x0003e2000c10110c */
[----:B------:R-:W-:-:S02]  /*1c440*/  @!P3 IADD3.X R9, R17, UR4, R9, P6, !PT ;  /* 0x000000041109bc10 */ /* 0x000fc4000b7fe409 */
[C---:B------:R-:W-:Y:S01]  /*1c450*/  ISETP.LT.OR P6, PT, R0.reuse, 0x11, !P1 ;  /* 0x000000110000780c */ /* 0x040fe20004fc1670 */
[----:B------:R-:W2:Y:S01]  /*1c460*/  @!P0 LDC.64 R18, c[0x0][0x650] ;  /* 0x00019400ff128b82 */ /* 0x000ea20000000a00 */
[----:B------:R-:W-:Y:S01]  /*1c470*/  ISETP.LT.OR P4, PT, R0, 0x12, !P1 ;  /* 0x000000120000780c */ /* 0x000fe20004f81670 */
[----:B------:R1:W-:Y:S10]  /*1c480*/  @!P3 STG.E.U8 desc[UR12][R8.64+0x11], R33 ;  /* 0x000011210800b986 */ /* 0x0003f4000c10110c */
[----:B------:R-:W-:Y:S05]  /*1c490*/  @P6 BRA `(.L_x_40) ;  /* 0x0000000000306947 */ /* 0x000fea0003800000 */
[----:B-1----:R-:W-:Y:S01]  /*1c4a0*/  IMAD.U32 R9, RZ, RZ, UR6 ;  /* 0x00000006ff097e24 */ /* 0x002fe2000f8e00ff */
        /* <DEDUP_REMOVED lines=11> */
.L_x_40:
[----:B------:R-:W-:Y:S05]  /*1c560*/  BSYNC B0 ;  /* 0x0000000000007941 */ /* 0x000fea0003800000 */
.L_x_39:
[----:B------:R-:W-:Y:S01]  /*1c570*/  BSSY B0, `(.L_x_41) ;  /* 0x000000f000007945 */ /* 0x000fe20003800000 */
[----:B------:R-:W-:-:S03]  /*1c580*/  F2FP.SATFINITE.E4M3.F32.PACK_AB_MERGE_C R35, RZ, R35, RZ ;  /* 0x00000023ff23723e */ /* 0x000fc600048070ff */
[----:B------:R-:W-:Y:S05]  /*1c590*/  @P4 BRA `(.L_x_42) ;  /* 0x0000000000304947 */ /* 0x000fea0003800000 */
[----:B-1----:R-:W-:Y:S01]  /*1c5a0*/  IMAD.U32 R9, RZ, RZ, UR6 ;  /* 0x00000006ff097e24 */ /* 0x002fe2000f8e00ff */
        /* <DEDUP_REMOVED lines=11> */
.L_x_42:
[----:B------:R-:W-:Y:S05]  /*1c660*/  BSYNC B0 ;  /* 0x0000000000007941 */ /* 0x000fea0003800000 */
.L_x_41:
[----:B-1----:R-:W-:Y:S01]  /*1c670*/  IMAD.U32 R9, RZ, RZ, UR6 ;  /* 0x00000006ff097e24 */ /* 0x002fe2000f8e00ff */
        /* <DEDUP_REMOVED lines=22> */
[----:B--2---:R-:W-:Y:S01]  /*1c7e0*/  @!P0 IADD3 R8, P6, R8, R18, RZ ;  /* 0x0000001208088210 */ /* 0x004fe20007fde0ff */
        /* <DEDUP_REMOVED lines=21> */
.L_x_44:
[----:B------:R-:W-:Y:S05]  /*1c940*/  BSYNC B0 ;  /* 0x0000000000007941 */ /* 0x000fea0003800000 */
.L_x_43:
        /* <DEDUP_REMOVED lines=15> */
.L_x_46:
[----:B------:R-:W-:Y:S05]  /*1ca40*/  BSYNC B0 ;  /* 0x0000000000007941 */ /* 0x000fea0003800000 */
.L_x_45:
        /* <DEDUP_REMOVED lines=45> */
.L_x_48:
[----:B------:R-:W-:Y:S05]  /*1cd20*/  BSYNC B0 ;  /* 0x0000000000007941 */ /* 0x000fea0003800000 */
.L_x_47:
        /* <DEDUP_REMOVED lines=15> */
.L_x_50:
[----:B------:R-:W-:Y:S05]  /*1ce20*/  BSYNC B0 ;  /* 0x0000000000007941 */ /* 0x000fea0003800000 */
.L_x_49:
        /* <DEDUP_REMOVED lines=45> */
.L_x_52:
[----:B------:R-:W-:Y:S05]  /*1d100*/  BSYNC B0 ;  /* 0x0000000000007941 */ /* 0x000fea0003800000 */
.L_x_51:
        /* <DEDUP_REMOVED lines=15> */
.L_x_54:
[----:B------:R-:W-:Y:S05]  /*1d200*/  BSYNC B0 ;  /* 0x0000000000007941 */ /* 0x000fea0003800000 */
.L_x_53:
        /* <DEDUP_REMOVED lines=45> */
.L_x_56:
[----:B------:R-:W-:Y:S05]  /*1d4e0*/  BSYNC B0 ;  /* 0x0000000000007941 */ /* 0x000fea0003800000 */
.L_x_55:
        /* <DEDUP_REMOVED lines=15> */
.L_x_58:
[----:B------:R-:W-:Y:S05]  /*1d5e0*/  BSYNC B0 ;  /* 0x0000000000007941 */ /* 0x000fea0003800000 */
.L_x_57:
        /* <DEDUP_REMOVED lines=45> */
.L_x_60:
[----:B------:R-:W-:Y:S05]  /*1d8c0*/  BSYNC B0 ;  /* 0x0000000000007941 */ /* 0x000fea0003800000 */
.L_x_59:
        /* <DEDUP_REMOVED lines=15> */
.L_x_62:
[----:B------:R-:W-:Y:S05]  /*1d9c0*/  BSYNC B0 ;  /* 0x0000000000007941 */ /* 0x000fea0003800000 */
.L_x_61:
        /* <DEDUP_REMOVED lines=45> */
.L_x_64:
[----:B------:R-:W-:Y:S05]  /*1dca0*/  BSYNC B0 ;  /* 0x0000000000007941 */ /* 0x000fea0003800000 */
.L_x_63:
        /* <DEDUP_REMOVED lines=15> */
.L_x_66:
[----:B------:R-:W-:Y:S05]  /*1dda0*/  BSYNC B0 ;  /* 0x0000000000007941 */ /* 0x000fea0003800000 */
.L_x_65:
        /* <DEDUP_REMOVED lines=45> */
.L_x_68:
[----:B------:R-:W-:Y:S05]  /*1e080*/  BSYNC B0 ;  /* 0x0000000000007941 */ /* 0x000fea0003800000 */
.L_x_67:
        /* <DEDUP_REMOVED lines=15> */
.L_x_70:
[----:B------:R-:W-:Y:S05]  /*1e180*/  BSYNC B0 ;  /* 0x0000000000007941 */ /* 0x000fea0003800000 */
.L_x_69:
        /* <DEDUP_REMOVED lines=45> */
.L_x_72:
[----:B------:R-:W-:Y:S05]  /*1e460*/  BSYNC B0 ;  /* 0x0000000000007941 */ /* 0x000fea0003800000 */
.L_x_71:
        /* <DEDUP_REMOVED lines=15> */
.L_x_74:
[----:B------:R-:W-:Y:S05]  /*1e560*/  BSYNC B0 ;  /* 0x0000000000007941 */ /* 0x000fea0003800000 */
.L_x_73:
        /* <DEDUP_REMOVED lines=45> */
.L_x_76:
[----:B------:R-:W-:Y:S05]  /*1e840*/  BSYNC B0 ;  /* 0x0000000000007941 */ /* 0x000fea0003800000 */
.L_x_75:
        /* <DEDUP_REMOVED lines=15> */
.L_x_78:
[----:B------:R-:W-:Y:S05]  /*1e940*/  BSYNC B0 ;  /* 0x0000000000007941 */ /* 0x000fea0003800000 */
.L_x_77:
        /* <DEDUP_REMOVED lines=45> */
.L_x_80:
[----:B------:R-:W-:Y:S05]  /*1ec20*/  BSYNC B0 ;  /* 0x0000000000007941 */ /* 0x000fea0003800000 */
.L_x_79:
        /* <DEDUP_REMOVED lines=15> */
.L_x_82:
[----:B------:R-:W-:Y:S05]  /*1ed20*/  BSYNC B0 ;  /* 0x0000000000007941 */ /* 0x000fea0003800000 */
.L_x_81:
        /* <DEDUP_REMOVED lines=45> */
.L_x_84:
[----:B------:R-:W-:Y:S05]  /*1f000*/  BSYNC B0 ;  /* 0x0000000000007941 */ /* 0x000fea0003800000 */
.L_x_83:
        /* <DEDUP_REMOVED lines=15> */
.L_x_86:
[----:B------:R-:W-:Y:S05]  /*1f100*/  BSYNC B0 ;  /* 0x0000000000007941 */ /* 0x000fea0003800000 */
.L_x_85:
        /* <DEDUP_REMOVED lines=14> */
[----:B------:R-:W-:Y:S01]  /*1f1f0*/  @!P3 IMAD.MOV.U32 R9, RZ, RZ, R3 ;  /* 0x000000ffff09b224 */ /* 0x000fe200078e0003 */
[----:B------:R-:W-:Y:S01]  /*1f200*/  F2FP.SATFINITE.E4M3.F32.PACK_AB_MERGE_C R13, RZ, R80, RZ ;  /* 0x00000050ff0d723e */ /* 0x000fe200048070ff */
[----:B------:R-:W-:Y:S01]  /*1f210*/  FMUL R82, R82, UR15 ;  /* 0x0000000f52527c20 */ /* 0x000fe20008400000 */
[----:B------:R-:W-:Y:S01]  /*1f220*/  @!P4 IADD3.X R7, R15, UR4, R7, P5, !PT ;  /* 0x000000040f07cc10 */ /* 0x000fe2000affe407 */
[----:B------:R-:W-:Y:S01]  /*1f230*/  @!P3 IMAD.WIDE.U32 R8, R11, 0xc0, R8 ;  /* 0x000000c00b08b825 */ /* 0x000fe200078e0008 */
[----:B------:R-:W-:Y:S01]  /*1f240*/  @!UP0 UIMAD UR4, UR7, 0xc0, URZ ;  /* 0x000000c0070488a4 */ /* 0x000fe2000f8e023f */
[----:B------:R-:W-:Y:S01]  /*1f250*/  F2FP.SATFINITE.E4M3.F32.PACK_AB_MERGE_C R81, RZ, R81, RZ ;  /* 0x00000051ff51723e */ /* 0x000fe200048070ff */
[----:B------:R-:W0:Y:S01]  /*1f260*/  @!P0 LDC.64 R14, c[0x0][0x650] ;  /* 0x00019400ff0e8b82 */ /* 0x000e220000000a00 */
[----:B------:R1:W-:Y:S01]  /*1f270*/  @!P4 STG.E.U8 desc[UR12][R6.64+0x70], R13 ;  /* 0x0000700d0600c986 */ /* 0x0003e2000c10110c */
[----:B--2---:R-:W-:Y:S01]  /*1f280*/  @!P3 IADD3 R8, P5, R8, R16, RZ ;  /* 0x000000100808b210 */ /* 0x004fe20007fbe0ff */
[----:B------:R-:W-:Y:S01]  /*1f290*/  BSSY B0, `(.L_x_87) ;  /* 0x0000018000007945 */ /* 0x000fe20003800000 */
[----:B------:R-:W-:Y:S01]  /*1f2a0*/  ISETP.LT.OR P4, PT, R0, 0x72, !P1 ;  /* 0x000000720000780c */ /* 0x000fe20004f81670 */
[----:B------:R-:W-:Y:S01]  /*1f2b0*/  FMUL R83, R83, UR15 ;  /* 0x0000000f53537c20 */ /* 0x000fe20008400000 */
[----:B------:R-:W-:-:S02]  /*1f2c0*/  @!P3 IADD3.X R9, R17, UR4, R9, P5, !PT ;  /* 0x000000041109bc10 */ /* 0x000fc4000affe409 */
[----:B------:R-:W2:Y:S01]  /*1f2d0*/  @!P2 LDC.64 R18, c[0x0][0x650] ;  /* 0x00019400ff12ab82 */ /* 0x000ea20000000a00 */
[----:B------:R-:W-:Y:S02]  /*1f2e0*/  ISETP.LT.OR P5, PT, R0, 0x71, !P1 ;  /* 0x000000710000780c */ /* 0x000fe40004fa1670 */
[----:B------:R3:W-:Y:S01]  /*1f2f0*/  @!P3 STG.E.U8 desc[UR12][R8.64+0x71], R81 ;  /* 0x000071510800b986 */ /* 0x0007e2000c10110c */
[----:B-1----:R-:W-:Y:S01]  /*1f300*/  @!P0 IMAD.MOV.U32 R6, RZ, RZ, R4 ;  /* 0x000000ffff068224 */ /* 0x002fe200078e0004 */
[----:B------:R-:W-:Y:S01]  /*1f310*/  F2FP.SATFINITE.E4M3.F32.PACK_AB_MERGE_C R13, RZ, R82, RZ ;  /* 0x00000052ff0d723e */ /* 0x000fe200048070ff */
[----:B------:R-:W-:Y:S02]  /*1f320*/  @!P0 IMAD.MOV.U32 R7, RZ, RZ, R3 ;  /* 0x000000ffff078224 */ /* 0x000fe400078e0003 */
[----:B------:R-:W-:-:S06]  /*1f330*/  @!P0 IMAD.WIDE.U32 R10, R11, 0xc0, R6 ;  /* 0x000000c00b0a8825 */ /* 0x000fcc00078e0006 */
[----:B------:R-:W-:Y:S05]  /*1f340*/  @P5 BRA `(.L_x_88) ;  /* 0x0000000000305947 */ /* 0x000fea0003800000 */
[----:B---3--:R-:W-:Y:S01]  /*1f350*/  IMAD.U32 R9, RZ, RZ, UR6 ;  /* 0x00000006ff097e24 */ /* 0x008fe2000f8e00ff */
        /* <DEDUP_REMOVED lines=11> */
.L_x_88:
[----:B------:R-:W-:Y:S05]  /*1f410*/  BSYNC B0 ;  /* 0x0000000000007941 */ /* 0x000fea0003800000 */
.L_x_87:
[----:B------:R-:W-:Y:S01]  /*1f420*/  BSSY B0, `(.L_x_89) ;  /* 0x0000010000007945 */ /* 0x000fe20003800000 */
[----:B-1----:R-:W-:Y:S01]  /*1f430*/  IMAD.U32 R13, RZ, RZ, UR6 ;  /* 0x00000006ff0d7e24 */ /* 0x002fe2000f8e00ff */
[----:B------:R-:W-:Y:S02]  /*1f440*/  F2FP.SATFINITE.E4M3.F32.PACK_AB_MERGE_C R83, RZ, R83, RZ ;  /* 0x00000053ff53723e */ /* 0x000fe400048070ff */
        /* <DEDUP_REMOVED lines=13> */
.L_x_90:
[----:B------:R-:W-:Y:S05]  /*1f520*/  BSYNC B0 ;  /* 0x0000000000007941 */ /* 0x000fea0003800000 */
.L_x_89:
[----:B------:R-:W-:Y:S01]  /*1f530*/  VOTEU.ALL UP0, P0 ;  /* 0x00000000003f7886 */ /* 0x000fe20000000000 */
[----:B-1----:R-:W-:Y:S01]  /*1f540*/  @!P2 IMAD.MOV.U32 R6, RZ, RZ, R4 ;  /* 0x000000ffff06a224 */ /* 0x002fe200078e0004 */
[----:B------:R-:W-:Y:S01]  /*1f550*/  VOTEU.ALL UP1, P2 ;  /* 0x00000000003f7886 */ /* 0x000fe20001020000 */
[----:B------:R-:W-:Y:S02]  /*1f560*/  @!P2 IMAD.MOV.U32 R7, RZ, RZ, R3 ;  /* 0x000000ffff07a224 */ /* 0x000fe400078e0003 */
[----:B------:R-:W-:Y:S01]  /*1f570*/  FMUL R84, R84, UR15 ;  /* 0x0000000f54547c20 */ /* 0x000fe20008400000 */
[----:B------:R-:W-:Y:S01]  /*1f580*/  @!UP0 UIMAD UR4, UR7, 0xc0, URZ ;  /* 0x000000c0070488a4 */ /* 0x000fe2000f8e023f */
[----:B------:R-:W-:Y:S01]  /*1f590*/  FMUL R85, R85, UR15 ;  /* 0x0000000f55557c20 */ /* 0x000fe20008400000 */
[----:B---3--:R-:W-:Y:S01]  /*1f5a0*/  @!P2 IMAD.WIDE.U32 R8, R13, 0xc0, R6 ;  /* 0x000000c00d08a825 */ /* 0x008fe200078e0006 */
[----:B------:R-:W-:Y:S01]  /*1f5b0*/  @!UP1 UIMAD UR9, UR7, 0xc0, URZ ;  /* 0x000000c0070998a4 */ /* 0x000fe2000f8e023f */
[----:B0-----:R-:W-:-:S02]  /*1f5c0*/  @!P0 IADD3 R6, P3, R10, R14, RZ ;  /* 0x0000000e0a068210 */ /* 0x001fc40007f7e0ff */
[----:B------:R-:W-:Y:S01]  /*1f5d0*/  FMUL R86, R86, UR15 ;  /* 0x0000000f56567c20 */ /* 0x000fe20008400000 */
[----:B------:R-:W-:Y:S01]  /*1f5e0*/  F2FP.SATFINITE.E4M3.F32.PACK_AB_MERGE_C R85, RZ, R85, RZ ;  /* 0x00000055ff55723e */ /* 0x000fe200048070ff */
[----:B------:R-:W-:Y:S01]  /*1f5f0*/  BSSY B0, `(.L_x_91) ;  /* 0x0000018000007945 */ /* 0x000fe20003800000 */
[----:B--2---:R-:W-:Y:S01]  /*1f600*/  @!P2 IADD3 R8, P4, R8, R18, RZ ;  /* 0x000000120808a210 */ /* 0x004fe20007f9e0ff */
[----:B------:R-:W-:Y:S01]  /*1f610*/  FMUL R87, R87, UR15 ;  /* 0x0000000f57577c20 */ /* 0x000fe20008400000 */
[----:B------:R-:W-:Y:S02]  /*1f620*/  @!P0 IADD3.X R7, R15, UR4, R11, P3, !PT ;  /* 0x000000040f078c10 */ /* 0x000fe40009ffe40b */
[----:B------:R-:W-:Y:S02]  /*1f630*/  F2FP.SATFINITE.E4M3.F32.PACK_AB_MERGE_C R11, RZ, R84, RZ ;  /* 0x00000054ff0b723e */ /* 0x000fe400048070ff */
[----:B------:R-:W-:Y:S02]  /*1f640*/  @!P2 IADD3.X R9, R19, UR9, R9, P4, !PT ;  /* 0x000000091309ac10 */ /* 0x000fe4000a7fe409 */
[C---:B------:R-:W-:Y:S01]  /*1f650*/  ISETP.LT.OR P5, PT, R0.reuse, 0x79, !P1 ;  /* 0x000000790000780c */ /* 0x040fe20004fa1670 */
[----:B------:R0:W-:Y:S01]  /*1f660*/  @!P0 STG.E.U8 desc[UR12][R6.64+0x78], R11 ;  /* 0x0000780b06008986 */ /* 0x0001e2000c10110c */
[----:B------:R-:W-:-:S02]  /*1f670*/  ISETP.LT.OR P1, PT, R0, 0x7a, !P1 ;  /* 0x0000007a0000780c */ /* 0x000fc40004f21670 */
[----:B------:R-:W-:Y:S01]  /*1f680*/  F2FP.SATFINITE.E4M3.F32.PACK_AB_MERGE_C R13, RZ, R86, RZ ;  /* 0x00000056ff0d723e */ /* 0x000fe200048070ff */
[----:B------:R0:W-:Y:S08]  /*1f690*/  @!P2 STG.E.U8 desc[UR12][R8.64+0x79], R85 ;  /* 0x000079550800a986 */ /* 0x0001f0000c10110c */
[----:B------:R-:W-:Y:S05]  /*1f6a0*/  @P5 BRA `(.L_x_92) ;  /* 0x0000000000305947 */ /* 0x000fea0003800000 */
[----:B0-----:R-:W-:Y:S01]  /*1f6b0*/  IMAD.U32 R9, RZ, RZ, UR6 ;  /* 0x00000006ff097e24 */ /* 0x001fe2000f8e00ff */
        /* <DEDUP_REMOVED lines=11> */
.L_x_92:
[----:B------:R-:W-:Y:S05]  /*1f770*/  BSYNC B0 ;  /* 0x0000000000007941 */ /* 0x000fea0003800000 */
.L_x_91:
[----:B------:R-:W-:Y:S05]  /*1f780*/  @P1 EXIT ;  /* 0x000000000000194d */ /* 0x000fea0003800000 */
[----:B------:R-:W-:Y:S01]  /*1f790*/  IMAD.U32 R5, RZ, RZ, UR6 ;  /* 0x00000006ff057e24 */ /* 0x000fe2000f8e00ff */
[----:B------:R-:W-:Y:S01]  /*1f7a0*/  UIMAD UR4, UR7, 0xc0, URZ ;  /* 0x000000c0070478a4 */ /* 0x000fe2000f8e023f */
[----:B------:R-:W-:Y:S01]  /*1f7b0*/  IMAD.MOV.U32 R2, RZ, RZ, R4 ;  /* 0x000000ffff027224 */ /* 0x000fe200078e0004 */
[----:B------:R-:W-:Y:S01]  /*1f7c0*/  ULDC.64 UR10, c[0x0][0x650] ;  /* 0x00019400000a7ab9 */ /* 0x000fe20000000a00 */
[----:B------:R-:W-:Y:S01]  /*1f7d0*/  F2FP.SATFINITE.E4M3.F32.PACK_AB_MERGE_C R87, RZ, R87, RZ ;  /* 0x00000057ff57723e */ /* 0x000fe200048070ff */
[----:B------:R-:W-:Y:S02]  /*1f7e0*/  IMAD.U32 R0, RZ, RZ, UR11 ;  /* 0x0000000bff007e24 */ /* 0x000fe4000f8e00ff */
[----:B------:R-:W-:-:S04]  /*1f7f0*/  IMAD.WIDE.U32 R2, R5, 0xc0, R2 ;  /* 0x000000c005027825 */ /* 0x000fc800078e0002 */
[----:B------:R-:W-:Y:S02]  /*1f800*/  IMAD.U32 R5, RZ, RZ, UR10 ;  /* 0x0000000aff057e24 */ /* 0x000fe4000f8e00ff */
[----:B------:R-:W-:-:S03]  /*1f810*/  VIADD R3, R3, UR4 ;  /* 0x0000000403037c36 */ /* 0x000fc60008000000 */
[----:B------:R-:W-:-:S04]  /*1f820*/  IADD3 R2, P0, P1, R2, UR8, R5 ;  /* 0x0000000802027c10 */ /* 0x000fc8000f91e005 */
[----:B------:R-:W-:-:S05]  /*1f830*/  IADD3.X R3, R3, UR5, R0, P0, P1 ;  /* 0x0000000503037c10 */ /* 0x000fca00087e2400 */
[----:B------:R-:W-:Y:S01]  /*1f840*/  STG.E.U8 desc[UR12][R2.64+0x79], R87 ;  /* 0x0000795702007986 */ /* 0x000fe2000c10110c */
[----:B------:R-:W-:Y:S05]  /*1f850*/  EXIT ;  /* 0x000000000000794d */ /* 0x000fea0003800000 */
.L_x_14:
[----:B------:R-:W-:-:S13]  /*1f860*/  ISETP.NE.AND P0, PT, RZ, UR10, PT ;  /* 0x0000000aff007c0c */ /* 0x000fda000bf05270 */
[----:B------:R-:W-:Y:S05]  /*1f870*/  @P0 EXIT ;  /* 0x000000000000094d */ /* 0x000fea0003800000 */
[----:B------:R-:W-:-:S13]  /*1f880*/  ELECT P0, URZ, PT ;  /* 0x00000000003f782f */ /* 0x000fda0003800000 */
[----:B------:R-:W-:Y:S05]  /*1f890*/  @!P0 BRA `(.L_x_93) ;  /* 0x0000000800188947 */ /* 0x000fea0003800000 */
[----:B------:R-:W-:-:S06]  /*1f8a0*/  UISETP.GE.AND UP0, UPT, UR6, 0x1, UPT ;  /* 0x000000010600788c */ /* 0x000fcc000bf06270 */
[----:B------:R-:W-:-:S13]  /*1f8b0*/  PLOP3.LUT P0, PT, PT, PT, UP0, 0x80, 0x0 ;  /* 0x000000000000781c */ /* 0x000fda0003f0f008 */
[----:B------:R-:W-:Y:S05]  /*1f8c0*/  @!P0 BRA `(.L_x_93) ;  /* 0x00000008000c8947 */ /* 0x000fea0003800000 */
[----:B------:R-:W0:Y:S01]  /*1f8d0*/  S2R R3, SR_CgaCtaId ;  /* 0x0000000000037919 */ /* 0x000e220000008800 */
[----:B------:R-:W-:Y:S01]  /*1f8e0*/  LOP3.LUT P0, RZ, R4, 0x1f, RZ, 0xc0, !PT ;  /* 0x0000001f04ff7812 */ /* 0x000fe2000780c0ff */
[----:B------:R-:W-:Y:S01]  /*1f8f0*/  IMAD.SHL.U32 R22, R8, 0x100, RZ ;  /* 0x0000010008167824 */ /* 0x000fe200078e00ff */
[----:B------:R-:W-:Y:S01]  /*1f900*/  ULDC UR8, c[0x0][0x384] ;  /* 0x0000e10000087ab9 */ /* 0x000fe20000000800 */
[C---:B------:R-:W-:Y:S01]  /*1f910*/  ISETP.NE.AND P1, PT, R11.reuse, RZ, PT ;  /* 0x000000ff0b00720c */ /* 0x040fe20003f25270 */
[----:B------:R-:W-:Y:S01]  /*1f920*/  UIADD3 UR7, UR6, 0x1, URZ ;  /* 0x0000000106077890 */ /* 0x000fe2000fffe03f */
[----:B------:R-:W-:Y:S01]  /*1f930*/  ISETP.NE.OR P0, PT, R11, RZ, !P0 ;  /* 0x000000ff0b00720c */ /* 0x000fe20004705670 */
[----:B------:R-:W-:Y:S01]  /*1f940*/  IMAD.U32 R11, RZ, RZ, UR5 ;  /* 0x00000005ff0b7e24 */ /* 0x000fe2000f8e00ff */
[----:B------:R-:W-:Y:S01]  /*1f950*/  ULDC UR9, c[0x0][0x388] ;  /* 0x0000e20000097ab9 */ /* 0x000fe20000000800 */
[----:B------:R-:W-:Y:S01]  /*1f960*/  IMAD.HI.U32 R4, R22, UR8, RZ ;  /* 0x0000000816047c27 */ /* 0x000fe2000f8e00ff */
[----:B------:R-:W-:-:S03]  /*1f970*/  CS2R R6, SRZ ;  /* 0x0000000000067805 */ /* 0x000fc6000001ff00 */
[----:B------:R-:W-:Y:S01]  /*1f980*/  IMAD.MOV.U32 R5, RZ, RZ, 0x1 ;  /* 0x00000001ff057424 */ /* 0x000fe200078e00ff */
[----:B------:R-:W-:Y:S01]  /*1f990*/  SHF.R.U32.HI R4, RZ, UR9, R4 ;  /* 0x00000009ff047c19 */ /* 0x000fe20008011604 */
[----:B------:R-:W-:Y:S02]  /*1f9a0*/  IMAD.MOV.U32 R10, RZ, RZ, RZ ;  /* 0x000000ffff0a7224 */ /* 0x000fe400078e00ff */
[----:B------:R-:W-:Y:S02]  /*1f9b0*/  IMAD.U32 R19, RZ, RZ, UR7 ;  /* 0x00000007ff137e24 */ /* 0x000fe4000f8e00ff */
[----:B0-----:R-:W-:-:S05]  /*1f9c0*/  IMAD.SHL.U32 R0, R3, 0x40, RZ ;  /* 0x0000004003007824 */ /* 0x001fca00078e00ff */
[----:B------:R-:W-:-:S05]  /*1f9d0*/  LOP3.LUT R0, R0, 0x40, RZ, 0xc0, !PT ;  /* 0x0000004000007812 */ /* 0x000fca00078ec0ff */
[----:B------:R-:W-:Y:S01]  /*1f9e0*/  IMAD R2, R9, 0x80, R0 ;  /* 0x0000008009027824 */ /* 0x000fe200078e0200 */
[----:B------:R-:W-:Y:S01]  /*1f9f0*/  CS2R R8, SRZ ;  /* 0x0000000000087805 */ /* 0x000fe2000001ff00 */
[----:B------:R-:W-:Y:S01]  /*1fa00*/  IMAD.SHL.U32 R0, R3, 0x800, RZ ;  /* 0x0000080003007824 */ /* 0x000fe200078e00ff */
[----:B------:R-:W-:-:S04]  /*1fa10*/  LOP3.LUT R3, R11, 0x2, RZ, 0xfc, !PT ;  /* 0x000000020b037812 */ /* 0x000fc800078efcff */
[----:B------:R-:W-:-:S07]  /*1fa20*/  LOP3.LUT R0, R0, 0x800, RZ, 0xc0, !PT ;  /* 0x0000080000007812 */ /* 0x000fce00078ec0ff */
.L_x_97:
[----:B------:R-:W0:Y:S01]  /*1fa30*/  S2R R12, SR_CgaCtaId ;  /* 0x00000000000c7919 */ /* 0x000e220000008800 */
[----:B------:R-:W-:-:S04]  /*1fa40*/  MOV R11, 0x400 ;  /* 0x00000400000b7802 */ /* 0x000fc80000000f00 */
[----:B0-----:R-:W-:Y:S02]  /*1fa50*/  LEA R24, R12, R11, 0x18 ;  /* 0x0000000b0c187211 */ /* 0x001fe400078ec0ff */
[----:B------:R-:W-:-:S03]  /*1fa60*/  SHF.L.U32 R11, R5, 0x1f, RZ ;  /* 0x0000001f050b7819 */ /* 0x000fc600000006ff */
[----:B------:R-:W-:-:S07]  /*1fa70*/  IMAD R20, R7, 0x8, R24 ;  /* 0x0000000807147824 */ /* 0x000fce00078e0218 */
.L_x_94:
[----:B0-----:R0:W1:Y:S02]  /*1fa80*/  SYNCS.PHASECHK.TRANS64.TRYWAIT P2, [R20+URZ+0x36090], R11 ;  /* 0x0360900b140075a7 */ /* 0x001064000804017f */
[----:B-1----:R-:W-:Y:S05]  /*1fa90*/  @!P2 NANOSLEEP.SYNCS 0x989680 ;  /* 0x009896800000a95d */ /* 0x002fea0003900000 */
[----:B------:R-:W1:Y:S02]  /*1faa0*/  @!P2 SYNCS.PHASECHK.TRANS64 P2, [R20+URZ+0x36090], R11 ;  /* 0x0360900b1400a5a7 */ /* 0x000e64000804007f */
[----:B-1----:R-:W-:Y:S05]  /*1fab0*/  @!P2 BRA `(.L_x_94) ;  /* 0xfffffffc00f0a947 */ /* 0x002fea000383ffff */
[----:B0-----:R-:W0:Y:S02]  /*1fac0*/  @!P1 LDC R11, c[0x0][0x580] ;  /* 0x00016000ff0b9b82 */ /* 0x001e240000000800 */
[----:B0-----:R0:W-:Y:S02]  /*1fad0*/  @!P1 SYNCS.ARRIVE.TRANS64 RZ, [R20+URZ+0x36000], R11 ;  /* 0x0360000b14ff99a7 */ /* 0x0011e4000800003f */
[----:B0-----:R-:W-:-:S04]  /*1fae0*/  PRMT R11, R3, 0x9910, RZ ;  /* 0x00009910030b7816 */ /* 0x001fc800000000ff */
[----:B------:R-:W-:-:S13]  /*1faf0*/  ISETP.NE.AND P2, PT, R11, 0x2, PT ;  /* 0x000000020b00780c */ /* 0x000fda0003f45270 */
[----:B------:R-:W-:Y:S05]  /*1fb00*/  @P2 BRA `(.L_x_95) ;  /* 0x0000000000042947 */ /* 0x000fea0003800000 */
[----:B------:R-:W-:Y:S01]  /*1fb10*/  BPT.TRAP 0x1 ;  /* 0x000000040000795c */ /* 0x000fe20000300000 */
.L_x_95:
[----:B------:R-:W-:Y:S05]  /*1fb20*/  @P0 BRA `(.L_x_96) ;  /* 0x0000000000040947 */ /* 0x000fea0003800000 */
[----:B------:R-:W-:Y:S01]  /*1fb30*/  BPT.TRAP 0x1 ;  /* 0x000000040000795c */ /* 0x000fe20000300000 */
.L_x_96:
[----:B------:R-:W0:Y:S01]  /*1fb40*/  LDC R13, c[0x0][0x380] ;  /* 0x0000e000ff0d7b82 */ /* 0x000e220000000800 */
[----:B------:R-:W-:Y:S01]  /*1fb50*/  R2UR UR7, R4 ;  /* 0x00000000040772ca */ /* 0x000fe200000e0000 */
[----:B------:R-:W-:Y:S01]  /*1fb60*/  ULDC.64 UR8, c[0x0][0x3c8] ;  /* 0x0000f20000087ab9 */ /* 0x000fe20000000a00 */
[----:B------:R-:W-:Y:S01]  /*1fb70*/  ULDC UR13, c[0x0][0x38c] ;  /* 0x0000e300000d7ab9 */ /* 0x000fe20000000800 */
[----:B------:R-:W-:Y:S01]  /*1fb80*/  ULDC UR25, c[0x0][0x398] ;  /* 0x0000e60000197ab9 */ /* 0x000fe20000000800 */
[----:B------:R-:W-:Y:S01]  /*1fb90*/  UISETP.NE.AND UP0, UPT, UR13, 0x1, UPT ;  /* 0x000000010d00788c */ /* 0x000fe2000bf05270 */
[----:B------:R-:W-:Y:S01]  /*1fba0*/  R2UR UR18, R10 ;  /* 0x000000000a1272ca */ /* 0x000fe200000e0000 */
[----:B------:R-:W-:Y:S01]  /*1fbb0*/  VIADD R19, R19, 0xffffffff ;  /* 0xffffffff13137836 */ /* 0x000fe20000000000 */
[----:B------:R-:W1:Y:S01]  /*1fbc0*/  LDC.64 R14, c[0x0][0x3f8] ;  /* 0x0000fe00ff0e7b82 */ /* 0x000e620000000a00 */
[----:B------:R-:W-:Y:S01]  /*1fbd0*/  R2UR UR31, R24 ;  /* 0x00000000181f72ca */ /* 0x000fe200000e0000 */
[----:B------:R-:W-:Y:S01]  /*1fbe0*/  ULDC UR12, c[0x0][0x3ec] ;  /* 0x0000fb00000c7ab9 */ /* 0x000fe20000000800 */
[----:B------:R-:W-:Y:S01]  /*1fbf0*/  R2UR UR17, R20 ;  /* 0x00000000141172ca */ /* 0x000fe200000e0000 */
[----:B------:R-:W-:Y:S01]  /*1fc00*/  ULDC.64 UR28, c[0x0][0x198] ;  /* 0x00006600001c7ab9 */ /* 0x000fe20000000a00 */
[----:B------:R-:W-:Y:S01]  /*1fc10*/  R2UR UR16, R7 ;  /* 0x00000000071072ca */ /* 0x000fe200000e0000 */
[----:B------:R-:W-:Y:S01]  /*1fc20*/  UIADD3 UR24, UP1, UR28, 0xf0, URZ ;  /* 0x000000f01c187890 */ /* 0x000fe2000ff3e03f */
[----:B------:R-:W-:Y:S01]  /*1fc30*/  ISETP.GT.AND P6, PT, R19, 0x1, PT ;  /* 0x000000011300780c */ /* 0x000fe20003fc4270 */
[----:B------:R-:W1:Y:S01]  /*1fc40*/  LDC.64 R16, c[0x0][0x3d0] ;  /* 0x0000f400ff107b82 */ /* 0x000e620000000a00 */
[----:B------:R-:W-:Y:S01]  /*1fc50*/  @UP0 ULDC.64 UR14, c[0x0][0x390] ;  /* 0x0000e400000e0ab9 */ /* 0x000fe20000000a00 */
[----:B------:R-:W-:Y:S01]  /*1fc60*/  ULDC.64 UR20, c[0x0][0x3f0] ;  /* 0x0000fc0000147ab9 */ /* 0x000fe20000000a00 */
[----:B------:R-:W-:-:S02]  /*1fc70*/  UIADD3 UR28, UP2, UR28, 0x270, URZ ;  /* 0x000002701c1c7890 */ /* 0x000fc4000ff5e03f */
[----:B------:R-:W-:Y:S01]  /*1fc80*/  USHF.L.U32 UR18, UR18, 0x5, URZ ;  /* 0x0000000512127899 */ /* 0x000fe2000800063f */
[----:B------:R-:W-:Y:S01]  /*1fc90*/  UMOV UR34, 0x30000 ;  /* 0x0003000000227882 */ /* 0x000fe20000000000 */
[----:B0-----:R-:W-:Y:S01]  /*1fca0*/  ISETP.NE.AND P2, PT, R13, 0x1, PT ;  /* 0x000000010d00780c */ /* 0x001fe20003f45270 */
[----:B------:R-:W0:Y:S01]  /*1fcb0*/  LDC R18, c[0x0][0x400] ;  /* 0x00010000ff127b82 */ /* 0x000e220000000800 */
[----:B------:R-:W-:Y:S02]  /*1fcc0*/  UIADD3 UR17, UR17, 0x36000, URZ ;  /* 0x0003600011117890 */ /* 0x000fe4000fffe03f */
[----:B------:R-:W-:Y:S01]  /*1fcd0*/  ULEA UR16, UR16, UR31, 0xd ;  /* 0x0000001f10107291 */ /* 0x000fe2000f8e683f */
[----:B------:R-:W-:Y:S01]  /*1fce0*/  UMOV UR26, 0x0 ;  /* 0x00000000001a7882 */ /* 0x000fe20000000000 */
[----:B------:R-:W-:-:S07]  /*1fcf0*/  UMOV UR27, 0x10000000 ;  /* 0x10000000001b7882 */ /* 0x000fce0000000000 */
[----:B------:R-:W-:Y:S01]  /*1fd00*/  @P2 IMAD.U32 R11, RZ, RZ, UR7 ;  /* 0x00000007ff0b2e24 */ /* 0x000fe2000f8e00ff */
[----:B------:R-:W-:Y:S01]  /*1fd10*/  R2UR UR7, R22 ;  /* 0x00000000160772ca */ /* 0x000fe200000e0000 */
[----:B-1----:R-:W-:-:S03]  /*1fd20*/  IMAD R12, R8, R16, R15 ;  /* 0x00000010080c7224 */ /* 0x002fc600078e020f */
[----:B------:R-:W-:Y:S01]  /*1fd30*/  @P2 R2UR UR7, R11 ;  /* 0x000000000b0722ca */ /* 0x000fe200000e0000 */
[----:B------:R-:W-:Y:S02]  /*1fd40*/  IMAD R11, R9, UR9, R14 ;  /* 0x00000009090b7c24 */ /* 0x000fe4000f8e020e */
[----:B------:R-:W1:Y:S02]  /*1fd50*/  LDC.64 R14, c[0x0][0x3e0] ;  /* 0x0000f800ff0e7b82 */ /* 0x000e640000000a00 */
[----:B------:R-:W-:Y:S02]  /*1fd60*/  IMAD.U32 R11, R12, 0x20, R11 ;  /* 0x000000200c0b7824 */ /* 0x000fe400078e000b */
[----:B------:R-:W-:Y:S02]  /*1fd70*/  VIADD R12, R10, 0x1 ;  /* 0x000000010a0c7836 */ /* 0x000fe40000000000 */
[----:B0-----:R-:W-:-:S03]  /*1fd80*/  IMAD R10, R6, R17, R18 ;  /* 0x00000011060a7224 */ /* 0x001fc600078e0212 */
[----:B------:R-:W-:Y:S01]  /*1fd90*/  ISETP.NE.AND P2, PT, R12, UR4, PT ;  /* 0x000000040c007c0c */ /* 0x000fe2000bf45270 */
[----:B------:R-:W-:Y:S01]  /*1fda0*/  UIADD3 UR10, -UR7, URZ, URZ ;  /* 0x0000003f070a7290 */ /* 0x000fe2000fffe13f */
[----:B------:R-:W-:Y:S01]  /*1fdb0*/  IMAD.U32 R10, R10, 0x400, R11 ;  /* 0x000004000a0a7824 */ /* 0x000fe200078e000b */
[----:B------:R-:W-:Y:S01]  /*1fdc0*/  UMOV UR9, UR7 ;  /* 0x0000000700097c82 */ /* 0x000fe20008000000 */
[C---:B------:R-:W-:Y:S02]  /*1fdd0*/  IMAD R11, R7.reuse, 0x1000, R0 ;  /* 0x00001000070b7824 */ /* 0x040fe400078e0200 */
[----:B------:R-:W-:Y:S01]  /*1fde0*/  VIADD R7, R7, 0x1 ;  /* 0x0000000107077836 */ /* 0x000fe20000000000 */
[----:B------:R-:W-:Y:S01]  /*1fdf0*/  R2UR UR32, R10 ;  /* 0x000000000a2072ca */ /* 0x000fe200000e0000 */
[----:B------:R-:W-:Y:S01]  /*1fe00*/  IMAD R13, R13, UR10, R22 ;  /* 0x0000000a0d0d7c24 */ /* 0x000fe2000f8e0216 */
[----:B------:R-:W-:Y:S01]  /*1fe10*/  UIMAD.WIDE.U32 UR10, UR7, UR14, URZ ;  /* 0x0000000e070a72a5 */ /* 0x000fe2000f8e003f */
[----:B------:R-:W-:Y:S01]  /*1fe20*/  R2UR UR23, R11 ;  /* 0x000000000b1772ca */ /* 0x000fe200000e0000 */
[----:B------:R-:W-:Y:S01]  /*1fe30*/  VIADD R11, R6, 0x1 ;  /* 0x00000001060b7836 */ /* 0x000fe20000000000 */
[----:B------:R-:W-:Y:S01]  /*1fe40*/  ISETP.NE.AND P5, PT, R7, 0x12, PT ;  /* 0x000000120700780c */ /* 0x000fe20003fa5270 */
[----:B------:R-:W-:Y:S01]  /*1fe50*/  @UP0 USHF.R.U32.HI UR9, URZ, UR15, UR11 ;  /* 0x0000000f3f090299 */ /* 0x000fe2000801160b */
[----:B------:R-:W-:Y:S01]  /*1fe60*/  R2UR UR19, R13 ;  /* 0x000000000d1372ca */ /* 0x000fe200000e0000 */
[----:B------:R-:W-:Y:S01]  /*1fe70*/  UISETP.NE.AND UP0, UPT, UR25, 0x1, UPT ;  /* 0x000000011900788c */ /* 0x000fe2000bf05270 */
[----:B------:R-:W-:Y:S01]  /*1fe80*/  VIADD R13, R9, 0x1 ;  /* 0x00000001090d7836 */ /* 0x000fe20000000000 */
[----:B------:R-:W-:Y:S01]  /*1fe90*/  UIADD3 UR30, -UR9, URZ, URZ ;  /* 0x0000003f091e7290 */ /* 0x000fe2000fffe13f */
[----:B------:R-:W-:Y:S01]  /*1fea0*/  @P2 IMAD.MOV R13, RZ, RZ, R9 ;  /* 0x000000ffff0d2224 */ /* 0x000fe200078e0209 */
[----:B------:R-:W-:Y:S01]  /*1feb0*/  ULDC.64 UR14, c[0x0][0x3c0] ;  /* 0x0000f000000e7ab9 */ /* 0x000fe20000000a00 */
[----:B------:R-:W-:Y:S01]  /*1fec0*/  UMOV UR22, UR9 ;  /* 0x0000000900167c82 */ /* 0x000fe20008000000 */
[----:B------:R-:W-:-:S02]  /*1fed0*/  SEL R10, R12, RZ, P2 ;  /* 0x000000ff0c0a7207 */ /* 0x000fc40001000000 */
[----:B-1----:R-:W-:Y:S01]  /*1fee0*/  ISETP.NE.AND P3, PT, R13, R14, PT ;  /* 0x0000000e0d00720c */ /* 0x002fe20003f65270 */
[C---:B------:R-:W-:Y:S01]  /*1fef0*/  VIADD R14, R8.reuse, 0x1 ;  /* 0x00000001080e7836 */ /* 0x040fe20000000000 */
[----:B------:R-:W-:Y:S01]  /*1ff00*/  SEL R7, R7, RZ, P5 ;  /* 0x000000ff07077207 */ /* 0x000fe20002800000 */
[----:B------:R-:W-:Y:S01]  /*1ff10*/  @UP0 ULDC UR10, c[0x0][0x39c] ;  /* 0x0000e700000a0ab9 */ /* 0x000fe20000000800 */
[----:B------:R-:W-:Y:S01]  /*1ff20*/  @UP0 ULDC UR33, c[0x0][0x3a0] ;  /* 0x0000e80000210ab9 */ /* 0x000fe20000000800 */
[----:B------:R-:W-:Y:S02]  /*1ff30*/  UIMAD.WIDE.U32 UR10, UR9, UR10, URZ ;  /* 0x0000000a090a72a5 */ /* 0x000fe4000f8e003f */
[----:B------:R-:W-:Y:S01]  /*1ff40*/  UIMAD UR10, UR13, UR30, UR7 ;  /* 0x0000001e0d0a72a4 */ /* 0x000fe2000f8e0207 */
[----:B------:R-:W-:Y:S01]  /*1ff50*/  R2UR UR13, R8 ;  /* 0x00000000080d72ca */ /* 0x000fe200000e0000 */
[----:B------:R-:W-:Y:S02]  /*1ff60*/  @UP0 USHF.R.U32.HI UR22, URZ, UR33, UR11 ;  /* 0x000000213f160299 */ /* 0x000fe4000801160b */
[----:B------:R-:W-:Y:S01]  /*1ff70*/  UIMAD UR19, UR19, UR14, UR12 ;  /* 0x0000000e131372a4 */ /* 0x000fe2000f8e020c */
[----:B------:R-:W-:Y:S01]  /*1ff80*/  R2UR UR12, R9 ;  /* 0x00000000090c72ca */ /* 0x000fe200000e0000 */
[----:B------:R-:W-:Y:S01]  /*1ff90*/  UIADD3 UR11, -UR22, URZ, URZ ;  /* 0x0000003f160b7290 */ /* 0x000fe2000fffe13f */
[----:B------:R-:W-:Y:S01]  /*1ffa0*/  @P3 IMAD.MOV R14, RZ, RZ, R8 ;  /* 0x000000ffff0e3224 */ /* 0x000fe200078e0208 */
[----:B------:R-:W-:Y:S01]  /*1ffb0*/  R2UR UR14, R6 ;  /* 0x00000000060e72ca */ /* 0x000fe200000e0000 */
[----:B------:R-:W-:Y:S01]  /*1ffc0*/  UIMAD UR20, UR10, UR15, UR20 ;  /* 0x0000000f0a1472a4 */ /* 0x000fe2000f8e0214 */
[----:B------:R-:W-:Y:S01]  /*1ffd0*/  SEL R8, RZ, 0x1, P5 ;  /* 0x00000001ff087807 */ /* 0x000fe20002800000 */
[----:B------:R-:W-:Y:S01]  /*1ffe0*/  UIMAD UR7, UR25, UR11, UR9 ;  /* 0x0000000b190772a4 */ /* 0x000fe2000f8e0209 */
[----:B------:R-:W-:Y:S01]  /*1fff0*/  ISETP.NE.AND P4, PT, R14, R15, PT ;  /* 0x0000000f0e00720c */ /* 0x000fe20003f85270 */
[----:B------:R-:W-:Y:S01]  /*20000*/  UIADD3.X UR25, URZ, UR29, URZ, UP1, !UPT ;  /* 0x0000001d3f197290 */ /* 0x000fe20008ffe43f */
[----:B------:R-:W-:Y:S01]  /*20010*/  R2UR UR11, R2 ;  /* 0x00000000020b72ca */ /* 0x000fe200000e0000 */
[----:B------:R-:W-:Y:S01]  /*20020*/  UIMAD UR21, UR7, UR8, UR21 ;  /* 0x00000008071572a4 */ /* 0x000fe2000f8e0215 */
[----:B------:R-:W-:Y:S01]  /*20030*/  LOP3.LUT R5, R5, R8, RZ, 0x3c, !PT ;  /* 0x0000000805057212 */ /* 0x000fe200078e3cff */
[----:B------:R-:W-:Y:S01]  /*20040*/  UPRMT UR7, UR32, 0x5410, URZ ;  /* 0x0000541020077896 */ /* 0x000fe2000800003f */
[----:B------:R-:W-:Y:S01]  /*20050*/  SEL R9, R13, RZ, P3 ;  /* 0x000000ff0d097207 */ /* 0x000fe20001800000 */
[----:B------:R-:W-:Y:S01]  /*20060*/  UIADD3 UR8, UR31, 0x24000, UR23 ;  /* 0x000240001f087890 */ /* 0x000fe2000fffe017 */
[----:B------:R-:W-:Y:S01]  /*20070*/  SEL R8, R14, RZ, P4 ;  /* 0x000000ff0e087207 */ /* 0x000fe20002000000 */
[----:B------:R-:W-:Y:S01]  /*20080*/  UIADD3.X UR29, URZ, UR29, URZ, UP2, !UPT ;  /* 0x0000001d3f1d7290 */ /* 0x000fe200097fe43f */
[----:B------:R-:W-:Y:S01]  /*20090*/  UMOV UR9, UR17 ;  /* 0x0000001100097c82 */ /* 0x000fe20008000000 */
[----:B------:R-:W-:-:S02]  /*200a0*/  UMOV UR10, UR18 ;  /* 0x00000012000a7c82 */ /* 0x000fc40008000000 */
[----:B------:R-:W-:Y:S01]  /*200b0*/  @P4 IMAD.MOV R11, RZ, RZ, R6 ;  /* 0x000000ffff0b4224 */ /* 0x000fe200078e0206 */
[----:B------:R0:W-:Y:S03]  /*200c0*/  UTMALDG.5D.IM2COL [UR16], [UR24], UR7 ;  /* 0x00000010180073b4 */ /* 0x0001e60008060007 */
[----:B------:R-:W-:Y:S01]  /*200d0*/  IMAD.MOV.U32 R6, RZ, RZ, R11 ;  /* 0x000000ffff067224 */ /* 0x000fe200078e000b */
[----:B------:R0:W-:Y:S02]  /*200e0*/  UTMALDG.5D.MULTICAST [UR8], [UR28], UR34, desc[UR26] ;  /* 0x00001a081c0073b4 */ /* 0x0001e40008021822 */
[----:B0-----:R-:W-:Y:S05]  /*200f0*/  @P6 BRA `(.L_x_97) ;  /* 0xfffffff8004c6947 */ /* 0x001fea000383ffff */
.L_x_93:
[----:B------:R-:W-:Y:S01]  /*20100*/  UISETP.GE.U32.AND UP1, UPT, UR6, 0x12, UPT ;  /* 0x000000120600788c */ /* 0x000fe2000bf26070 */
[----:B------:R-:W-:-:S05]  /*20110*/  IMAD.MOV.U32 R0, RZ, RZ, 0x1 ;  /* 0x00000001ff007424 */ /* 0x000fca00078e00ff */
[----:B------:R-:W-:-:S05]  /*20120*/  PLOP3.LUT P0, PT, PT, PT, UP1, 0x80, 0x0 ;  /* 0x000000000000781c */ /* 0x000fca0003f0f018 */
[----:B------:R-:W-:-:S04]  /*20130*/  @UP1 UIMAD.WIDE.U32 UR8, UR6, 0x38e38e39, URZ ;  /* 0x38e38e39060818a5 */ /* 0x000fc8000f8e003f */
[----:B------:R-:W-:-:S04]  /*20140*/  @UP1 USHF.R.U32.HI UR7, URZ, 0x2, UR9 ;  /* 0x000000023f071899 */ /* 0x000fc80008011609 */
[----:B------:R-:W-:-:S04]  /*20150*/  @UP1 ULOP3.LUT UR7, UR7, 0x1, URZ, 0xc0, !UPT ;  /* 0x0000000107071892 */ /* 0x000fc8000f8ec03f */
[----:B------:R-:W-:-:S04]  /*20160*/  @UP1 UISETP.NE.U32.AND UP0, UPT, UR7, 0x1, UPT ;  /* 0x000000010700188c */ /* 0x000fc8000bf05070 */
[----:B------:R-:W-:-:S04]  /*20170*/  @UP1 UISETP.NE.U32.AND.EX UP0, UPT, URZ, URZ, UPT, UP0 ;  /* 0x0000003f3f00128c */ /* 0x000fc8000bf05100 */
[----:B------:R-:W-:-:S06]  /*20180*/  @UP1 USEL UR7, URZ, 0x1, !UP0 ;  /* 0x000000013f071887 */ /* 0x000fcc000c000000 */
[----:B------:R-:W-:Y:S01]  /*20190*/  @P0 IMAD.U32 R0, RZ, RZ, UR7 ;  /* 0x00000007ff000e24 */ /* 0x000fe2000f8e00ff */
[----:B------:R-:W-:Y:S05]  /*201a0*/  WARPSYNC.ALL ;  /* 0x0000000000007948 */ /* 0x000fea0003800000 */
[----:B------:R-:W-:-:S13]  /*201b0*/  ELECT P0, URZ, PT ;  /* 0x00000000003f782f */ /* 0x000fda0003800000 */
[----:B------:R-:W-:Y:S05]  /*201c0*/  @!P0 EXIT ;  /* 0x000000000000894d */ /* 0x000fea0003800000 */
[----:B------:R-:W-:-:S04]  /*201d0*/  ULOP3.LUT UR5, UR5, 0x2, URZ, 0xfc, !UPT ;  /* 0x0000000205057892 */ /* 0x000fc8000f8efc3f */
[----:B------:R-:W-:-:S06]  /*201e0*/  UISETP.NE.AND UP0, UPT, UR5, 0x3, UPT ;  /* 0x000000030500788c */ /* 0x000fcc000bf05270 */
[----:B------:R-:W-:-:S13]  /*201f0*/  PLOP3.LUT P0, PT, PT, PT, UP0, 0x80, 0x0 ;  /* 0x000000000000781c */ /* 0x000fda0003f0f008 */
[----:B------:R-:W-:Y:S05]  /*20200*/  @!P0 BRA `(.L_x_98) ;  /* 0x0000000000048947 */ /* 0x000fea0003800000 */
[----:B------:R-:W-:Y:S01]  /*20210*/  BPT.TRAP 0x1 ;  /* 0x000000040000795c */ /* 0x000fe20000300000 */
.L_x_98:
[----:B------:R-:W0:Y:S01]  /*20220*/  S2UR UR8, SR_CgaCtaId ;  /* 0x00000000000879c3 */ /* 0x000e220000008800 */
[----:B------:R-:W-:Y:S01]  /*20230*/  UIMAD.WIDE.U32 UR4, UR6, 0x38e38e39, URZ ;  /* 0x38e38e39060478a5 */ /* 0x000fe2000f8e003f */
[----:B------:R-:W-:Y:S01]  /*20240*/  SHF.L.U32 R2, R0, 0x1f, RZ ;  /* 0x0000001f00027819 */ /* 0x000fe200000006ff */
[----:B------:R-:W-:Y:S02]  /*20250*/  UMOV UR7, 0x400 ;  /* 0x0000040000077882 */ /* 0x000fe40000000000 */
[----:B------:R-:W-:-:S04]  /*20260*/  USHF.R.U32.HI UR4, URZ, 0x2, UR5 ;  /* 0x000000023f047899 */ /* 0x000fc80008011605 */
[----:B------:R-:W-:Y:S02]  /*20270*/  UIMAD UR6, UR4, -0x12, UR6 ;  /* 0xffffffee040678a4 */ /* 0x000fe4000f8e0206 */
[----:B0-----:R-:W-:-:S04]  /*20280*/  ULEA UR7, UR8, UR7, 0x18 ;  /* 0x0000000708077291 */ /* 0x001fc8000f8ec03f */
[----:B------:R-:W-:-:S04]  /*20290*/  UIADD3 UR4, UR7, 0x36090, URZ ;  /* 0x0003609007047890 */ /* 0x000fc8000fffe03f */
[----:B------:R-:W-:-:S12]  /*202a0*/  ULEA UR5, UR6, UR4, 0x3 ;  /* 0x0000000406057291 */ /* 0x000fd8000f8e183f */
.L_x_99:
[----:B0-----:R-:W-:-:S04]  /*202b0*/  IMAD.U32 R3, RZ, RZ, UR5 ;  /* 0x00000005ff037e24 */ /* 0x001fc8000f8e00ff */
[----:B------:R0:W1:Y:S03]  /*202c0*/  SYNCS.PHASECHK.TRANS64.TRYWAIT P0, [R3+URZ], R2 ;  /* 0x00000002030075a7 */ /* 0x000066000800017f */
[----:B-1----:R-:W-:Y:S05]  /*202d0*/  @!P0 NANOSLEEP.SYNCS 0x989680 ;  /* 0x009896800000895d */ /* 0x002fea0003900000 */
[----:B------:R-:W1:Y:S02]  /*202e0*/  @!P0 SYNCS.PHASECHK.TRANS64 P0, [R3+URZ], R2 ;  /* 0x00000002030085a7 */ /* 0x000e64000800007f */
[----:B-1----:R-:W-:Y:S05]  /*202f0*/  @!P0 BRA `(.L_x_99) ;  /* 0xfffffffc00ec8947 */ /* 0x002fea000383ffff */
[----:B------:R-:W-:-:S04]  /*20300*/  UIADD3 UR6, UR6, 0x1, URZ ;  /* 0x0000000106067890 */ /* 0x000fc8000fffe03f */
[----:B------:R-:W-:-:S04]  /*20310*/  UISETP.NE.AND UP0, UPT, UR6, 0x12, UPT ;  /* 0x000000120600788c */ /* 0x000fc8000bf05270 */
[----:B------:R-:W-:Y:S02]  /*20320*/  USEL UR5, URZ, 0x1, UP0 ;  /* 0x000000013f057887 */ /* 0x000fe40008000000 */
[----:B------:R-:W-:-:S04]  /*20330*/  USEL UR6, UR6, URZ, UP0 ;  /* 0x0000003f06067287 */ /* 0x000fc80008000000 */
[----:B0-----:R-:W-:Y:S01]  /*20340*/  LOP3.LUT R2, R0, UR5, RZ, 0x3c, !PT ;  /* 0x0000000500027c12 */ /* 0x001fe2000f8e3cff */
[----:B------:R-:W-:-:S03]  /*20350*/  ULEA UR7, UR6, UR4, 0x3 ;  /* 0x0000000406077291 */ /* 0x000fc6000f8e183f */
[----:B------:R-:W-:-:S09]  /*20360*/  SHF.L.U32 R0, R2, 0x1f, RZ ;  /* 0x0000001f02007819 */ /* 0x000fd200000006ff */
.L_x_100:
        /* <DEDUP_REMOVED lines=9> */
[----:B------:R-:W-:Y:S01]  /*20400*/  LOP3.LUT R2, R2, UR5, RZ, 0x3c, !PT ;  /* 0x0000000502027c12 */ /* 0x000fe2000f8e3cff */
[----:B------:R-:W-:-:S03]  /*20410*/  ULEA UR7, UR6, UR4, 0x3 ;  /* 0x0000000406077291 */ /* 0x000fc6000f8e183f */
[----:B0-----:R-:W-:-:S09]  /*20420*/  SHF.L.U32 R0, R2, 0x1f, RZ ;  /* 0x0000001f02007819 */ /* 0x001fd200000006ff */
.L_x_101:
        /* <DEDUP_REMOVED lines=12> */
.L_x_102:
        /* <DEDUP_REMOVED lines=12> */
.L_x_103:
        /* <DEDUP_REMOVED lines=12> */
.L_x_104:
        /* <DEDUP_REMOVED lines=12> */
.L_x_105:
        /* <DEDUP_REMOVED lines=12> */
.L_x_106:
        /* <DEDUP_REMOVED lines=12> */
.L_x_107:
        /* <DEDUP_REMOVED lines=12> */
.L_x_108:
        /* <DEDUP_REMOVED lines=12> */
.L_x_109:
        /* <DEDUP_REMOVED lines=12> */
.L_x_110:
        /* <DEDUP_REMOVED lines=12> */
.L_x_111:
        /* <DEDUP_REMOVED lines=12> */
.L_x_112:
        /* <DEDUP_REMOVED lines=12> */
.L_x_113:
        /* <DEDUP_REMOVED lines=12> */
.L_x_114:
        /* <DEDUP_REMOVED lines=12> */
.L_x_115:
        /* <DEDUP_REMOVED lines=12> */
.L_x_116:
[----:B0-----:R-:W-:-:S04]  /*20f70*/  IMAD.U32 R3, RZ, RZ, UR6 ;  /* 0x00000006ff037e24 */ /* 0x001fc8000f8e00ff */
[----:B------:R0:W1:Y:S03]  /*20f80*/  SYNCS.PHASECHK.TRANS64.TRYWAIT P0, [R3+URZ], R0 ;  /* 0x00000000030075a7 */ /* 0x000066000800017f */
[----:B-1----:R-:W-:Y:S05]  /*20f90*/  @!P0 NANOSLEEP.SYNCS 0x989680 ;  /* 0x009896800000895d */ /* 0x002fea0003900000 */
[----:B------:R-:W1:Y:S02]  /*20fa0*/  @!P0 SYNCS.PHASECHK.TRANS64 P0, [R3+URZ], R0 ;  /* 0x00000000030085a7 */ /* 0x000e64000800007f */
[----:B-1----:R-:W-:Y:S05]  /*20fb0*/  @P0 EXIT ;  /* 0x000000000000094d */ /* 0x002fea0003800000 */
[----:B------:R-:W-:Y:S05]  /*20fc0*/  BRA `(.L_x_116) ;  /* 0xfffffffc00e87947 */ /* 0x000fea000383ffff */
.L_x_117:
[----:B------:R-:W-:-:S00]  /*20fd0*/  BRA `(.L_x_117) ;  /* 0xfffffffc00fc7947 */ /* 0x000fc0000383ffff */
[----:B------:R-:W-:-:S00]  /*20fe0*/  NOP ;  /* 0x0000000000007918 */ /* 0x000fc00000000000 */
        /* <DEDUP_REMOVED lines=9> */
.L_x_118:


//--------------------- .nv.shared._ZN7cutlass13device_kernelINS_4conv6kernel13ConvUniversalINS1_16ConvProblemShapeILNS1_8OperatorE0ELi3EEENS1_10collective14CollectiveConvINS1_46MainloopSm90TmaGmmaWarpSpecializedImplicitGemmILS5_0ELi18ELi3EN4cute5tupleIJNSA_1CILi2EEENSC_ILi1EEESE_EEENS1_36KernelImplicitTmaWarpSpecializedSm90ELi1EEENSB_IJNSC_ILi256EEENSC_ILi128EEENSB_IJNSC_ILi32EEEEEEEEENS_12float_e4m3_tESN_NSA_8TiledMMAINSA_8MMA_AtomIJNSA_4SM904GMMA31MMA_64x128x32_F32E4M3E4M3_SS_TNILNSR_7ScaleInE1ELST_1EEEEEENSA_6LayoutINSB_IJSE_SE_SE_EEENSB_IJNSC_ILi0EEESY_SY_EEEEENSB_IJNSA_10UnderscoreES11_S11_EEEEENS7_6detail26Sm90ImplicitGemmTileTraitsINSA_20SM90_TMA_LOAD_IM2COLENSA_14ComposedLayoutINSA_7SwizzleILi1ELi4ELi3EEENSA_18smem_ptr_flag_bitsILi8EEENSW_INSB_IJNSB_IJNSC_ILi8EEESK_EEENSB_IJSK_SE_EEENSB_IJSE_NSC_ILi18EEEEEEEEENSB_IJNSB_IJSK_SI_EEENSB_IJSE_SY_EEENSB_IJSY_NSC_ILi8192EEEEEEEEEEEEEvEENS15_INSA_23SM90_TMA_LOAD_MULTICASTENS17_IS19_S1B_NSW_INSB_IJNSB_IJS1C_NSC_ILi16EEEEEES1E_S1G_EEENSB_IJS1I_S1J_NSB_IJSY_NSC_ILi4096EEEEEEEEEEEEEvEEEENS_8epilogue10collective6detail29Sm90TmaWarpSpecializedAdapterINS22_15DefaultEpilogueISN_NSB_IJNSB_IJllllEEESE_SY_EEES27_NS21_6thread17LinearCombinationISN_Li1EffLNS28_9ScaleType4KindE0ELNS_15FloatRoundStyleE2ESN_EENS_4gemm15EpilogueDefaultEEEEEvvEEEEvNT_6ParamsE --------------------------
	.section	.nv.shared._ZN7cutlass13device_kernelINS_4conv6kernel13ConvUniversalINS1_16ConvProblemShapeILNS1_8OperatorE0ELi3EEENS1_10collective14CollectiveConvINS1_46MainloopSm90TmaGmmaWarpSpecializedImplicitGemmILS5_0ELi18ELi3EN4cute5tupleIJNSA_1CILi2EEENSC_ILi1EEESE_EEENS1_36KernelImplicitTmaWarpSpecializedSm90ELi1EEENSB_IJNSC_ILi256EEENSC_ILi128EEENSB_IJNSC_ILi32EEEEEEEEENS_12float_e4m3_tESN_NSA_8TiledMMAINSA_8MMA_AtomIJNSA_4SM904GMMA31MMA_64x128x32_F32E4M3E4M3_SS_TNILNSR_7ScaleInE1ELST_1EEEEEENSA_6LayoutINSB_IJSE_SE_SE_EEENSB_IJNSC_ILi0EEESY_SY_EEEEENSB_IJNSA_10UnderscoreES11_S11_EEEEENS7_6detail26Sm90ImplicitGemmTileTraitsINSA_20SM90_TMA_LOAD_IM2COLENSA_14ComposedLayoutINSA_7SwizzleILi1ELi4ELi3EEENSA_18smem_ptr_flag_bitsILi8EEENSW_INSB_IJNSB_IJNSC_ILi8EEESK_EEENSB_IJSK_SE_EEENSB_IJSE_NSC_ILi18EEEEEEEEENSB_IJNSB_IJSK_SI_EEENSB_IJSE_SY_EEENSB_IJSY_NSC_ILi8192EEEEEEEEEEEEEvEENS15_INSA_23SM90_TMA_LOAD_MULTICASTENS17_IS19_S1B_NSW_INSB_IJNSB_IJS1C_NSC_ILi16EEEEEES1E_S1G_EEENSB_IJS1I_S1J_NSB_IJSY_NSC_ILi4096EEEEEEEEEEEEEvEEEENS_8epilogue10collective6detail29Sm90TmaWarpSpecializedAdapterINS22_15DefaultEpilogueISN_NSB_IJNSB_IJllllEEESE_SY_EEES27_NS21_6thread17LinearCombinationISN_Li1EffLNS28_9ScaleType4KindE0ELNS_15FloatRoundStyleE2ESN_EENS_4gemm15EpilogueDefaultEEEEEvvEEEEvNT_6ParamsE,"aw",@nobits
	.sectionflags	@""
	.align	16
	.zero		1024


//--------------------- .nv.shared.reserved.0     --------------------------
	.section	.nv.shared.reserved.0,"aw",@nobits
	.weak		__nv_reservedSMEM_offset_0_alias
	.size		__nv_reservedSMEM_offset_0_alias, 0, 0
	.other		__nv_reservedSMEM_offset_0_alias,@"STO_CUDA_RESERVED_SHARED STV_DEFAULT"
__nv_reservedSMEM_offset_0_alias:
	.zero		0


//--------------------- .nv.global                --------------------------
	.section	.nv.global,"aw",@nobits
.nv.global:
	.type		_ZN39_INTERNAL_8f72e354_4_k_cu_d5347e1b_29624cute1_E,@object
	.size		_ZN39_INTERNAL_8f72e354_4_k_cu_d5347e1b_29624cute1_E,(_ZN39_INTERNAL_8f72e354_4_k_cu_d5347e1b_29624cuda3std3__45__cpo6cbeginE - _ZN39_INTERNAL_8f72e354_4_k_cu_d5347e1b_29624cute1_E)
_ZN39_INTERNAL_8f72e354_4_k_cu_d5347e1b_29624cute1_E:
	.zero		1
	.type		_ZN39_INTERNAL_8f72e354_4_k_cu_d5347e1b_29624cuda3std3__45__cpo6cbeginE,@object
	.size		_ZN39_INTERNAL_8f72e354_4_k_cu_d5347e1b_29624cuda3std3__45__cpo6cbeginE,(_ZN39_INTERNAL_8f72e354_4_k_cu_d5347e1b_29624cuda3std3__48in_placeE - _ZN39_INTERNAL_8f72e354_4_k_cu_d5347e1b_29624cuda3std3__45__cpo6cbeginE)
_ZN39_INTERNAL_8f72e354_4_k_cu_d5347e1b_29624cuda3std3__45__cpo6cbeginE:
	.zero		1
	.type		_ZN39_INTERNAL_8f72e354_4_k_cu_d5347e1b_29624cuda3std3__48in_placeE,@object
	.size		_ZN39_INTERNAL_8f72e354_4_k_cu_d5347e1b_29624cuda3std3__48in_placeE,(_ZN39_INTERNAL_8f72e354_4_k_cu_d5347e1b_29624cuda3std6ranges3__45__cpo9iter_moveE - _ZN39_INTERNAL_8f72e354_4_k_cu_d5347e1b_29624cuda3std3__48in_placeE)
_ZN39_INTERNAL_8f72e354_4_k_cu_d5347e1b_29624cuda3std3__48in_placeE:
	.zero		1
	.type		_ZN39_INTERNAL_8f72e354_4_k_cu_d5347e1b_29624cuda3std6ranges3__45__cpo9iter_moveE,@object
	.size		_ZN39_INTERNAL_8f72e354_4_k_cu_d5347e1b_29624cuda3std6ranges3__45__cpo9iter_moveE,(_ZN39_INTERNAL_8f72e354_4_k_cu_d5347e1b_29624cuda3std3__45__cpo5beginE - _ZN39_INTERNAL_8f72e354_4_k_cu_d5347e1b_29624cuda3std6ranges3__45__cpo9iter_moveE)
_ZN39_INTERNAL_8f72e354_4_k_cu_d5347e1b_29624cuda3std6ranges3__45__cpo9iter_moveE:
	.zero		1
	.type		_ZN39_INTERNAL_8f72e354_4_k_cu_d5347e1b_29624cuda3std3__45__cpo5beginE,@object
	.size		_ZN39_INTERNAL_8f72e354_4_k_cu_d5347e1b_29624cuda3std3__45__cpo5beginE,(_ZN39_INTERNAL_8f72e354_4_k_cu_d5347e1b_29624cuda3std3__441_GLOBAL__N__8f72e354_4_k_cu_d5347e1b_29626ignoreE - _ZN39_INTERNAL_8f72e354_4_k_cu_d5347e1b_29624cuda3std3__45__cpo5beginE)
_ZN39_INTERNAL_8f72e354_4_k_cu_d5347e1b_29624cuda3std3__45__cpo5beginE:
	.zero		1
	.type		_ZN39_INTERNAL_8f72e354_4_k_cu_d5347e1b_29624cuda3std3__441_GLOBAL__N__8f72e354_4_k_cu_d5347e1b_29626ignoreE,@object
	.size		_ZN39_INTERNAL_8f72e354_4_k_cu_d5347e1b_29624cuda3std3__441_GLOBAL__N__8f72e354_4_k_cu_d5347e1b_29626ignoreE,(_ZN39_INTERNAL_8f72e354_4_k_cu_d5347e1b_29624cute7productE - _ZN39_INTERNAL_8f72e354_4_k_cu_d5347e1b_29624cuda3std3__441_GLOBAL__N__8f72e354_4_k_cu_d5347e1b_29626ignoreE)
_ZN39_INTERNAL_8f72e354_4_k_cu_d5347e1b_29624cuda3std3__441_GLOBAL__N__8f72e354_4_k_cu_d5347e1b_29626ignoreE:
	.zero		1
	.type		_ZN39_INTERNAL_8f72e354_4_k_cu_d5347e1b_29624cute7productE,@object
	.size		_ZN39_INTERNAL_8f72e354_4_k_cu_d5347e1b_29624cute7productE,(_ZN39_INTERNAL_8f72e354_4_k_cu_d5347e1b_29624cuda3std3__45__cpo3endE - _ZN39_INTERNAL_8f72e354_4_k_cu_d5347e1b_29624cute7productE)
_ZN39_INTERNAL_8f72e354_4_k_cu_d5347e1b_29624cute7productE:
	.zero		1
	.type		_ZN39_INTERNAL_8f72e354_4_k_cu_d5347e1b_29624cuda3std3__45__cpo3endE,@object
	.size		_ZN39_INTERNAL_8f72e354_4_k_cu_d5347e1b_29624cuda3std3__45__cpo3endE,(_ZN39_INTERNAL_8f72e354_4_k_cu_d5347e1b_29624cuda3std3__419piecewise_constructE - _ZN39_INTERNAL_8f72e354_4_k_cu_d5347e1b_29624cuda3std3__45__cpo3endE)
_ZN39_INTERNAL_8f72e354_4_k_cu_d5347e1b_29624cuda3std3__45__cpo3endE:
	.zero		1
	.type		_ZN39_INTERNAL_8f72e354_4_k_cu_d5347e1b_29624cuda3std3__419piecewise_constructE,@object
	.size		_ZN39_INTERNAL_8f72e354_4_k_cu_d5347e1b_29624cuda3std3__419piecewise_constructE,(_ZN39_INTERNAL_8f72e354_4_k_cu_d5347e1b_29624cuda3std3__45__cpo4cendE - _ZN39_INTERNAL_8f72e354_4_k_cu_d5347e1b_29624cuda3std3__419piecewise_constructE)
_ZN39_INTERNAL_8f72e354_4_k_cu_d5347e1b_29624cuda3std3__419piecewise_constructE:
	.zero		1
	.type		_ZN39_INTERNAL_8f72e354_4_k_cu_d5347e1b_29624cuda3std3__45__cpo4cendE,@object
	.size		_ZN39_INTERNAL_8f72e354_4_k_cu_d5347e1b_29624cuda3std3__45__cpo4cendE,(_ZN39_INTERNAL_8f72e354_4_k_cu_d5347e1b_29624cuda3std6ranges3__45__cpo4swapE - _ZN39_INTERNAL_8f72e354_4_k_cu_d5347e1b_29624cuda3std3__45__cpo4cendE)
_ZN39_INTERNAL_8f72e354_4_k_cu_d5347e1b_29624cuda3std3__45__cpo4cendE:
	.zero		1
	.type		_ZN39_INTERNAL_8f72e354_4_k_cu_d5347e1b_29624cuda3std6ranges3__45__cpo4swapE,@object
	.size		_ZN39_INTERNAL_8f72e354_4_k_cu_d5347e1b_29624cuda3std6ranges3__45__cpo4swapE,(.L_7 - _ZN39_INTERNAL_8f72e354_4_k_cu_d5347e1b_29624cuda3std6ranges3__45__cpo4swapE)
_ZN39_INTERNAL_8f72e354_4_k_cu_d5347e1b_29624cuda3std6ranges3__45__cpo4swapE:
	.zero		1
.L_7:


//--------------------- .nv.constant0._ZN7cutlass13device_kernelINS_4conv6kernel13ConvUniversalINS1_16ConvProblemShapeILNS1_8OperatorE0ELi3EEENS1_10collective14CollectiveConvINS1_46MainloopSm90TmaGmmaWarpSpecializedImplicitGemmILS5_0ELi18ELi3EN4cute5tupleIJNSA_1CILi2EEENSC_ILi1EEESE_EEENS1_36KernelImplicitTmaWarpSpecializedSm90ELi1EEENSB_IJNSC_ILi256EEENSC_ILi128EEENSB_IJNSC_ILi32EEEEEEEEENS_12float_e4m3_tESN_NSA_8TiledMMAINSA_8MMA_AtomIJNSA_4SM904GMMA31MMA_64x128x32_F32E4M3E4M3_SS_TNILNSR_7ScaleInE1ELST_1EEEEEENSA_6LayoutINSB_IJSE_SE_SE_EEENSB_IJNSC_ILi0EEESY_SY_EEEEENSB_IJNSA_10UnderscoreES11_S11_EEEEENS7_6detail26Sm90ImplicitGemmTileTraitsINSA_20SM90_TMA_LOAD_IM2COLENSA_14ComposedLayoutINSA_7SwizzleILi1ELi4ELi3EEENSA_18smem_ptr_flag_bitsILi8EEENSW_INSB_IJNSB_IJNSC_ILi8EEESK_EEENSB_IJSK_SE_EEENSB_IJSE_NSC_ILi18EEEEEEEEENSB_IJNSB_IJSK_SI_EEENSB_IJSE_SY_EEENSB_IJSY_NSC_ILi8192EEEEEEEEEEEEEvEENS15_INSA_23SM90_TMA_LOAD_MULTICASTENS17_IS19_S1B_NSW_INSB_IJNSB_IJS1C_NSC_ILi16EEEEEES1E_S1G_EEENSB_IJS1I_S1J_NSB_IJSY_NSC_ILi4096EEEEEEEEEEEEEvEEEENS_8epilogue10collective6detail29Sm90TmaWarpSpecializedAdapterINS22_15DefaultEpilogueISN_NSB_IJNSB_IJllllEEESE_SY_EEES27_NS21_6thread17LinearCombinationISN_Li1EffLNS28_9ScaleType4KindE0ELNS_15FloatRoundStyleE2ESN_EENS_4gemm15EpilogueDefaultEEEEEvvEEEEvNT_6ParamsE --------------------------
	.section	.nv.constant0._ZN7cutlass13device_kernelINS_4conv6kernel13ConvUniversalINS1_16ConvProblemShapeILNS1_8OperatorE0ELi3EEENS1_10collective14CollectiveConvINS1_46MainloopSm90TmaGmmaWarpSpecializedImplicitGemmILS5_0ELi18ELi3EN4cute5tupleIJNSA_1CILi2EEENSC_ILi1EEESE_EEENS1_36KernelImplicitTmaWarpSpecializedSm90ELi1EEENSB_IJNSC_ILi256EEENSC_ILi128EEENSB_IJNSC_ILi32EEEEEEEEENS_12float_e4m3_tESN_NSA_8TiledMMAINSA_8MMA_AtomIJNSA_4SM904GMMA31MMA_64x128x32_F32E4M3E4M3_SS_TNILNSR_7ScaleInE1ELST_1EEEEEENSA_6LayoutINSB_IJSE_SE_SE_EEENSB_IJNSC_ILi0EEESY_SY_EEEEENSB_IJNSA_10UnderscoreES11_S11_EEEEENS7_6detail26Sm90ImplicitGemmTileTraitsINSA_20SM90_TMA_LOAD_IM2COLENSA_14ComposedLayoutINSA_7SwizzleILi1ELi4ELi3EEENSA_18smem_ptr_flag_bitsILi8EEENSW_INSB_IJNSB_IJNSC_ILi8EEESK_EEENSB_IJSK_SE_EEENSB_IJSE_NSC_ILi18EEEEEEEEENSB_IJNSB_IJSK_SI_EEENSB_IJSE_SY_EEENSB_IJSY_NSC_ILi8192EEEEEEEEEEEEEvEENS15_INSA_23SM90_TMA_LOAD_MULTICASTENS17_IS19_S1B_NSW_INSB_IJNSB_IJS1C_NSC_ILi16EEEEEES1E_S1G_EEENSB_IJS1I_S1J_NSB_IJSY_NSC_ILi4096EEEEEEEEEEEEEvEEEENS_8epilogue10collective6detail29Sm90TmaWarpSpecializedAdapterINS22_15DefaultEpilogueISN_NSB_IJNSB_IJllllEEESE_SY_EEES27_NS21_6thread17LinearCombinationISN_Li1EffLNS28_9ScaleType4KindE0ELNS_15FloatRoundStyleE2ESN_EENS_4gemm15EpilogueDefaultEEEEEvvEEEEvNT_6ParamsE,"a",@progbits
	.sectionflags	@""
	.align	4
.nv.constant0._ZN7cutlass13device_kernelINS_4conv6kernel13ConvUniversalINS1_16ConvProblemShapeILNS1_8OperatorE0ELi3EEENS1_10collective14CollectiveConvINS1_46MainloopSm90TmaGmmaWarpSpecializedImplicitGemmILS5_0ELi18ELi3EN4cute5tupleIJNSA_1CILi2EEENSC_ILi1EEESE_EEENS1_36KernelImplicitTmaWarpSpecializedSm90ELi1EEENSB_IJNSC_ILi256EEENSC_ILi128EEENSB_IJNSC_ILi32EEEEEEEEENS_12float_e4m3_tESN_NSA_8TiledMMAINSA_8MMA_AtomIJNSA_4SM904GMMA31MMA_64x128x32_F32E4M3E4M3_SS_TNILNSR_7ScaleInE1ELST_1EEEEEENSA_6LayoutINSB_IJSE_SE_SE_EEENSB_IJNSC_ILi0EEESY_SY_EEEEENSB_IJNSA_10UnderscoreES11_S11_EEEEENS7_6detail26Sm90ImplicitGemmTileTraitsINSA_20SM90_TMA_LOAD_IM2COLENSA_14ComposedLayoutINSA_7SwizzleILi1ELi4ELi3EEENSA_18smem_ptr_flag_bitsILi8EEENSW_INSB_IJNSB_IJNSC_ILi8EEESK_EEENSB_IJSK_SE_EEENSB_IJSE_NSC_ILi18EEEEEEEEENSB_IJNSB_IJSK_SI_EEENSB_IJSE_SY_EEENSB_IJSY_NSC_ILi8192EEEEEEEEEEEEEvEENS15_INSA_23SM90_TMA_LOAD_MULTICASTENS17_IS19_S1B_NSW_INSB_IJNSB_IJS1C_NSC_ILi16EEEEEES1E_S1G_EEENSB_IJS1I_S1J_NSB_IJSY_NSC_ILi4096EEEEEEEEEEEEEvEEEENS_8epilogue10collective6detail29Sm90TmaWarpSpecializedAdapterINS22_15DefaultEpilogueISN_NSB_IJNSB_IJllllEEESE_SY_EEES27_NS21_6thread17LinearCombinationISN_Li1EffLNS28_9ScaleType4KindE0ELNS_15FloatRoundStyleE2ESN_EENS_4gemm15EpilogueDefaultEEEEEvvEEEEvNT_6ParamsE:
	.zero		1664


//--------------------- SYMBOLS --------------------------

	.type		.nv.reservedSmem.offset0,@object
	.size		.nv.reservedSmem.offset0,0x4
